	.target	sm_90a

	.elftype	@"ET_EXEC"


//--------------------- .note.nv.tkinfo           --------------------------
	.section	.note.nv.tkinfo,"",@"SHT_NOTE"
	.sectionflags	@"SHF_NOTE_NV_TKINFO"
	.tkinfo
        /*0018*/ 	.word	0x00000002
        /*0030*/ 	.string	""
        /*0030*/ 	.string	"ptxas"
        /*0030*/ 	.string	"Cuda compilation tools, release 13.0, V13.0.88"
        /*0030*/ 	.string	"Build cuda_13.0.r13.0/compiler.36424714_0"
        /*0030*/ 	.string	"-v  -suppress-debug-info  -lineinfo  -arch sm_90a "



//--------------------- .note.nv.cuinfo           --------------------------
	.section	.note.nv.cuinfo,"",@"SHT_NOTE"
	.sectionflags	@"SHF_NOTE_NV_CUINFO"
        /*0018*/ 	.short	0x0002
        /*001a*/ 	.short	0x005a
        /*001c*/ 	.short	0x0082
	.zero		2


//--------------------- .nv.info                  --------------------------
	.section	.nv.info,"",@"SHT_CUDA_INFO"
	.align	4


	//----- nvinfo : EIATTR_REGCOUNT
	.align		4
        /*0000*/ 	.byte	0x04, 0x2f
        /*0002*/ 	.short	(.L_1 - .L_0)
	.align		4
.L_0:
        /*0004*/ 	.word	index@(matmul_kernel)
        /*0008*/ 	.word	0x000000ff


	//----- nvinfo : EIATTR_FRAME_SIZE
	.align		4
.L_1:
        /*000c*/ 	.byte	0x04, 0x11
        /*000e*/ 	.short	(.L_3 - .L_2)
	.align		4
.L_2:
        /*0010*/ 	.word	index@(matmul_kernel)
        /*0014*/ 	.word	0x00001dd0


	//----- nvinfo : EIATTR_MIN_STACK_SIZE
	.align		4
.L_3:
        /*0018*/ 	.byte	0x04, 0x12
        /*001a*/ 	.short	(.L_5 - .L_4)
	.align		4
.L_4:
        /*001c*/ 	.word	index@(matmul_kernel)
        /*0020*/ 	.word	0x00001dd0
.L_5:


//--------------------- .nv.compat                --------------------------
	.section	.nv.compat,"",@"SHT_CUDA_COMPAT_INFO"
	.align	4
        /*0000*/ 	.byte	0x02, 0x09, 0x01, 0x00, 0x02, 0x02, 0x04, 0x00, 0x02, 0x05, 0x05, 0x00, 0x03, 0x07, 0x01, 0x01
        /*0010*/ 	.byte	0x02, 0x03, 0x00, 0x00, 0x02, 0x06, 0x01, 0x00, 0x04, 0x0b, 0x08, 0x00, 0x00, 0x00, 0x00, 0x00
        /*0020*/ 	.byte	0x00, 0x00, 0x00, 0x00


//--------------------- .nv.info.matmul_kernel    --------------------------
	.section	.nv.info.matmul_kernel,"",@"SHT_CUDA_INFO"
	.sectionflags	@""
	.align	4


	//----- nvinfo : EIATTR_CUDA_API_VERSION
	.align		4
        /*0000*/ 	.byte	0x04, 0x37
        /*0002*/ 	.short	(.L_7 - .L_6)
.L_6:
        /*0004*/ 	.word	0x00000082


	//----- nvinfo : EIATTR_KPARAM_INFO
	.align		4
.L_7:
        /*0008*/ 	.byte	0x04, 0x17
        /*000a*/ 	.short	(.L_9 - .L_8)
.L_8:
        /*000c*/ 	.word	0x00000000
        /*0010*/ 	.short	0x000d
        /*0012*/ 	.short	0x0048
        /*0014*/ 	.byte	0x00, 0xf4, 0x21, 0x00


	//----- nvinfo : EIATTR_KPARAM_INFO
	.align		4
.L_9:
        /*0018*/ 	.byte	0x04, 0x17
        /*001a*/ 	.short	(.L_11 - .L_10)
.L_10:
        /*001c*/ 	.word	0x00000000
        /*0020*/ 	.short	0x000c
        /*0022*/ 	.short	0x0040
        /*0024*/ 	.byte	0x00, 0xf4, 0x21, 0x00


	//----- nvinfo : EIATTR_KPARAM_INFO
	.align		4
.L_11:
        /*0028*/ 	.byte	0x04, 0x17
        /*002a*/ 	.short	(.L_13 - .L_12)
.L_12:
        /*002c*/ 	.word	0x00000000
        /*0030*/ 	.short	0x000b
        /*0032*/ 	.short	0x0038
        /*0034*/ 	.byte	0x00, 0xf0, 0x11, 0x00


	//----- nvinfo : EIATTR_KPARAM_INFO
	.align		4
.L_13:
        /*0038*/ 	.byte	0x04, 0x17
        /*003a*/ 	.short	(.L_15 - .L_14)
.L_14:
        /*003c*/ 	.word	0x00000000
        /*0040*/ 	.short	0x000a
        /*0042*/ 	.short	0x0034
        /*0044*/ 	.byte	0x00, 0xf0, 0x11, 0x00


	//----- nvinfo : EIATTR_KPARAM_INFO
	.align		4
.L_15:
        /*0048*/ 	.byte	0x04, 0x17
        /*004a*/ 	.short	(.L_17 - .L_16)
.L_16:
        /*004c*/ 	.word	0x00000000
        /*0050*/ 	.short	0x0009
        /*0052*/ 	.short	0x0030
        /*0054*/ 	.byte	0x00, 0xf0, 0x11, 0x00


	//----- nvinfo : EIATTR_KPARAM_INFO
	.align		4
.L_17:
        /*0058*/ 	.byte	0x04, 0x17
        /*005a*/ 	.short	(.L_19 - .L_18)
.L_18:
        /*005c*/ 	.word	0x00000000
        /*0060*/ 	.short	0x0008
        /*0062*/ 	.short	0x002c
        /*0064*/ 	.byte	0x00, 0xf0, 0x11, 0x00


	//----- nvinfo : EIATTR_KPARAM_INFO
	.align		4
.L_19:
        /*0068*/ 	.byte	0x04, 0x17
        /*006a*/ 	.short	(.L_21 - .L_20)
.L_20:
        /*006c*/ 	.word	0x00000000
        /*0070*/ 	.short	0x0007
        /*0072*/ 	.short	0x0028
        /*0074*/ 	.byte	0x00, 0xf0, 0x11, 0x00


	//----- nvinfo : EIATTR_KPARAM_INFO
	.align		4
.L_21:
        /*0078*/ 	.byte	0x04, 0x17
        /*007a*/ 	.short	(.L_23 - .L_22)
.L_22:
        /*007c*/ 	.word	0x00000000
        /*0080*/ 	.short	0x0006
        /*0082*/ 	.short	0x0024
        /*0084*/ 	.byte	0x00, 0xf0, 0x11, 0x00


	//----- nvinfo : EIATTR_KPARAM_INFO
	.align		4
.L_23:
        /*0088*/ 	.byte	0x04, 0x17
        /*008a*/ 	.short	(.L_25 - .L_24)
.L_24:
        /*008c*/ 	.word	0x00000000
        /*0090*/ 	.short	0x0005
        /*0092*/ 	.short	0x0020
        /*0094*/ 	.byte	0x00, 0xf0, 0x11, 0x00


	//----- nvinfo : EIATTR_KPARAM_INFO
	.align		4
.L_25:
        /*0098*/ 	.byte	0x04, 0x17
        /*009a*/ 	.short	(.L_27 - .L_26)
.L_26:
        /*009c*/ 	.word	0x00000000
        /*00a0*/ 	.short	0x0004
        /*00a2*/ 	.short	0x001c
        /*00a4*/ 	.byte	0x00, 0xf0, 0x11, 0x00


	//----- nvinfo : EIATTR_KPARAM_INFO
	.align		4
.L_27:
        /*00a8*/ 	.byte	0x04, 0x17
        /*00aa*/ 	.short	(.L_29 - .L_28)
.L_28:
        /*00ac*/ 	.word	0x00000000
        /*00b0*/ 	.short	0x0003
        /*00b2*/ 	.short	0x0018
        /*00b4*/ 	.byte	0x00, 0xf0, 0x11, 0x00


	//----- nvinfo : EIATTR_KPARAM_INFO
	.align		4
.L_29:
        /*00b8*/ 	.byte	0x04, 0x17
        /*00ba*/ 	.short	(.L_31 - .L_30)
.L_30:
        /*00bc*/ 	.word	0x00000000
        /*00c0*/ 	.short	0x0002
        /*00c2*/ 	.short	0x0010
        /*00c4*/ 	.byte	0x00, 0xf4, 0x21, 0x00


	//----- nvinfo : EIATTR_KPARAM_INFO
	.align		4
.L_31:
        /*00c8*/ 	.byte	0x04, 0x17
        /*00ca*/ 	.short	(.L_33 - .L_32)
.L_32:
        /*00cc*/ 	.word	0x00000000
        /*00d0*/ 	.short	0x0001
        /*00d2*/ 	.short	0x0008
        /*00d4*/ 	.byte	0x00, 0xf4, 0x21, 0x00


	//----- nvinfo : EIATTR_KPARAM_INFO
	.align		4
.L_33:
        /*00d8*/ 	.byte	0x04, 0x17
        /*00da*/ 	.short	(.L_35 - .L_34)
.L_34:
        /*00dc*/ 	.word	0x00000000
        /*00e0*/ 	.short	0x0000
        /*00e2*/ 	.short	0x0000
        /*00e4*/ 	.byte	0x00, 0xf4, 0x21, 0x00


	//----- nvinfo : EIATTR_SPARSE_MMA_MASK
	.align		4
.L_35:
        /*00e8*/ 	.byte	0x03, 0x50
        /*00ea*/ 	.short	0x0000


	//----- nvinfo : EIATTR_MAXREG_COUNT
	.align		4
        /*00ec*/ 	.byte	0x03, 0x1b
        /*00ee*/ 	.short	0x00ff


	//----- nvinfo : EIATTR_NUM_BARRIERS
	.align		4
        /*00f0*/ 	.byte	0x02, 0x4c
        /*00f2*/ 	.byte	0x01
	.zero		1


	//----- nvinfo : EIATTR_ANNOTATIONS
	.align		4
        /*00f4*/ 	.byte	0x04, 0x55
        /*00f6*/ 	.short	(.L_37 - .L_36)


	//   ....[0]....
.L_36:
        /*00f8*/ 	.word	0x00000001
        /*00fc*/ 	.byte	0xa0, 0x01, 0x00, 0x00, 0x01, 0x00, 0x00, 0x00, 0x50, 0x27, 0x00, 0x00, 0x01, 0x00, 0x00, 0x00
        /* <DEDUP_REMOVED lines=1626> */
        /*66ac*/ 	.byte	0xc0, 0x94, 0x02, 0x00, 0x01, 0x00, 0x00, 0x00, 0xf0, 0x94, 0x02, 0x00


	//----- nvinfo : EIATTR_MERCURY_ISA_VERSION
	.align		4
.L_37:
        /*66b8*/ 	.byte	0x03, 0x5f
        /*66ba*/ 	.short	0x0101


	//----- nvinfo : EIATTR_EXIT_INSTR_OFFSETS
	.align		4
        /*66bc*/ 	.byte	0x04, 0x1c
        /*66be*/ 	.short	(.L_39 - .L_38)


	//   ....[0]....
.L_38:
        /*66c0*/ 	.word	0x00079830


	//   ....[1]....
        /*66c4*/ 	.word	0x00079850


	//----- nvinfo : EIATTR_REQNTID
	.align		4
.L_39:
        /*66c8*/ 	.byte	0x04, 0x10
        /*66ca*/ 	.short	(.L_41 - .L_40)
.L_40:
        /*66cc*/ 	.word	0x00000080
        /*66d0*/ 	.word	0x00000001
        /*66d4*/ 	.word	0x00000001


	//----- nvinfo : EIATTR_CBANK_PARAM_SIZE
	.align		4
.L_41:
        /*66d8*/ 	.byte	0x03, 0x19
        /*66da*/ 	.short	0x0050


	//----- nvinfo : EIATTR_PARAM_CBANK
	.align		4
        /*66dc*/ 	.byte	0x04, 0x0a
        /*66de*/ 	.short	(.L_43 - .L_42)
	.align		4
.L_42:
        /*66e0*/ 	.word	index@(.nv.constant0.matmul_kernel)
        /*66e4*/ 	.short	0x0210
        /*66e6*/ 	.short	0x0050


	//----- nvinfo : EIATTR_SW_WAR
	.align		4
.L_43:
        /*66e8*/ 	.byte	0x04, 0x36
        /*66ea*/ 	.short	(.L_45 - .L_44)
.L_44:
        /*66ec*/ 	.word	0x00000008
.L_45:


//--------------------- .nv.callgraph             --------------------------
	.section	.nv.callgraph,"",@"SHT_CUDA_CALLGRAPH"
	.align	4
	.sectionentsize	8
	.align		4
        /*0000*/ 	.word	0x00000000
	.align		4
        /*0004*/ 	.word	0xffffffff
	.align		4
        /*0008*/ 	.word	0x00000000
	.align		4
        /*000c*/ 	.word	0xfffffffe
	.align		4
        /*0010*/ 	.word	0x00000000
	.align		4
        /*0014*/ 	.word	0xfffffffd
	.align		4
        /*0018*/ 	.word	0x00000000
	.align		4
        /*001c*/ 	.word	0xfffffffc


//--------------------- .text.matmul_kernel       --------------------------
	.section	.text.matmul_kernel,"ax",@progbits
	.align	128
        .global         matmul_kernel
        .type           matmul_kernel,@function
        .size           matmul_kernel,(.L_x_3 - matmul_kernel)
        .other          matmul_kernel,@"STO_CUDA_ENTRY STV_DEFAULT"
matmul_kernel:
.text.matmul_kernel:
[----:B------:R-:W1:Y:S08]  /*0000*/  LDC R1, c[0x0][0x28] ;  /* 0x00000a00ff017b82 */ /* 0x000e700000000800 */
[----:B------:R-:W2:Y:S01]  /*0010*/  LDC.64 R2, c[0x0][0x228] ;  /* 0x00008a00ff027b82 */ /* 0x000ea20000000a00 */
[----:B-1----:R-:W-:Y:S01]  /*0020*/  IADD3 R1, R1, -0x1dd0, RZ ;  /* 0xffffe23001017810 */ /* 0x002fe20007ffe0ff */
[----:B------:R-:W1:Y:S01]  /*0030*/  S2R R7, SR_CTAID.X ;  /* 0x0000000000077919 */ /* 0x000e620000002500 */
[----:B------:R-:W-:Y:S01]  /*0040*/  ULDC.64 UR4, c[0x0][0x218] ;  /* 0x0000860000047ab9 */ /* 0x000fe20000000a00 */
[----:B------:R-:W-:Y:S01]  /*0050*/  ULDC UR59, c[0x0][0x240] ;  /* 0x00009000003b7ab9 */ /* 0x000fe20000000800 */
        /* <DEDUP_REMOVED lines=19> */
[----:B--2---:R-:W-:Y:S01]  /*0190*/  IMAD.MOV.U32 R69, RZ, RZ, R3 ;  /* 0x000000ffff457224 */ /* 0x004fe200078e0003 */
[----:B------:R2:W-:Y:S01]  /*01a0*/  STL [R1+0x124c], R3 ;  /* 0x00124c0301007387 */ /* 0x0005e20000100800 */
[----:B------:R-:W-:Y:S01]  /*01b0*/  MOV R104, R2 ;  /* 0x0000000200687202 */ /* 0x000fe20000000f00 */
[----:B------:R-:W-:Y:S01]  /*01c0*/  ULDC UR19, c[0x0][0x240] ;  /* 0x0000900000137ab9 */ /* 0x000fe20000000800 */
[----:B------:R-:W-:Y:S01]  /*01d0*/  VIADD R0, R69, 0x3f ;  /* 0x0000003f45007836 */ /* 0x000fe20000000000 */
[----:B------:R-:W-:Y:S01]  /*01e0*/  ULDC UR30, c[0x0][0x240] ;  /* 0x00009000001e7ab9 */ /* 0x000fe20000000800 */
[----:B------:R-:W-:Y:S01]  /*01f0*/  ULDC UR21, c[0x0][0x240] ;  /* 0x0000900000157ab9 */ /* 0x000fe20000000800 */
[----:B------:R-:W-:Y:S01]  /*0200*/  ULDC UR28, c[0x0][0x240] ;  /* 0x00009000001c7ab9 */ /* 0x000fe20000000800 */
[----:B------:R-:W-:Y:S01]  /*0210*/  ULDC UR35, c[0x0][0x240] ;  /* 0x0000900000237ab9 */ /* 0x000fe20000000800 */
[----:B------:R-:W-:Y:S01]  /*0220*/  ULDC UR34, c[0x0][0x240] ;  /* 0x0000900000227ab9 */ /* 0x000fe20000000800 */
[----:B-1----:R-:W-:Y:S01]  /*0230*/  IABS R8, R7 ;  /* 0x0000000700087213 */ /* 0x002fe20000000000 */
[----:B------:R-:W-:Y:S01]  /*0240*/  ULDC UR39, c[0x0][0x240] ;  /* 0x0000900000277ab9 */ /* 0x000fe20000000800 */
[----:B--2---:R-:W-:Y:S01]  /*0250*/  SHF.R.S32.HI R3, RZ, 0x1f, R0 ;  /* 0x0000001fff037819 */ /* 0x004fe20000011400 */
[----:B------:R-:W-:Y:S01]  /*0260*/  ULDC UR11, c[0x0][0x240] ;  /* 0x00009000000b7ab9 */ /* 0x000fe20000000800 */
[----:B------:R-:W-:Y:S01]  /*0270*/  ULDC UR16, c[0x0][0x240] ;  /* 0x0000900000107ab9 */ /* 0x000fe20000000800 */
[----:B------:R-:W-:Y:S01]  /*0280*/  ULDC UR38, c[0x0][0x240] ;  /* 0x0000900000267ab9 */ /* 0x000fe20000000800 */
[----:B------:R-:W-:Y:S01]  /*0290*/  LEA.HI R3, R3, R0, RZ, 0x6 ;  /* 0x0000000003037211 */ /* 0x000fe200078f30ff */
[----:B------:R-:W-:Y:S01]  /*02a0*/  ULDC UR22, c[0x0][0x240] ;  /* 0x0000900000167ab9 */ /* 0x000fe20000000800 */
[----:B------:R-:W-:Y:S01]  /*02b0*/  ULDC UR18, c[0x0][0x240] ;  /* 0x0000900000127ab9 */ /* 0x000fe20000000800 */
[----:B------:R-:W-:Y:S01]  /*02c0*/  ULDC UR26, c[0x0][0x240] ;  /* 0x00009000001a7ab9 */ /* 0x000fe20000000800 */
[----:B------:R-:W-:Y:S01]  /*02d0*/  SHF.R.S32.HI R3, RZ, 0x6, R3 ;  /* 0x00000006ff037819 */ /* 0x000fe20000011403 */
[----:B------:R-:W-:Y:S01]  /*02e0*/  ULDC UR23, c[0x0][0x240] ;  /* 0x0000900000177ab9 */ /* 0x000fe20000000800 */
[----:B------:R-:W-:Y:S01]  /*02f0*/  ULDC UR29, c[0x0][0x240] ;  /* 0x00009000001d7ab9 */ /* 0x000fe20000000800 */
[----:B------:R-:W-:Y:S01]  /*0300*/  ULDC UR27, c[0x0][0x240] ;  /* 0x00009000001b7ab9 */ /* 0x000fe20000000800 */
[----:B------:R-:W-:Y:S01]  /*0310*/  SHF.L.U32 R4, R3, 0x3, RZ ;  /* 0x0000000303047819 */ /* 0x000fe200000006ff */
[----:B------:R-:W-:Y:S01]  /*0320*/  ULDC UR33, c[0x0][0x240] ;  /* 0x0000900000217ab9 */ /* 0x000fe20000000800 */
[----:B------:R-:W-:Y:S01]  /*0330*/  ULDC UR40, c[0x0][0x240] ;  /* 0x0000900000287ab9 */ /* 0x000fe20000000800 */
[----:B------:R-:W-:Y:S01]  /*0340*/  ULDC UR42, c[0x0][0x240] ;  /* 0x00009000002a7ab9 */ /* 0x000fe20000000800 */
[-C--:B------:R-:W-:Y:S01]  /*0350*/  IABS R5, R4.reuse ;  /* 0x0000000400057213 */ /* 0x080fe20000000000 */
[----:B------:R-:W-:Y:S01]  /*0360*/  ULDC UR45, c[0x0][0x240] ;  /* 0x00009000002d7ab9 */ /* 0x000fe20000000800 */
[----:B------:R-:W-:Y:S01]  /*0370*/  IABS R10, R4 ;  /* 0x00000004000a7213 */ /* 0x000fe20000000000 */
[----:B------:R-:W-:Y:S01]  /*0380*/  ULDC UR43, c[0x0][0x240] ;  /* 0x00009000002b7ab9 */ /* 0x000fe20000000800 */
[----:B------:R-:W1:Y:S01]  /*0390*/  I2F.RP R0, R5 ;  /* 0x0000000500007306 */ /* 0x000e620000209400 */
        /* <DEDUP_REMOVED lines=14> */
[----:B-1----:R-:W1:Y:S01]  /*0480*/  MUFU.RCP R0, R0 ;  /* 0x0000000000007308 */ /* 0x002e620000001000 */
[----:B------:R-:W-:Y:S01]  /*0490*/  ULDC UR58, c[0x0][0x240] ;  /* 0x00009000003a7ab9 */ /* 0x000fe20000000800 */
[----:B-1----:R-:W-:-:S02]  /*04a0*/  VIADD R2, R0, 0xffffffe ;  /* 0x0ffffffe00027836 */ /* 0x002fc40000000000 */
[----:B------:R-:W-:-:S04]  /*04b0*/  IMAD.MOV R0, RZ, RZ, -R10 ;  /* 0x000000ffff007224 */ /* 0x000fc800078e0a0a */
[----:B------:R1:W2:Y:S02]  /*04c0*/  F2I.FTZ.U32.TRUNC.NTZ R3, R2 ;  /* 0x0000000200037305 */ /* 0x0002a4000021f000 */
[----:B-1----:R-:W-:Y:S02]  /*04d0*/  MOV R2, RZ ;  /* 0x000000ff00027202 */ /* 0x002fe40000000f00 */
[----:B--2---:R-:W-:-:S05]  /*04e0*/  IADD3 R6, RZ, -R3, RZ ;  /* 0x80000003ff067210 */ /* 0x004fca0007ffe0ff */
[----:B------:R-:W-:Y:S02]  /*04f0*/  IMAD R9, R6, R5, RZ ;  /* 0x0000000506097224 */ /* 0x000fe400078e02ff */
[----:B------:R-:W-:Y:S02]  /*0500*/  IMAD.MOV.U32 R6, RZ, RZ, R8 ;  /* 0x000000ffff067224 */ /* 0x000fe400078e0008 */
[----:B------:R-:W-:-:S06]  /*0510*/  IMAD.HI.U32 R3, R3, R9, R2 ;  /* 0x0000000903037227 */ /* 0x000fcc00078e0002 */
[----:B------:R-:W-:-:S04]  /*0520*/  IMAD.HI.U32 R3, R3, R6, RZ ;  /* 0x0000000603037227 */ /* 0x000fc800078e00ff */
[----:B------:R-:W-:-:S05]  /*0530*/  IMAD R0, R3, R0, R6 ;  /* 0x0000000003007224 */ /* 0x000fca00078e0206 */
[----:B------:R-:W-:-:S13]  /*0540*/  ISETP.GT.U32.AND P1, PT, R5, R0, PT ;  /* 0x000000000500720c */ /* 0x000fda0003f24070 */
[-C--:B------:R-:W-:Y:S01]  /*0550*/  @!P1 IADD3 R0, R0, -R5.reuse, RZ ;  /* 0x8000000500009210 */ /* 0x080fe20007ffe0ff */
[----:B------:R-:W-:Y:S01]  /*0560*/  @!P1 VIADD R3, R3, 0x1 ;  /* 0x0000000103039836 */ /* 0x000fe20000000000 */
[----:B------:R-:W-:Y:S02]  /*0570*/  ISETP.NE.AND P1, PT, R4, RZ, PT ;  /* 0x000000ff0400720c */ /* 0x000fe40003f25270 */
[----:B------:R-:W-:Y:S02]  /*0580*/  ISETP.GE.U32.AND P0, PT, R0, R5, PT ;  /* 0x000000050000720c */ /* 0x000fe40003f06070 */
[----:B------:R-:W-:-:S04]  /*0590*/  LOP3.LUT R0, R7, R4, RZ, 0x3c, !PT ;  /* 0x0000000407007212 */ /* 0x000fc800078e3cff */
[----:B------:R-:W-:Y:S02]  /*05a0*/  ISETP.GE.AND P2, PT, R0, RZ, PT ;  /* 0x000000ff0000720c */ /* 0x000fe40003f46270 */
[----:B------:R-:W-:-:S05]  /*05b0*/  IADD3 R0, R104, 0x1ff, RZ ;  /* 0x000001ff68007810 */ /* 0x000fca0007ffe0ff */
[----:B------:R-:W-:-:S05]  /*05c0*/  @P0 IADD3 R3, R3, 0x1, RZ ;  /* 0x0000000103030810 */ /* 0x000fca0007ffe0ff */
[----:B------:R-:W-:Y:S01]  /*05d0*/  IMAD.MOV.U32 R2, RZ, RZ, R3 ;  /* 0x000000ffff027224 */ /* 0x000fe200078e0003 */
[----:B------:R-:W-:-:S03]  /*05e0*/  SHF.R.S32.HI R3, RZ, 0x1f, R0 ;  /* 0x0000001fff037819 */ /* 0x000fc60000011400 */
[----:B------:R-:W-:Y:S01]  /*05f0*/  @!P2 IMAD.MOV R2, RZ, RZ, -R2 ;  /* 0x000000ffff02a224 */ /* 0x000fe200078e0a02 */
[----:B------:R-:W-:Y:S02]  /*0600*/  @!P1 LOP3.LUT R2, RZ, R4, RZ, 0x33, !PT ;  /* 0x00000004ff029212 */ /* 0x000fe400078e33ff */
[----:B------:R-:W-:Y:S02]  /*0610*/  LEA.HI R3, R3, R0, RZ, 0x9 ;  /* 0x0000000003037211 */ /* 0x000fe400078f48ff */
[C---:B------:R-:W-:Y:S02]  /*0620*/  SHF.L.U32 R18, R2.reuse, 0x3, RZ ;  /* 0x0000000302127819 */ /* 0x040fe400000006ff */
[----:B------:R-:W-:Y:S02]  /*0630*/  IADD3 R2, -R2, RZ, RZ ;  /* 0x000000ff02027210 */ /* 0x000fe40007ffe1ff */
[----:B------:R-:W-:-:S03]  /*0640*/  LEA.HI.SX32 R3, R3, -R18, 0x17 ;  /* 0x8000001203037211 */ /* 0x000fc600078fbaff */
[----:B------:R-:W-:Y:S01]  /*0650*/  IMAD R17, R4, R2, R7 ;  /* 0x0000000204117224 */ /* 0x000fe200078e0207 */
[----:B------:R-:W-:Y:S02]  /*0660*/  VIMNMX R20, R3, 0x8, PT ;  /* 0x0000000803147848 */ /* 0x000fe40003fe0100 */
[----:B------:R-:W-:Y:S02]  /*0670*/  MOV R4, RZ ;  /* 0x000000ff00047202 */ /* 0x000fe40000000f00 */
[----:B------:R-:W-:Y:S02]  /*0680*/  IABS R9, R20 ;  /* 0x0000001400097213 */ /* 0x000fe40000000000 */
[----:B------:R-:W-:Y:S02]  /*0690*/  IABS R2, R17 ;  /* 0x0000001100027213 */ /* 0x000fe40000000000 */
[----:B------:R-:W1:Y:S01]  /*06a0*/  I2F.RP R0, R9 ;  /* 0x0000000900007306 */ /* 0x000e620000209400 */
[----:B------:R-:W-:-:S07]  /*06b0*/  IABS R3, R69 ;  /* 0x0000004500037213 */ /* 0x000fce0000000000 */
[----:B-1----:R-:W1:Y:S02]  /*06c0*/  MUFU.RCP R0, R0 ;  /* 0x0000000000007308 */ /* 0x002e640000001000 */
[----:B-1----:R-:W-:Y:S01]  /*06d0*/  VIADD R5, R0, 0xffffffe ;  /* 0x0ffffffe00057836 */ /* 0x002fe20000000000 */
[----:B------:R-:W-:-:S04]  /*06e0*/  IABS R0, R20 ;  /* 0x0000001400007213 */ /* 0x000fc80000000000 */
[----:B------:R-:W-:Y:S01]  /*06f0*/  IADD3 R0, RZ, -R0, RZ ;  /* 0x80000000ff007210 */ /* 0x000fe20007ffe0ff */
[----:B------:R-:W1:Y:S02]  /*0700*/  F2I.FTZ.U32.TRUNC.NTZ R5, R5 ;  /* 0x0000000500057305 */ /* 0x000e64000021f000 */
[----:B-1----:R-:W-:-:S04]  /*0710*/  IMAD.MOV R6, RZ, RZ, -R5 ;  /* 0x000000ffff067224 */ /* 0x002fc800078e0a05 */
[----:B------:R-:W-:-:S04]  /*0720*/  IMAD R7, R6, R9, RZ ;  /* 0x0000000906077224 */ /* 0x000fc800078e02ff */
[----:B------:R-:W-:Y:S02]  /*0730*/  IMAD.HI.U32 R4, R5, R7, R4 ;  /* 0x0000000705047227 */ /* 0x000fe400078e0004 */
[----:B------:R-:W1:Y:S02]  /*0740*/  I2F.RP R7, R3 ;  /* 0x0000000300077306 */ /* 0x000e640000209400 */
[----:B------:R-:W-:Y:S01]  /*0750*/  IMAD.MOV.U32 R5, RZ, RZ, R2 ;  /* 0x000000ffff057224 */ /* 0x000fe200078e0002 */
[----:B------:R-:W-:-:S03]  /*0760*/  IABS R2, R104 ;  /* 0x0000006800027213 */ /* 0x000fc60000000000 */
[----:B------:R-:W-:Y:S02]  /*0770*/  IMAD.HI.U32 R4, R4, R5, RZ ;  /* 0x0000000504047227 */ /* 0x000fe400078e00ff */
[----:B------:R-:W2:Y:S02]  /*0780*/  I2F.RP R6, R2 ;  /* 0x0000000200067306 */ /* 0x000ea40000209400 */
[----:B------:R-:W-:Y:S01]  /*0790*/  IMAD R0, R4, R0, R5 ;  /* 0x0000000004007224 */ /* 0x000fe200078e0205 */
[----:B------:R-:W-:-:S04]  /*07a0*/  LOP3.LUT R5, R17, R20, RZ, 0x3c, !PT ;  /* 0x0000001411057212 */ /* 0x000fc800078e3cff */
[----:B------:R-:W-:Y:S01]  /*07b0*/  ISETP.GT.U32.AND P1, PT, R9, R0, PT ;  /* 0x000000000900720c */ /* 0x000fe20003f24070 */
[----:B-1----:R-:W1:Y:S01]  /*07c0*/  MUFU.RCP R7, R7 ;  /* 0x0000000700077308 */ /* 0x002e620000001000 */
[----:B------:R-:W-:-:S07]  /*07d0*/  ISETP.GE.AND P2, PT, R5, RZ, PT ;  /* 0x000000ff0500720c */ /* 0x000fce0003f46270 */
[----:B--2---:R-:W2:Y:S04]  /*07e0*/  MUFU.RCP R6, R6 ;  /* 0x0000000600067308 */ /* 0x004ea80000001000 */
[----:B------:R-:W-:Y:S02]  /*07f0*/  @!P1 IMAD.IADD R0, R0, 0x1, -R9 ;  /* 0x0000000100009824 */ /* 0x000fe400078e0a09 */
[----:B------:R-:W-:Y:S01]  /*0800*/  @!P1 VIADD R4, R4, 0x1 ;  /* 0x0000000104049836 */ /* 0x000fe20000000000 */
[----:B------:R-:W-:Y:S02]  /*0810*/  ISETP.NE.AND P1, PT, R20, RZ, PT ;  /* 0x000000ff1400720c */ /* 0x000fe40003f25270 */
[----:B------:R-:W-:Y:S02]  /*0820*/  ISETP.GE.U32.AND P0, PT, R0, R9, PT ;  /* 0x000000090000720c */ /* 0x000fe40003f06070 */
[----:B------:R-:W3:Y:S01]  /*0830*/  S2R R0, SR_TID.X ;  /* 0x0000000000007919 */ /* 0x000ee20000002100 */
[----:B-1----:R-:W-:-:S04]  /*0840*/  IADD3 R12, R7, 0xffffffe, RZ ;  /* 0x0ffffffe070c7810 */ /* 0x002fc80007ffe0ff */
[----:B------:R1:W4:Y:S01]  /*0850*/  F2I.FTZ.U32.TRUNC.NTZ R13, R12 ;  /* 0x0000000c000d7305 */ /* 0x000322000021f000 */
[----:B--2---:R-:W-:-:S05]  /*0860*/  VIADD R6, R6, 0xffffffe ;  /* 0x0ffffffe06067836 */ /* 0x004fca0000000000 */
[----:B------:R-:W-:Y:S01]  /*0870*/  @P0 IADD3 R4, R4, 0x1, RZ ;  /* 0x0000000104040810 */ /* 0x000fe20007ffe0ff */
[----:B-1----:R-:W-:-:S04]  /*0880*/  IMAD.MOV.U32 R12, RZ, RZ, RZ ;  /* 0x000000ffff0c7224 */ /* 0x002fc800078e00ff */
[----:B------:R-:W-:-:S04]  /*0890*/  IMAD.MOV.U32 R15, RZ, RZ, R4 ;  /* 0x000000ffff0f7224 */ /* 0x000fc800078e0004 */
[----:B------:R-:W-:Y:S01]  /*08a0*/  @!P2 IMAD.MOV R15, RZ, RZ, -R15 ;  /* 0x000000ffff0fa224 */ /* 0x000fe200078e0a0f */
[----:B------:R-:W-:Y:S02]  /*08b0*/  @!P1 LOP3.LUT R15, RZ, R20, RZ, 0x33, !PT ;  /* 0x00000014ff0f9212 */ /* 0x000fe400078e33ff */
[----:B----4-:R-:W-:Y:S02]  /*08c0*/  IADD3 R4, RZ, -R13, RZ ;  /* 0x8000000dff047210 */ /* 0x010fe40007ffe0ff */
[----:B------:R-:W-:Y:S01]  /*08d0*/  SHF.L.U32 R8, R15, 0x6, RZ ;  /* 0x000000060f087819 */ /* 0x000fe200000006ff */
[----:B------:R-:W-:Y:S02]  /*08e0*/  IMAD.MOV R15, RZ, RZ, -R15 ;  /* 0x000000ffff0f7224 */ /* 0x000fe400078e0a0f */
[----:B------:R-:W-:Y:S01]  /*08f0*/  IMAD R5, R4, R3, RZ ;  /* 0x0000000304057224 */ /* 0x000fe200078e02ff */
[----:B------:R-:W-:Y:S01]  /*0900*/  IADD3 R23, R8, 0x3f, RZ ;  /* 0x0000003f08177810 */ /* 0x000fe20007ffe0ff */
[----:B------:R-:W-:Y:S01]  /*0910*/  IMAD R15, R20, R15, R17 ;  /* 0x0000000f140f7224 */ /* 0x000fe200078e0211 */
[----:B------:R-:W-:Y:S01]  /*0920*/  IADD3 R19, R8, 0x1, RZ ;  /* 0x0000000108137810 */ /* 0x000fe20007ffe0ff */
[----:B------:R-:W-:Y:S01]  /*0930*/  IMAD.HI.U32 R12, R13, R5, R12 ;  /* 0x000000050d0c7227 */ /* 0x000fe200078e000c */
[----:B------:R-:W-:Y:S01]  /*0940*/  IABS R16, R23 ;  /* 0x0000001700107213 */ /* 0x000fe20000000000 */
[----:B------:R-:W1:Y:S01]  /*0950*/  F2I.FTZ.U32.TRUNC.NTZ R5, R6 ;  /* 0x0000000600057305 */ /* 0x000e62000021f000 */
[----:B------:R-:W-:Y:S01]  /*0960*/  IABS R11, R19 ;  /* 0x00000013000b7213 */ /* 0x000fe20000000000 */
[----:B---3--:R-:W-:Y:S01]  /*0970*/  IMAD.SHL.U32 R9, R0, 0x4, RZ ;  /* 0x0000000400097824 */ /* 0x008fe200078e00ff */
[C---:B------:R-:W-:Y:S01]  /*0980*/  IADD3 R21, R8.reuse, 0x2, RZ ;  /* 0x0000000208157810 */ /* 0x040fe20007ffe0ff */
[----:B------:R-:W-:Y:S01]  /*0990*/  VIADD R20, R8, 0x3 ;  /* 0x0000000308147836 */ /* 0x000fe20000000000 */
[----:B------:R-:W-:Y:S01]  /*09a0*/  LOP3.LUT R7, R0, 0x60, RZ, 0xc0, !PT ;  /* 0x0000006000077812 */ /* 0x000fe200078ec0ff */
[----:B------:R-:W-:Y:S01]  /*09b0*/  IMAD.HI.U32 R4, R12, R11, RZ ;  /* 0x0000000b0c047227 */ /* 0x000fe200078e00ff */
[----:B------:R-:W-:-:S02]  /*09c0*/  LOP3.LUT R10, R9, 0x7c, RZ, 0xc0, !PT ;  /* 0x0000007c090a7812 */ /* 0x000fc400078ec0ff */
[----:B------:R-:W-:Y:S01]  /*09d0*/  IABS R13, R21 ;  /* 0x00000015000d7213 */ /* 0x000fe20000000000 */
[----:B------:R-:W-:Y:S01]  /*09e0*/  IMAD.HI.U32 R9, R12, R16, RZ ;  /* 0x000000100c097227 */ /* 0x000fe200078e00ff */
[----:B------:R-:W-:Y:S02]  /*09f0*/  IADD3 R14, -R4, RZ, RZ ;  /* 0x000000ff040e7210 */ /* 0x000fe40007ffe1ff */
[----:B------:R-:W-:Y:S01]  /*0a00*/  ISETP.GE.AND P5, PT, R21, RZ, PT ;  /* 0x000000ff1500720c */ /* 0x000fe20003fa6270 */
[----:B------:R-:W-:Y:S01]  /*0a10*/  IMAD.HI.U32 R4, R12, R13, RZ ;  /* 0x0000000d0c047227 */ /* 0x000fe200078e00ff */
[----:B------:R-:W-:Y:S02]  /*0a20*/  IADD3 R9, -R9, RZ, RZ ;  /* 0x000000ff09097210 */ /* 0x000fe40007ffe1ff */
[----:B------:R-:W-:Y:S01]  /*0a30*/  IADD3 R21, R8, 0x6, RZ ;  /* 0x0000000608157810 */ /* 0x000fe20007ffe0ff */
[----:B------:R-:W-:Y:S01]  /*0a40*/  IMAD R7, R7, 0x100, R10 ;  /* 0x0000010007077824 */ /* 0x000fe200078e020a */
[----:B------:R-:W-:Y:S01]  /*0a50*/  IADD3 R4, -R4, RZ, RZ ;  /* 0x000000ff04047210 */ /* 0x000fe20007ffe1ff */
[----:B------:R-:W-:Y:S01]  /*0a60*/  IMAD R16, R3, R9, R16 ;  /* 0x0000000903107224 */ /* 0x000fe200078e0210 */
[----:B------:R-:W-:Y:S01]  /*0a70*/  ISETP.GE.AND P0, PT, R19, RZ, PT ;  /* 0x000000ff1300720c */ /* 0x000fe20003f06270 */
[----:B-1----:R-:W-:Y:S01]  /*0a80*/  IMAD.MOV R10, RZ, RZ, -R5 ;  /* 0x000000ffff0a7224 */ /* 0x002fe200078e0a05 */
[C---:B------:R-:W-:Y:S01]  /*0a90*/  IADD3 R27, R8.reuse, 0xc, RZ ;  /* 0x0000000c081b7810 */ /* 0x040fe20007ffe0ff */
[C---:B------:R-:W-:Y:S01]  /*0aa0*/  IMAD R6, R3.reuse, R14, R11 ;  /* 0x0000000e03067224 */ /* 0x040fe200078e020b */
[C---:B------:R-:W-:Y:S01]  /*0ab0*/  ISETP.GT.U32.AND P3, PT, R3.reuse, R16, PT ;  /* 0x000000100300720c */ /* 0x040fe20003f64070 */
[----:B------:R-:W-:Y:S01]  /*0ac0*/  VIADD R22, R8, 0x4 ;  /* 0x0000000408167836 */ /* 0x000fe20000000000 */
[----:B------:R-:W-:Y:S01]  /*0ad0*/  MOV R9, R10 ;  /* 0x0000000a00097202 */ /* 0x000fe20000000f00 */
[----:B------:R-:W-:Y:S01]  /*0ae0*/  IMAD R10, R3, R4, R13 ;  /* 0x00000004030a7224 */ /* 0x000fe200078e020d */
[----:B------:R-:W-:Y:S01]  /*0af0*/  MOV R4, RZ ;  /* 0x000000ff00047202 */ /* 0x000fe20000000f00 */
[----:B------:R-:W-:Y:S01]  /*0b00*/  IMAD.IADD R15, R18, 0x1, R15 ;  /* 0x00000001120f7824 */ /* 0x000fe200078e020f */
[----:B------:R-:W-:Y:S01]  /*0b10*/  IABS R14, R20 ;  /* 0x00000014000e7213 */ /* 0x000fe20000000000 */
[----:B------:R-:W-:Y:S01]  /*0b20*/  IMAD R9, R9, R2, RZ ;  /* 0x0000000209097224 */ /* 0x000fe200078e02ff */
[C---:B------:R-:W-:Y:S01]  /*0b30*/  ISETP.GT.U32.AND P1, PT, R3.reuse, R6, PT ;  /* 0x000000060300720c */ /* 0x040fe20003f24070 */
[----:B------:R-:W-:Y:S01]  /*0b40*/  VIADD R26, R8, 0xb ;  /* 0x0000000b081a7836 */ /* 0x000fe20000000000 */
[----:B------:R-:W-:Y:S01]  /*0b50*/  ISETP.GT.U32.AND P2, PT, R3, R10, PT ;  /* 0x0000000a0300720c */ /* 0x000fe20003f44070 */
[----:B------:R-:W-:Y:S01]  /*0b60*/  IMAD.HI.U32 R9, R5, R9, R4 ;  /* 0x0000000905097227 */ /* 0x000fe200078e0004 */
[----:B------:R-:W-:-:S02]  /*0b70*/  IABS R11, R22 ;  /* 0x00000016000b7213 */ /* 0x000fc40000000000 */
[----:B------:R-:W-:Y:S01]  /*0b80*/  @!P3 IADD3 R16, R16, -R3, RZ ;  /* 0x800000031010b210 */ /* 0x000fe20007ffe0ff */
[----:B------:R-:W-:Y:S01]  /*0b90*/  IMAD.HI.U32 R4, R12, R14, RZ ;  /* 0x0000000e0c047227 */ /* 0x000fe200078e00ff */
[----:B------:R-:W-:Y:S02]  /*0ba0*/  IADD3 R28, R8, 0xd, RZ ;  /* 0x0000000d081c7810 */ /* 0x000fe40007ffe0ff */
[----:B------:R-:W-:Y:S01]  /*0bb0*/  ISETP.GT.U32.AND P4, PT, R3, R16, PT ;  /* 0x000000100300720c */ /* 0x000fe20003f84070 */
[----:B------:R-:W-:Y:S01]  /*0bc0*/  IMAD.HI.U32 R5, R12, R11, RZ ;  /* 0x0000000b0c057227 */ /* 0x000fe200078e00ff */
[----:B------:R-:W-:Y:S02]  /*0bd0*/  IABS R24, R27 ;  /* 0x0000001b00187213 */ /* 0x000fe40000000000 */
[----:B------:R-:W-:Y:S01]  /*0be0*/  IABS R25, R28 ;  /* 0x0000001c00197213 */ /* 0x000fe20000000000 */
[----:B------:R-:W-:Y:S01]  /*0bf0*/  IMAD.MOV R4, RZ, RZ, -R4 ;  /* 0x000000ffff047224 */ /* 0x000fe200078e0a04 */
[----:B------:R-:W-:Y:S01]  /*0c00*/  IADD3 R18, -R5, RZ, RZ ;  /* 0x000000ff05127210 */ /* 0x000fe20007ffe1ff */
[----:B------:R-:W-:Y:S01]  /*0c10*/  @!P1 IMAD.IADD R6, R6, 0x1, -R3 ;  /* 0x0000000106069824 */ /* 0x000fe200078e0a03 */
[----:B------:R-:W-:Y:S01]  /*0c20*/  @!P2 IADD3 R10, R10, -R3, RZ ;  /* 0x800000030a0aa210 */ /* 0x000fe20007ffe0ff */
[----:B------:R-:W-:Y:S01]  /*0c30*/  IMAD R14, R3, R4, R14 ;  /* 0x00000004030e7224 */ /* 0x000fe200078e020e */
[----:B------:R-:W-:Y:S01]  /*0c40*/  ISETP.GE.AND P1, PT, R23, RZ, PT ;  /* 0x000000ff1700720c */ /* 0x000fe20003f26270 */
[C---:B------:R-:W-:Y:S01]  /*0c50*/  IMAD R11, R3.reuse, R18, R11 ;  /* 0x00000012030b7224 */ /* 0x040fe200078e020b */
[C---:B------:R-:W-:Y:S01]  /*0c60*/  ISETP.GT.U32.AND P3, PT, R3.reuse, R6, PT ;  /* 0x000000060300720c */ /* 0x040fe20003f64070 */
[----:B------:R-:W-:Y:S01]  /*0c70*/  VIADD R4, R8, 0x5 ;  /* 0x0000000508047836 */ /* 0x000fe20000000000 */
[C---:B------:R-:W-:Y:S01]  /*0c80*/  ISETP.GT.U32.AND P2, PT, R3.reuse, R14, PT ;  /* 0x0000000e0300720c */ /* 0x040fe20003f44070 */
[----:B------:R-:W-:Y:S01]  /*0c90*/  @!P4 IMAD.IADD R16, R16, 0x1, -R3 ;  /* 0x000000011010c824 */ /* 0x000fe200078e0a03 */
[C---:B------:R-:W-:Y:S01]  /*0ca0*/  ISETP.GT.U32.AND P6, PT, R3.reuse, R10, PT ;  /* 0x0000000a0300720c */ /* 0x040fe20003fc4070 */
[C---:B------:R-:W-:Y:S01]  /*0cb0*/  VIADD R23, R8.reuse, 0xa ;  /* 0x0000000a08177836 */ /* 0x040fe20000000000 */
[----:B------:R-:W-:Y:S01]  /*0cc0*/  IABS R17, R4 ;  /* 0x0000000400117213 */ /* 0x000fe20000000000 */
[C---:B------:R-:W-:Y:S01]  /*0cd0*/  VIADD R29, R8.reuse, 0xe ;  /* 0x0000000e081d7836 */ /* 0x040fe20000000000 */
[----:B------:R-:W-:Y:S01]  /*0ce0*/  ISETP.GT.U32.AND P4, PT, R3, R11, PT ;  /* 0x0000000b0300720c */ /* 0x000fe20003f84070 */
[----:B------:R-:W-:Y:S01]  /*0cf0*/  VIADD R33, R8, 0x11 ;  /* 0x0000001108217836 */ /* 0x000fe20000000000 */
[----:B------:R-:W-:Y:S01]  /*0d00*/  IABS R18, R21 ;  /* 0x0000001500127213 */ /* 0x000fe20000000000 */
[----:B------:R-:W-:Y:S01]  /*0d10*/  IMAD.HI.U32 R5, R12, R17, RZ ;  /* 0x000000110c057227 */ /* 0x000fe200078e00ff */
[----:B------:R-:W-:-:S02]  /*0d20*/  IADD3 R35, R8, 0x13, RZ ;  /* 0x0000001308237810 */ /* 0x000fc40007ffe0ff */
[-C--:B------:R-:W-:Y:S01]  /*0d30*/  @!P3 IADD3 R6, R6, -R3.reuse, RZ ;  /* 0x800000030606b210 */ /* 0x080fe20007ffe0ff */
[----:B------:R-:W-:Y:S01]  /*0d40*/  IMAD.HI.U32 R13, R12, R18, RZ ;  /* 0x000000120c0d7227 */ /* 0x000fe200078e00ff */
[----:B------:R-:W-:Y:S02]  /*0d50*/  @!P2 IADD3 R14, R14, -R3, RZ ;  /* 0x800000030e0ea210 */ /* 0x000fe40007ffe0ff */
[----:B------:R-:W-:Y:S01]  /*0d60*/  ISETP.GE.AND P2, PT, R4, RZ, PT ;  /* 0x000000ff0400720c */ /* 0x000fe20003f46270 */
[--C-:B------:R-:W-:Y:S01]  /*0d70*/  @!P6 IMAD.IADD R10, R10, 0x1, -R3.reuse ;  /* 0x000000010a0ae824 */ /* 0x100fe200078e0a03 */
[----:B------:R-:W-:Y:S01]  /*0d80*/  IADD3 R19, -R13, RZ, RZ ;  /* 0x000000ff0d137210 */ /* 0x000fe20007ffe1ff */
[----:B------:R-:W-:Y:S01]  /*0d90*/  IMAD.MOV.U32 R4, RZ, RZ, R16 ;  /* 0x000000ffff047224 */ /* 0x000fe200078e0010 */
[----:B------:R-:W-:Y:S01]  /*0da0*/  IADD3 R16, -R5, RZ, RZ ;  /* 0x000000ff05107210 */ /* 0x000fe20007ffe1ff */
[----:B------:R-:W-:Y:S01]  /*0db0*/  @!P4 IMAD.IADD R11, R11, 0x1, -R3 ;  /* 0x000000010b0bc824 */ /* 0x000fe200078e0a03 */
[----:B------:R-:W-:Y:S01]  /*0dc0*/  MOV R5, R6 ;  /* 0x0000000600057202 */ /* 0x000fe20000000f00 */
[----:B------:R-:W-:Y:S01]  /*0dd0*/  @!P1 IMAD.MOV R4, RZ, RZ, -R4 ;  /* 0x000000ffff049224 */ /* 0x000fe200078e0a04 */
[----:B------:R-:W-:Y:S01]  /*0de0*/  MOV R6, R10 ;  /* 0x0000000a00067202 */ /* 0x000fe20000000f00 */
[C---:B------:R-:W-:Y:S01]  /*0df0*/  IMAD R13, R3.reuse, R16, R17 ;  /* 0x00000010030d7224 */ /* 0x040fe200078e0211 */
[C---:B------:R-:W-:Y:S01]  /*0e00*/  ISETP.GT.U32.AND P1, PT, R3.reuse, R14, PT ;  /* 0x0000000e0300720c */ /* 0x040fe20003f24070 */
[----:B------:R-:W-:Y:S01]  /*0e10*/  VIADD R10, R8, 0x7 ;  /* 0x00000007080a7836 */ /* 0x000fe20000000000 */
[C---:B------:R-:W-:Y:S01]  /*0e20*/  ISETP.GT.U32.AND P4, PT, R3.reuse, R11, PT ;  /* 0x0000000b0300720c */ /* 0x040fe20003f84070 */
[----:B------:R-:W-:Y:S01]  /*0e30*/  @!P5 IMAD.MOV R6, RZ, RZ, -R6 ;  /* 0x000000ffff06d224 */ /* 0x000fe200078e0a06 */
[C---:B------:R-:W-:Y:S01]  /*0e40*/  ISETP.GT.U32.AND P5, PT, R3.reuse, R13, PT ;  /* 0x0000000d0300720c */ /* 0x040fe20003fa4070 */
[----:B------:R-:W-:Y:S01]  /*0e50*/  IMAD R16, R3, R19, R18 ;  /* 0x0000001303107224 */ /* 0x000fe200078e0212 */
[----:B------:R-:W-:Y:S01]  /*0e60*/  ISETP.GE.AND P3, PT, R20, RZ, PT ;  /* 0x000000ff1400720c */ /* 0x000fe20003f66270 */
[----:B------:R-:W-:Y:S01]  /*0e70*/  @!P0 IMAD.MOV R5, RZ, RZ, -R5 ;  /* 0x000000ffff058224 */ /* 0x000fe200078e0a05 */
[----:B------:R-:W-:Y:S01]  /*0e80*/  IABS R18, R10 ;  /* 0x0000000a00127213 */ /* 0x000fe20000000000 */
[C---:B------:R-:W-:Y:S01]  /*0e90*/  VIADD R34, R8.reuse, 0x12 ;  /* 0x0000001208227836 */ /* 0x040fe20000000000 */
[C---:B------:R-:W-:Y:S01]  /*0ea0*/  IADD3 R17, R8.reuse, 0x8, RZ ;  /* 0x0000000808117810 */ /* 0x040fe20007ffe0ff */
[----:B------:R-:W-:Y:S01]  /*0eb0*/  VIADD R36, R8, 0x14 ;  /* 0x0000001408247836 */ /* 0x000fe20000000000 */
[----:B------:R-:W-:Y:S01]  /*0ec0*/  ISETP.GE.AND P6, PT, R22, RZ, PT ;  /* 0x000000ff1600720c */ /* 0x000fe20003fc6270 */
[----:B------:R-:W-:Y:S01]  /*0ed0*/  @!P1 IMAD.IADD R14, R14, 0x1, -R3 ;  /* 0x000000010e0e9824 */ /* 0x000fe200078e0a03 */
[----:B------:R-:W-:Y:S01]  /*0ee0*/  ISETP.GE.AND P1, PT, R10, RZ, PT ;  /* 0x000000ff0a00720c */ /* 0x000fe20003f26270 */
[----:B------:R-:W-:Y:S01]  /*0ef0*/  VIADD R44, R8, 0x1d ;  /* 0x0000001d082c7836 */ /* 0x000fe20000000000 */
[-C--:B------:R-:W-:Y:S01]  /*0f00*/  @!P4 IADD3 R11, R11, -R3.reuse, RZ ;  /* 0x800000030b0bc210 */ /* 0x080fe20007ffe0ff */
[----:B------:R-:W-:Y:S01]  /*0f10*/  IMAD.MOV.U32 R10, RZ, RZ, R14 ;  /* 0x000000ffff0a7224 */ /* 0x000fe200078e000e */
[----:B------:R-:W-:Y:S01]  /*0f20*/  ISETP.GT.U32.AND P4, PT, R3, R16, PT ;  /* 0x000000100300720c */ /* 0x000fe20003f84070 */
[----:B------:R-:W-:Y:S01]  /*0f30*/  IMAD.HI.U32 R14, R12, R18, RZ ;  /* 0x000000120c0e7227 */ /* 0x000fe200078e00ff */
[----:B------:R-:W-:-:S02]  /*0f40*/  @!P5 IADD3 R13, R13, -R3, RZ ;  /* 0x800000030d0dd210 */ /* 0x000fc40007ffe0ff */
[C---:B------:R-:W-:Y:S01]  /*0f50*/  IADD3 R22, R8.reuse, 0x9, RZ ;  /* 0x0000000908167810 */ /* 0x040fe20007ffe0ff */
[----:B------:R-:W-:Y:S01]  /*0f60*/  @!P3 IMAD.MOV R10, RZ, RZ, -R10 ;  /* 0x000000ffff0ab224 */ /* 0x000fe200078e0a0a */
[----:B------:R-:W-:Y:S01]  /*0f70*/  ISETP.GT.U32.AND P3, PT, R3, R13, PT ;  /* 0x0000000d0300720c */ /* 0x000fe20003f64070 */
[----:B------:R-:W-:Y:S01]  /*0f80*/  IMAD.MOV R14, RZ, RZ, -R14 ;  /* 0x000000ffff0e7224 */ /* 0x000fe200078e0a0e */
[----:B------:R-:W-:Y:S01]  /*0f90*/  IABS R20, R17 ;  /* 0x0000001100147213 */ /* 0x000fe20000000000 */
[----:B------:R-:W-:Y:S01]  /*0fa0*/  @!P6 IMAD.MOV R11, RZ, RZ, -R11 ;  /* 0x000000ffff0be224 */ /* 0x000fe200078e0a0b */
[----:B------:R-:W-:Y:S01]  /*0fb0*/  ISETP.GE.AND P0, PT, R21, RZ, PT ;  /* 0x000000ff1500720c */ /* 0x000fe20003f06270 */
[----:B------:R-:W-:Y:S01]  /*0fc0*/  IMAD R18, R3, R14, R18 ;  /* 0x0000000e03127224 */ /* 0x000fe200078e0212 */
[----:B------:R-:W-:Y:S01]  /*0fd0*/  IABS R21, R22 ;  /* 0x0000001600157213 */ /* 0x000fe20000000000 */
[----:B------:R-:W-:Y:S01]  /*0fe0*/  VIADD R45, R8, 0x1e ;  /* 0x0000001e082d7836 */ /* 0x000fe20000000000 */
[----:B------:R-:W-:Y:S01]  /*0ff0*/  @!P4 IADD3 R16, R16, -R3, RZ ;  /* 0x800000031010c210 */ /* 0x000fe20007ffe0ff */
[----:B------:R-:W-:Y:S01]  /*1000*/  VIADD R51, R8, 0x24 ;  /* 0x0000002408337836 */ /* 0x000fe20000000000 */
[----:B------:R-:W-:Y:S01]  /*1010*/  ISETP.GE.AND P5, PT, R17, RZ, PT ;  /* 0x000000ff1100720c */ /* 0x000fe20003fa6270 */
[----:B------:R-:W-:Y:S01]  /*1020*/  IMAD.HI.U32 R17, R12, R20, RZ ;  /* 0x000000140c117227 */ /* 0x000fe200078e00ff */
[----:B------:R-:W-:-:S02]  /*1030*/  ISETP.GT.U32.AND P4, PT, R3, R16, PT ;  /* 0x000000100300720c */ /* 0x000fc40003f84070 */
[----:B------:R-:W-:Y:S01]  /*1040*/  @!P3 IADD3 R13, R13, -R3, RZ ;  /* 0x800000030d0db210 */ /* 0x000fe20007ffe0ff */
[----:B------:R-:W-:Y:S01]  /*1050*/  IMAD.HI.U32 R19, R12, R21, RZ ;  /* 0x000000150c137227 */ /* 0x000fe200078e00ff */
[----:B------:R-:W-:Y:S02]  /*1060*/  ISETP.GT.U32.AND P3, PT, R3, R18, PT ;  /* 0x000000120300720c */ /* 0x000fe40003f64070 */
[----:B------:R-:W-:Y:S01]  /*1070*/  IADD3 R17, -R17, RZ, RZ ;  /* 0x000000ff11117210 */ /* 0x000fe20007ffe1ff */
[C---:B------:R-:W-:Y:S01]  /*1080*/  VIADD R54, R8.reuse, 0x27 ;  /* 0x0000002708367836 */ /* 0x040fe20000000000 */
[----:B------:R-:W-:Y:S01]  /*1090*/  IADD3 R14, -R19, RZ, RZ ;  /* 0x000000ff130e7210 */ /* 0x000fe20007ffe1ff */
[----:B------:R-:W-:Y:S01]  /*10a0*/  VIADD R55, R8, 0x28 ;  /* 0x0000002808377836 */ /* 0x000fe20000000000 */
[----:B------:R-:W-:Y:S01]  /*10b0*/  @!P2 IADD3 R13, -R13, RZ, RZ ;  /* 0x000000ff0d0da210 */ /* 0x000fe20007ffe1ff */
[C---:B------:R-:W-:Y:S01]  /*10c0*/  IMAD R17, R3.reuse, R17, R20 ;  /* 0x0000001103117224 */ /* 0x040fe200078e0214 */
[----:B------:R-:W-:Y:S01]  /*10d0*/  ISETP.GE.AND P6, PT, R22, RZ, PT ;  /* 0x000000ff1600720c */ /* 0x000fe20003fc6270 */
[C---:B------:R-:W-:Y:S01]  /*10e0*/  IMAD R20, R3.reuse, R14, R21 ;  /* 0x0000000e03147224 */ /* 0x040fe200078e0215 */
[----:B------:R-:W-:Y:S01]  /*10f0*/  IABS R21, R23 ;  /* 0x0000001700157213 */ /* 0x000fe20000000000 */
[--C-:B------:R-:W-:Y:S01]  /*1100*/  @!P4 IMAD.IADD R16, R16, 0x1, -R3.reuse ;  /* 0x000000011010c824 */ /* 0x100fe200078e0a03 */
[C---:B------:R-:W-:Y:S01]  /*1110*/  ISETP.GT.U32.AND P4, PT, R3.reuse, R17, PT ;  /* 0x000000110300720c */ /* 0x040fe20003f84070 */
[----:B------:R-:W-:Y:S01]  /*1120*/  @!P3 IMAD.IADD R18, R18, 0x1, -R3 ;  /* 0x000000011212b824 */ /* 0x000fe200078e0a03 */
[----:B------:R-:W-:Y:S01]  /*1130*/  ISETP.GT.U32.AND P3, PT, R3, R20, PT ;  /* 0x000000140300720c */ /* 0x000fe20003f64070 */
[----:B------:R-:W-:Y:S01]  /*1140*/  IMAD.HI.U32 R19, R12, R21, RZ ;  /* 0x000000150c137227 */ /* 0x000fe200078e00ff */
[----:B------:R-:W-:-:S02]  /*1150*/  MOV R14, R16 ;  /* 0x00000010000e7202 */ /* 0x000fc40000000f00 */
[C---:B------:R-:W-:Y:S01]  /*1160*/  ISETP.GT.U32.AND P2, PT, R3.reuse, R18, PT ;  /* 0x000000120300720c */ /* 0x040fe20003f44070 */
[----:B------:R-:W-:Y:S01]  /*1170*/  IMAD.MOV R16, RZ, RZ, -R19 ;  /* 0x000000ffff107224 */ /* 0x000fe200078e0a13 */
[----:B------:R-:W-:Y:S01]  /*1180*/  IABS R22, R26 ;  /* 0x0000001a00167213 */ /* 0x000fe20000000000 */
[----:B------:R-:W-:Y:S01]  /*1190*/  VIADD R59, R8, 0x2c ;  /* 0x0000002c083b7836 */ /* 0x000fe20000000000 */
[----:B------:R-:W-:Y:S01]  /*11a0*/  @!P0 IADD3 R14, -R14, RZ, RZ ;  /* 0x000000ff0e0e8210 */ /* 0x000fe20007ffe1ff */
[----:B------:R-:W-:Y:S01]  /*11b0*/  IMAD R19, R3, R16, R21 ;  /* 0x0000001003137224 */ /* 0x000fe200078e0215 */
[----:B------:R-:W-:Y:S01]  /*11c0*/  ISETP.GE.AND P0, PT, R23, RZ, PT ;  /* 0x000000ff1700720c */ /* 0x000fe20003f06270 */
[----:B------:R-:W-:Y:S01]  /*11d0*/  @!P4 IMAD.IADD R17, R17, 0x1, -R3 ;  /* 0x000000011111c824 */ /* 0x000fe200078e0a03 */
[----:B------:R-:W-:Y:S01]  /*11e0*/  IABS R30, R33 ;  /* 0x00000021001e7213 */ /* 0x000fe20000000000 */
[----:B------:R-:W-:Y:S01]  /*11f0*/  IMAD.HI.U32 R21, R12, R24, RZ ;  /* 0x000000180c157227 */ /* 0x000fe200078e00ff */
[----:B------:R-:W-:-:S02]  /*1200*/  @!P3 IADD3 R20, R20, -R3, RZ ;  /* 0x800000031414b210 */ /* 0x000fc40007ffe0ff */
[C---:B------:R-:W-:Y:S01]  /*1210*/  ISETP.GT.U32.AND P4, PT, R3.reuse, R17, PT ;  /* 0x000000110300720c */ /* 0x040fe20003f84070 */
[C---:B------:R-:W-:Y:S01]  /*1220*/  IMAD.HI.U32 R16, R12.reuse, R22, RZ ;  /* 0x000000160c107227 */ /* 0x040fe200078e00ff */
[----:B------:R-:W-:Y:S02]  /*1230*/  ISETP.GT.U32.AND P3, PT, R3, R20, PT ;  /* 0x000000140300720c */ /* 0x000fe40003f64070 */
[----:B------:R-:W-:Y:S01]  /*1240*/  IADD3 R21, -R21, RZ, RZ ;  /* 0x000000ff15157210 */ /* 0x000fe20007ffe1ff */
[----:B------:R-:W-:Y:S01]  /*1250*/  IMAD.HI.U32 R23, R12, R25, RZ ;  /* 0x000000190c177227 */ /* 0x000fe200078e00ff */
[----:B------:R-:W-:Y:S02]  /*1260*/  IABS R31, R34 ;  /* 0x00000022001f7213 */ /* 0x000fe40000000000 */
[----:B------:R-:W-:Y:S01]  /*1270*/  IADD3 R37, R8, 0x15, RZ ;  /* 0x0000001508257810 */ /* 0x000fe20007ffe0ff */
[--C-:B------:R-:W-:Y:S01]  /*1280*/  @!P2 IMAD.IADD R18, R18, 0x1, -R3.reuse ;  /* 0x000000011212a824 */ /* 0x100fe200078e0a03 */
[----:B------:R-:W-:Y:S01]  /*1290*/  ISETP.GT.U32.AND P2, PT, R3, R19, PT ;  /* 0x000000130300720c */ /* 0x000fe20003f44070 */
[----:B------:R-:W-:Y:S01]  /*12a0*/  IMAD.MOV R16, RZ, RZ, -R16 ;  /* 0x000000ffff107224 */ /* 0x000fe200078e0a10 */
[----:B------:R-:W-:Y:S01]  /*12b0*/  IADD3 R38, R8, 0x16, RZ ;  /* 0x0000001608267810 */ /* 0x000fe20007ffe0ff */
[--C-:B------:R-:W-:Y:S01]  /*12c0*/  @!P4 IMAD.IADD R17, R17, 0x1, -R3.reuse ;  /* 0x000000011111c824 */ /* 0x100fe200078e0a03 */
[----:B------:R-:W-:Y:S01]  /*12d0*/  ISETP.GE.AND P4, PT, R26, RZ, PT ;  /* 0x000000ff1a00720c */ /* 0x000fe20003f86270 */
[----:B------:R-:W-:Y:S01]  /*12e0*/  @!P3 IMAD.IADD R20, R20, 0x1, -R3 ;  /* 0x000000011414b824 */ /* 0x000fe200078e0a03 */
[----:B------:R-:W-:Y:S01]  /*12f0*/  IADD3 R26, -R23, RZ, RZ ;  /* 0x000000ff171a7210 */ /* 0x000fe20007ffe1ff */
[C---:B------:R-:W-:Y:S01]  /*1300*/  IMAD R21, R3.reuse, R21, R24 ;  /* 0x0000001503157224 */ /* 0x040fe200078e0218 */
[----:B------:R-:W-:Y:S01]  /*1310*/  IABS R23, R29 ;  /* 0x0000001d00177213 */ /* 0x000fe20000000000 */
[C---:B------:R-:W-:Y:S01]  /*1320*/  IMAD R22, R3.reuse, R16, R22 ;  /* 0x0000001003167224 */ /* 0x040fe200078e0216 */
[----:B------:R-:W-:Y:S01]  /*1330*/  MOV R16, R18 ;  /* 0x0000001200107202 */ /* 0x000fe20000000f00 */
[----:B------:R-:W-:Y:S01]  /*1340*/  IMAD R24, R3, R26, R25 ;  /* 0x0000001a03187224 */ /* 0x000fe200078e0219 */
[----:B------:R-:W-:Y:S01]  /*1350*/  MOV R18, R20 ;  /* 0x0000001400127202 */ /* 0x000fe20000000f00 */
[----:B------:R-:W-:Y:S01]  /*1360*/  @!P2 IMAD.IADD R19, R19, 0x1, -R3 ;  /* 0x000000011313a824 */ /* 0x000fe200078e0a03 */
[----:B------:R-:W-:Y:S01]  /*1370*/  ISETP.GT.U32.AND P3, PT, R3, R21, PT ;  /* 0x000000150300720c */ /* 0x000fe20003f64070 */
[----:B------:R-:W-:Y:S01]  /*1380*/  IMAD.HI.U32 R20, R12, R23, RZ ;  /* 0x000000170c147227 */ /* 0x000fe200078e00ff */
[----:B------:R-:W-:-:S02]  /*1390*/  @!P1 IADD3 R16, -R16, RZ, RZ ;  /* 0x000000ff10109210 */ /* 0x000fc40007ffe1ff */
[C---:B------:R-:W-:Y:S01]  /*13a0*/  ISETP.GT.U32.AND P1, PT, R3.reuse, R22, PT ;  /* 0x000000160300720c */ /* 0x040fe20003f24070 */
[----:B------:R-:W-:Y:S01]  /*13b0*/  @!P6 IMAD.MOV R18, RZ, RZ, -R18 ;  /* 0x000000ffff12e224 */ /* 0x000fe200078e0a12 */
[C---:B------:R-:W-:Y:S01]  /*13c0*/  ISETP.GT.U32.AND P6, PT, R3.reuse, R24, PT ;  /* 0x000000180300720c */ /* 0x040fe20003fc4070 */
[----:B------:R-:W-:Y:S01]  /*13d0*/  @!P5 IMAD.MOV R17, RZ, RZ, -R17 ;  /* 0x000000ffff11d224 */ /* 0x000fe200078e0a11 */
[C---:B------:R-:W-:Y:S01]  /*13e0*/  IADD3 R25, R8.reuse, 0xf, RZ ;  /* 0x0000000f08197810 */ /* 0x040fe20007ffe0ff */
[C---:B------:R-:W-:Y:S01]  /*13f0*/  VIADD R63, R8.reuse, 0x39 ;  /* 0x00000039083f7836 */ /* 0x040fe20000000000 */
[----:B------:R-:W-:Y:S01]  /*1400*/  ISETP.GT.U32.AND P2, PT, R3, R19, PT ;  /* 0x000000130300720c */ /* 0x000fe20003f44070 */
[----:B------:R-:W-:Y:S01]  /*1410*/  VIADD R67, R8, 0x3d ;  /* 0x0000003d08437836 */ /* 0x000fe20000000000 */
[----:B------:R-:W-:Y:S01]  /*1420*/  IADD3 R20, -R20, RZ, RZ ;  /* 0x000000ff14147210 */ /* 0x000fe20007ffe1ff */
[----:B------:R-:W-:Y:S01]  /*1430*/  @!P3 IMAD.IADD R21, R21, 0x1, -R3 ;  /* 0x000000011515b824 */ /* 0x000fe200078e0a03 */
[----:B------:R-:W-:-:S02]  /*1440*/  IABS R26, R25 ;  /* 0x00000019001a7213 */ /* 0x000fc40000000000 */
[----:B------:R-:W-:Y:S01]  /*1450*/  ISETP.GE.AND P5, PT, R27, RZ, PT ;  /* 0x000000ff1b00720c */ /* 0x000fe20003fa6270 */
[----:B------:R-:W-:Y:S01]  /*1460*/  @!P1 IMAD.IADD R22, R22, 0x1, -R3 ;  /* 0x0000000116169824 */ /* 0x000fe200078e0a03 */
[----:B------:R-:W-:Y:S01]  /*1470*/  ISETP.GE.AND P1, PT, R29, RZ, PT ;  /* 0x000000ff1d00720c */ /* 0x000fe20003f26270 */
[C---:B------:R-:W-:Y:S01]  /*1480*/  IMAD R23, R3.reuse, R20, R23 ;  /* 0x0000001403177224 */ /* 0x040fe200078e0217 */
[----:B------:R-:W-:Y:S01]  /*1490*/  @!P6 IADD3 R24, R24, -R3, RZ ;  /* 0x800000031818e210 */ /* 0x000fe20007ffe0ff */
[C---:B------:R-:W-:Y:S01]  /*14a0*/  IMAD.HI.U32 R20, R12.reuse, R26, RZ ;  /* 0x0000001a0c147227 */ /* 0x040fe200078e00ff */
[C---:B------:R-:W-:Y:S02]  /*14b0*/  ISETP.GT.U32.AND P6, PT, R3.reuse, R21, PT ;  /* 0x000000150300720c */ /* 0x040fe40003fc4070 */
[----:B------:R-:W-:Y:S01]  /*14c0*/  ISETP.GT.U32.AND P3, PT, R3, R22, PT ;  /* 0x000000160300720c */ /* 0x000fe20003f64070 */
[----:B------:R-:W-:Y:S01]  /*14d0*/  IMAD.HI.U32 R27, R12, R30, RZ ;  /* 0x0000001e0c1b7227 */ /* 0x000fe200078e00ff */
[----:B------:R-:W-:-:S02]  /*14e0*/  IADD3 R20, -R20, RZ, RZ ;  /* 0x000000ff14147210 */ /* 0x000fc40007ffe1ff */
[-C--:B------:R-:W-:Y:S02]  /*14f0*/  @!P2 IADD3 R19, R19, -R3.reuse, RZ ;  /* 0x800000031313a210 */ /* 0x080fe40007ffe0ff */
[----:B------:R-:W-:Y:S01]  /*1500*/  ISETP.GE.AND P2, PT, R28, RZ, PT ;  /* 0x000000ff1c00720c */ /* 0x000fe20003f46270 */
[C---:B------:R-:W-:Y:S01]  /*1510*/  IMAD R26, R3.reuse, R20, R26 ;  /* 0x00000014031a7224 */ /* 0x040fe200078e021a */
[----:B------:R-:W-:Y:S01]  /*1520*/  IADD3 R28, R8, 0x10, RZ ;  /* 0x00000010081c7810 */ /* 0x000fe20007ffe0ff */
[----:B------:R-:W-:Y:S01]  /*1530*/  @!P0 IMAD.MOV R19, RZ, RZ, -R19 ;  /* 0x000000ffff138224 */ /* 0x000fe200078e0a13 */
[----:B------:R-:W-:Y:S01]  /*1540*/  ISETP.GT.U32.AND P0, PT, R3, R24, PT ;  /* 0x000000180300720c */ /* 0x000fe20003f04070 */
[----:B------:R-:W-:Y:S01]  /*1550*/  @!P6 IMAD.IADD R21, R21, 0x1, -R3 ;  /* 0x000000011515e824 */ /* 0x000fe200078e0a03 */
[C---:B------:R-:W-:Y:S02]  /*1560*/  ISETP.GT.U32.AND P6, PT, R3.reuse, R26, PT ;  /* 0x0000001a0300720c */ /* 0x040fe40003fc4070 */
[----:B------:R-:W-:Y:S01]  /*1570*/  @!P3 IADD3 R22, R22, -R3, RZ ;  /* 0x800000031616b210 */ /* 0x000fe20007ffe0ff */
[----:B------:R-:W-:Y:S01]  /*1580*/  @!P5 IMAD.MOV R21, RZ, RZ, -R21 ;  /* 0x000000ffff15d224 */ /* 0x000fe200078e0a15 */
[----:B------:R-:W-:-:S02]  /*1590*/  ISETP.GT.U32.AND P3, PT, R3, R23, PT ;  /* 0x000000170300720c */ /* 0x000fc40003f64070 */
[----:B------:R-:W-:Y:S02]  /*15a0*/  IABS R29, R28 ;  /* 0x0000001c001d7213 */ /* 0x000fe40000000000 */
[----:B------:R-:W-:Y:S02]  /*15b0*/  MOV R20, R22 ;  /* 0x0000001600147202 */ /* 0x000fe40000000f00 */
[----:B------:R-:W-:Y:S02]  /*15c0*/  IADD3 R27, -R27, RZ, RZ ;  /* 0x000000ff1b1b7210 */ /* 0x000fe40007ffe1ff */
[----:B------:R-:W-:Y:S01]  /*15d0*/  @!P0 IADD3 R24, R24, -R3, RZ ;  /* 0x8000000318188210 */ /* 0x000fe20007ffe0ff */
[----:B------:R-:W-:Y:S01]  /*15e0*/  @!P6 IMAD.IADD R26, R26, 0x1, -R3 ;  /* 0x000000011a1ae824 */ /* 0x000fe200078e0a03 */
[----:B------:R-:W-:Y:S01]  /*15f0*/  ISETP.GE.AND P0, PT, R25, RZ, PT ;  /* 0x000000ff1900720c */ /* 0x000fe20003f06270 */
[----:B------:R-:W-:Y:S01]  /*1600*/  IMAD.HI.U32 R25, R12, R29, RZ ;  /* 0x0000001d0c197227 */ /* 0x000fe200078e00ff */
[----:B------:R-:W-:-:S02]  /*1610*/  @!P4 IADD3 R20, -R20, RZ, RZ ;  /* 0x000000ff1414c210 */ /* 0x000fc40007ffe1ff */
[----:B------:R-:W-:Y:S01]  /*1620*/  ISETP.GT.U32.AND P6, PT, R3, R26, PT ;  /* 0x0000001a0300720c */ /* 0x000fe20003fc4070 */
[----:B------:R-:W-:Y:S01]  /*1630*/  @!P3 IMAD.IADD R23, R23, 0x1, -R3 ;  /* 0x000000011717b824 */ /* 0x000fe200078e0a03 */
[----:B------:R-:W-:Y:S01]  /*1640*/  ISETP.GE.AND P3, PT, R28, RZ, PT ;  /* 0x000000ff1c00720c */ /* 0x000fe20003f66270 */
[----:B------:R-:W-:Y:S01]  /*1650*/  IMAD.MOV R22, RZ, RZ, -R25 ;  /* 0x000000ffff167224 */ /* 0x000fe200078e0a19 */
[----:B------:R-:W-:Y:S01]  /*1660*/  IADD3 R39, R8, 0x17, RZ ;  /* 0x0000001708277810 */ /* 0x000fe20007ffe0ff */
[----:B------:R-:W-:Y:S01]  /*1670*/  IMAD.HI.U32 R28, R12, R31, RZ ;  /* 0x0000001f0c1c7227 */ /* 0x000fe200078e00ff */
[C---:B------:R-:W-:Y:S02]  /*1680*/  ISETP.GT.U32.AND P4, PT, R3.reuse, R23, PT ;  /* 0x000000170300720c */ /* 0x040fe40003f84070 */
[----:B------:R-:W-:Y:S01]  /*1690*/  IADD3 R42, R8, 0x1c, RZ ;  /* 0x0000001c082a7810 */ /* 0x000fe20007ffe0ff */
[C---:B------:R-:W-:Y:S01]  /*16a0*/  IMAD R25, R3.reuse, R22, R29 ;  /* 0x0000001603197224 */ /* 0x040fe200078e021d */
[----:B------:R-:W-:Y:S01]  /*16b0*/  MOV R22, R24 ;  /* 0x0000001800167202 */ /* 0x000fe20000000f00 */
[----:B------:R-:W-:Y:S01]  /*16c0*/  IMAD.MOV R32, RZ, RZ, -R28 ;  /* 0x000000ffff207224 */ /* 0x000fe200078e0a1c */
[----:B------:R-:W-:Y:S01]  /*16d0*/  IABS R40, R44 ;  /* 0x0000002c00287213 */ /* 0x000fe20000000000 */
[C---:B------:R-:W-:Y:S01]  /*16e0*/  IMAD R28, R3.reuse, R27, R30 ;  /* 0x0000001b031c7224 */ /* 0x040fe200078e021e */
[----:B------:R-:W-:Y:S01]  /*16f0*/  @!P6 IADD3 R26, R26, -R3, RZ ;  /* 0x800000031a1ae210 */ /* 0x000fe20007ffe0ff */
[C---:B------:R-:W-:Y:S01]  /*1700*/  IMAD R29, R3.reuse, R32, R31 ;  /* 0x00000020031d7224 */ /* 0x040fe200078e021f */
[----:B------:R-:W-:Y:S01]  /*1710*/  IABS R30, R35 ;  /* 0x00000023001e7213 */ /* 0x000fe20000000000 */
[----:B------:R-:W-:Y:S01]  /*1720*/  @!P2 IMAD.MOV R22, RZ, RZ, -R22 ;  /* 0x000000ffff16a224 */ /* 0x000fe200078e0a16 */
[----:B------:R-:W-:-:S02]  /*1730*/  ISETP.GT.U32.AND P2, PT, R3, R28, PT ;  /* 0x0000001c0300720c */ /* 0x000fc40003f44070 */
[C---:B------:R-:W-:Y:S01]  /*1740*/  ISETP.GT.U32.AND P6, PT, R3.reuse, R29, PT ;  /* 0x0000001d0300720c */ /* 0x040fe20003fc4070 */
[----:B------:R-:W-:Y:S01]  /*1750*/  IMAD.HI.U32 R24, R12, R30, RZ ;  /* 0x0000001e0c187227 */ /* 0x000fe200078e00ff */
[----:B------:R-:W-:Y:S02]  /*1760*/  ISETP.GT.U32.AND P5, PT, R3, R25, PT ;  /* 0x000000190300720c */ /* 0x000fe40003fa4070 */
[----:B------:R-:W-:Y:S02]  /*1770*/  IABS R31, R36 ;  /* 0x00000024001f7213 */ /* 0x000fe40000000000 */
[----:B------:R-:W-:Y:S02]  /*1780*/  IADD3 R27, -R24, RZ, RZ ;  /* 0x000000ff181b7210 */ /* 0x000fe40007ffe1ff */
[----:B------:R-:W-:Y:S01]  /*1790*/  @!P4 IADD3 R23, R23, -R3, RZ ;  /* 0x800000031717c210 */ /* 0x000fe20007ffe0ff */
[----:B------:R-:W-:Y:S01]  /*17a0*/  IMAD.HI.U32 R24, R12, R31, RZ ;  /* 0x0000001f0c187227 */ /* 0x000fe200078e00ff */
[----:B------:R-:W-:-:S02]  /*17b0*/  IABS R32, R37 ;  /* 0x0000002500207213 */ /* 0x000fc40000000000 */
[----:B------:R-:W-:Y:S01]  /*17c0*/  ISETP.GE.AND P4, PT, R33, RZ, PT ;  /* 0x000000ff2100720c */ /* 0x000fe20003f86270 */
[--C-:B------:R-:W-:Y:S01]  /*17d0*/  @!P2 IMAD.IADD R28, R28, 0x1, -R3.reuse ;  /* 0x000000011c1ca824 */ /* 0x100fe200078e0a03 */
[----:B------:R-:W-:Y:S01]  /*17e0*/  @!P1 IADD3 R23, -R23, RZ, RZ ;  /* 0x000000ff17179210 */ /* 0x000fe20007ffe1ff */
[--C-:B------:R-:W-:Y:S01]  /*17f0*/  @!P6 IMAD.IADD R29, R29, 0x1, -R3.reuse ;  /* 0x000000011d1de824 */ /* 0x100fe200078e0a03 */
[----:B------:R-:W-:Y:S01]  /*1800*/  IABS R33, R38 ;  /* 0x0000002600217213 */ /* 0x000fe20000000000 */
[----:B------:R-:W-:Y:S01]  /*1810*/  IMAD.MOV R24, RZ, RZ, -R24 ;  /* 0x000000ffff187224 */ /* 0x000fe200078e0a18 */
[----:B------:R-:W-:Y:S01]  /*1820*/  ISETP.GT.U32.AND P6, PT, R3, R28, PT ;  /* 0x0000001c0300720c */ /* 0x000fe20003fc4070 */
[----:B------:R-:W-:Y:S01]  /*1830*/  @!P5 IMAD.IADD R25, R25, 0x1, -R3 ;  /* 0x000000011919d824 */ /* 0x000fe200078e0a03 */
[C---:B------:R-:W-:Y:S01]  /*1840*/  ISETP.GT.U32.AND P1, PT, R3.reuse, R29, PT ;  /* 0x0000001d0300720c */ /* 0x040fe20003f24070 */
[C---:B------:R-:W-:Y:S01]  /*1850*/  IMAD R31, R3.reuse, R24, R31 ;  /* 0x00000018031f7224 */ /* 0x040fe200078e021f */
[----:B------:R-:W-:Y:S01]  /*1860*/  ISETP.GE.AND P5, PT, R34, RZ, PT ;  /* 0x000000ff2200720c */ /* 0x000fe20003fa6270 */
[C---:B------:R-:W-:Y:S01]  /*1870*/  IMAD R30, R3.reuse, R27, R30 ;  /* 0x0000001b031e7224 */ /* 0x040fe200078e021e */
[----:B------:R-:W-:Y:S01]  /*1880*/  ISETP.GT.U32.AND P2, PT, R3, R25, PT ;  /* 0x000000190300720c */ /* 0x000fe20003f44070 */
[----:B------:R-:W-:Y:S01]  /*1890*/  IMAD.HI.U32 R24, R12, R32, RZ ;  /* 0x000000200c187227 */ /* 0x000fe200078e00ff */
[----:B------:R-:W-:-:S02]  /*18a0*/  IADD3 R46, R8, 0x1f, RZ ;  /* 0x0000001f082e7810 */ /* 0x000fc40007ffe0ff */
[----:B------:R-:W-:Y:S01]  /*18b0*/  IABS R41, R45 ;  /* 0x0000002d00297213 */ /* 0x000fe20000000000 */
[----:B------:R-:W-:Y:S01]  /*18c0*/  IMAD.HI.U32 R27, R12, R33, RZ ;  /* 0x000000210c1b7227 */ /* 0x000fe200078e00ff */
[----:B------:R-:W-:Y:S02]  /*18d0*/  IABS R43, R46 ;  /* 0x0000002e002b7213 */ /* 0x000fe40000000000 */
[----:B------:R-:W-:Y:S01]  /*18e0*/  IADD3 R49, R8, 0x22, RZ ;  /* 0x0000002208317810 */ /* 0x000fe20007ffe0ff */
[--C-:B------:R-:W-:Y:S01]  /*18f0*/  @!P6 IMAD.IADD R28, R28, 0x1, -R3.reuse ;  /* 0x000000011c1ce824 */ /* 0x100fe200078e0a03 */
[----:B------:R-:W-:Y:S01]  /*1900*/  ISETP.GT.U32.AND P6, PT, R3, R31, PT ;  /* 0x0000001f0300720c */ /* 0x000fe20003fc4070 */
[----:B------:R-:W-:Y:S01]  /*1910*/  IMAD.MOV R24, RZ, RZ, -R24 ;  /* 0x000000ffff187224 */ /* 0x000fe200078e0a18 */
[----:B------:R-:W-:Y:S01]  /*1920*/  IADD3 R34, -R27, RZ, RZ ;  /* 0x000000ff1b227210 */ /* 0x000fe20007ffe1ff */
[----:B------:R-:W-:Y:S01]  /*1930*/  @!P2 IMAD.IADD R25, R25, 0x1, -R3 ;  /* 0x000000011919a824 */ /* 0x000fe200078e0a03 */
[C---:B------:R-:W-:Y:S01]  /*1940*/  ISETP.GT.U32.AND P2, PT, R3.reuse, R30, PT ;  /* 0x0000001e0300720c */ /* 0x040fe20003f44070 */
[----:B------:R-:W-:Y:S01]  /*1950*/  IMAD R32, R3, R24, R32 ;  /* 0x0000001803207224 */ /* 0x000fe200078e0220 */
[----:B------:R-:W-:Y:S01]  /*1960*/  @!P1 IADD3 R29, R29, -R3, RZ ;  /* 0x800000031d1d9210 */ /* 0x000fe20007ffe0ff */
[----:B------:R-:W-:Y:S01]  /*1970*/  IMAD.MOV.U32 R24, RZ, RZ, R26 ;  /* 0x000000ffff187224 */ /* 0x000fe200078e001a */
[----:B------:R-:W-:Y:S01]  /*1980*/  ISETP.GE.AND P1, PT, R35, RZ, PT ;  /* 0x000000ff2300720c */ /* 0x000fe20003f26270 */
[----:B------:R-:W-:Y:S01]  /*1990*/  @!P3 IMAD.MOV R25, RZ, RZ, -R25 ;  /* 0x000000ffff19b224 */ /* 0x000fe200078e0a19 */
[----:B------:R-:W-:Y:S01]  /*19a0*/  IABS R35, R39 ;  /* 0x0000002700237213 */ /* 0x000fe20000000000 */
[C---:B------:R-:W-:Y:S01]  /*19b0*/  IMAD R33, R3.reuse, R34, R33 ;  /* 0x0000002203217224 */ /* 0x040fe200078e0221 */
[----:B------:R-:W-:Y:S01]  /*19c0*/  ISETP.GT.U32.AND P3, PT, R3, R32, PT ;  /* 0x000000200300720c */ /* 0x000fe20003f64070 */
[----:B------:R-:W-:Y:S01]  /*19d0*/  @!P6 IMAD.IADD R31, R31, 0x1, -R3 ;  /* 0x000000011f1fe824 */ /* 0x000fe200078e0a03 */
[----:B------:R-:W-:Y:S01]  /*19e0*/  @!P0 IADD3 R24, -R24, RZ, RZ ;  /* 0x000000ff18188210 */ /* 0x000fe20007ffe1ff */
[----:B------:R-:W-:Y:S01]  /*19f0*/  IMAD.HI.U32 R26, R12, R35, RZ ;  /* 0x000000230c1a7227 */ /* 0x000fe200078e00ff */
[----:B------:R-:W-:-:S02]  /*1a00*/  @!P4 IADD3 R28, -R28, RZ, RZ ;  /* 0x000000ff1c1cc210 */ /* 0x000fc40007ffe1ff */
[C---:B------:R-:W-:Y:S01]  /*1a10*/  ISETP.GT.U32.AND P6, PT, R3.reuse, R31, PT ;  /* 0x0000001f0300720c */ /* 0x040fe20003fc4070 */
[----:B------:R-:W-:Y:S01]  /*1a20*/  @!P5 IMAD.MOV R29, RZ, RZ, -R29 ;  /* 0x000000ffff1dd224 */ /* 0x000fe200078e0a1d */
[----:B------:R-:W-:Y:S02]  /*1a30*/  @!P2 IADD3 R30, R30, -R3, RZ ;  /* 0x800000031e1ea210 */ /* 0x000fe40007ffe0ff */
[----:B------:R-:W-:Y:S02]  /*1a40*/  ISETP.GE.AND P2, PT, R36, RZ, PT ;  /* 0x000000ff2400720c */ /* 0x000fe40003f46270 */
[----:B------:R-:W-:Y:S02]  /*1a50*/  ISETP.GT.U32.AND P0, PT, R3, R30, PT ;  /* 0x0000001e0300720c */ /* 0x000fe40003f04070 */
[----:B------:R-:W-:Y:S02]  /*1a60*/  IADD3 R36, R8, 0x18, RZ ;  /* 0x0000001808247810 */ /* 0x000fe40007ffe0ff */
[----:B------:R-:W-:-:S02]  /*1a70*/  IADD3 R26, -R26, RZ, RZ ;  /* 0x000000ff1a1a7210 */ /* 0x000fc40007ffe1ff */
[----:B------:R-:W-:Y:S01]  /*1a80*/  IABS R27, R36 ;  /* 0x00000024001b7213 */ /* 0x000fe20000000000 */
[----:B------:R-:W-:Y:S01]  /*1a90*/  @!P6 IMAD.IADD R31, R31, 0x1, -R3 ;  /* 0x000000011f1fe824 */ /* 0x000fe200078e0a03 */
[C---:B------:R-:W-:Y:S01]  /*1aa0*/  ISETP.GT.U32.AND P6, PT, R3.reuse, R33, PT ;  /* 0x000000210300720c */ /* 0x040fe20003fc4070 */
[----:B------:R-:W-:Y:S01]  /*1ab0*/  IMAD R34, R3, R26, R35 ;  /* 0x0000001a03227224 */ /* 0x000fe200078e0223 */
[----:B------:R-:W-:Y:S01]  /*1ac0*/  @!P3 IADD3 R32, R32, -R3, RZ ;  /* 0x800000032020b210 */ /* 0x000fe20007ffe0ff */
[----:B------:R-:W-:Y:S01]  /*1ad0*/  IMAD.MOV.U32 R35, RZ, RZ, R27 ;  /* 0x000000ffff237224 */ /* 0x000fe200078e001b */
[----:B------:R-:W-:Y:S01]  /*1ae0*/  @!P2 IADD3 R31, -R31, RZ, RZ ;  /* 0x000000ff1f1fa210 */ /* 0x000fe20007ffe1ff */
[----:B------:R-:W-:Y:S01]  /*1af0*/  @!P0 IMAD.IADD R30, R30, 0x1, -R3 ;  /* 0x000000011e1e8824 */ /* 0x000fe200078e0a03 */
[C---:B------:R-:W-:Y:S01]  /*1b00*/  ISETP.GT.U32.AND P3, PT, R3.reuse, R32, PT ;  /* 0x000000200300720c */ /* 0x040fe20003f64070 */
[----:B------:R-:W-:Y:S01]  /*1b10*/  VIADD R27, R8, 0x19 ;  /* 0x00000019081b7836 */ /* 0x000fe20000000000 */
[----:B------:R-:W-:Y:S01]  /*1b20*/  ISETP.GT.U32.AND P2, PT, R3, R34, PT ;  /* 0x000000220300720c */ /* 0x000fe20003f44070 */
[----:B------:R-:W-:Y:S01]  /*1b30*/  IMAD.HI.U32 R26, R12, R35, RZ ;  /* 0x000000230c1a7227 */ /* 0x000fe200078e00ff */
[----:B------:R-:W-:-:S02]  /*1b40*/  @!P1 IADD3 R30, -R30, RZ, RZ ;  /* 0x000000ff1e1e9210 */ /* 0x000fc40007ffe1ff */
[----:B------:R-:W-:Y:S01]  /*1b50*/  ISETP.GE.AND P1, PT, R36, RZ, PT ;  /* 0x000000ff2400720c */ /* 0x000fe20003f26270 */
[----:B------:R-:W-:Y:S01]  /*1b60*/  @!P6 IMAD.IADD R33, R33, 0x1, -R3 ;  /* 0x000000012121e824 */ /* 0x000fe200078e0a03 */
[----:B------:R-:W-:Y:S01]  /*1b70*/  IABS R36, R27 ;  /* 0x0000001b00247213 */ /* 0x000fe20000000000 */
[----:B------:R-:W-:Y:S01]  /*1b80*/  IMAD.MOV R26, RZ, RZ, -R26 ;  /* 0x000000ffff1a7224 */ /* 0x000fe200078e0a1a */
[----:B------:R-:W-:Y:S02]  /*1b90*/  ISETP.GE.AND P5, PT, R38, RZ, PT ;  /* 0x000000ff2600720c */ /* 0x000fe40003fa6270 */
[C---:B------:R-:W-:Y:S01]  /*1ba0*/  ISETP.GT.U32.AND P6, PT, R3.reuse, R33, PT ;  /* 0x000000210300720c */ /* 0x040fe20003fc4070 */
[----:B------:R-:W-:Y:S01]  /*1bb0*/  IMAD R35, R3, R26, R35 ;  /* 0x0000001a03237224 */ /* 0x000fe200078e0223 */
[----:B------:R-:W-:Y:S01]  /*1bc0*/  @!P3 IADD3 R32, R32, -R3, RZ ;  /* 0x800000032020b210 */ /* 0x000fe20007ffe0ff */
[----:B------:R-:W-:Y:S01]  /*1bd0*/  IMAD.HI.U32 R26, R12, R36, RZ ;  /* 0x000000240c1a7227 */ /* 0x000fe200078e00ff */
[----:B------:R-:W-:-:S02]  /*1be0*/  ISETP.GE.AND P3, PT, R27, RZ, PT ;  /* 0x000000ff1b00720c */ /* 0x000fc40003f66270 */
[----:B------:R-:W-:Y:S01]  /*1bf0*/  ISETP.GE.AND P4, PT, R37, RZ, PT ;  /* 0x000000ff2500720c */ /* 0x000fe20003f86270 */
[----:B------:R-:W-:Y:S01]  /*1c00*/  IMAD.MOV R27, RZ, RZ, -R26 ;  /* 0x000000ffff1b7224 */ /* 0x000fe200078e0a1a */
[----:B------:R-:W-:Y:S02]  /*1c10*/  IADD3 R38, R8, 0x1a, RZ ;  /* 0x0000001a08267810 */ /* 0x000fe40007ffe0ff */
[----:B------:R-:W-:Y:S01]  /*1c20*/  @!P2 IADD3 R34, R34, -R3, RZ ;  /* 0x800000032222a210 */ /* 0x000fe20007ffe0ff */
[----:B------:R-:W-:Y:S01]  /*1c30*/  IMAD R36, R3, R27, R36 ;  /* 0x0000001b03247224 */ /* 0x000fe200078e0224 */
[----:B------:R-:W-:Y:S01]  /*1c40*/  IABS R37, R38 ;  /* 0x0000002600257213 */ /* 0x000fe20000000000 */
[----:B------:R-:W-:Y:S01]  /*1c50*/  @!P6 IMAD.IADD R33, R33, 0x1, -R3 ;  /* 0x000000012121e824 */ /* 0x000fe200078e0a03 */
[----:B------:R-:W-:Y:S02]  /*1c60*/  ISETP.GT.U32.AND P2, PT, R3, R34, PT ;  /* 0x000000220300720c */ /* 0x000fe40003f44070 */
[----:B------:R-:W-:Y:S01]  /*1c70*/  ISETP.GE.AND P0, PT, R39, RZ, PT ;  /* 0x000000ff2700720c */ /* 0x000fe20003f06270 */
[----:B------:R-:W-:Y:S01]  /*1c80*/  VIADD R39, R8, 0x1b ;  /* 0x0000001b08277836 */ /* 0x000fe20000000000 */
[----:B------:R-:W-:Y:S01]  /*1c90*/  @!P5 IADD3 R33, -R33, RZ, RZ ;  /* 0x000000ff2121d210 */ /* 0x000fe20007ffe1ff */
[----:B------:R-:W-:Y:S01]  /*1ca0*/  IMAD.HI.U32 R26, R12, R37, RZ ;  /* 0x000000250c1a7227 */ /* 0x000fe200078e00ff */
[----:B------:R-:W-:-:S02]  /*1cb0*/  ISETP.GT.U32.AND P5, PT, R3, R36, PT ;  /* 0x000000240300720c */ /* 0x000fc40003fa4070 */
[----:B------:R-:W-:Y:S01]  /*1cc0*/  @!P4 IADD3 R32, -R32, RZ, RZ ;  /* 0x000000ff2020c210 */ /* 0x000fe20007ffe1ff */
[----:B------:R-:W-:Y:S01]  /*1cd0*/  IMAD.MOV R26, RZ, RZ, -R26 ;  /* 0x000000ffff1a7224 */ /* 0x000fe200078e0a1a */
[----:B------:R-:W-:Y:S02]  /*1ce0*/  ISETP.GE.AND P6, PT, R38, RZ, PT ;  /* 0x000000ff2600720c */ /* 0x000fe40003fc6270 */
[C---:B------:R-:W-:Y:S01]  /*1cf0*/  ISETP.GT.U32.AND P4, PT, R3.reuse, R35, PT ;  /* 0x000000230300720c */ /* 0x040fe20003f84070 */
[----:B------:R-:W-:Y:S01]  /*1d00*/  @!P2 IMAD.IADD R34, R34, 0x1, -R3 ;  /* 0x000000012222a824 */ /* 0x000fe200078e0a03 */
[----:B------:R-:W-:Y:S01]  /*1d10*/  IABS R38, R39 ;  /* 0x0000002700267213 */ /* 0x000fe20000000000 */
[----:B------:R-:W-:Y:S01]  /*1d20*/  IMAD R37, R3, R26, R37 ;  /* 0x0000001a03257224 */ /* 0x000fe200078e0225 */
[----:B------:R-:W-:Y:S01]  /*1d30*/  ISETP.GE.AND P2, PT, R39, RZ, PT ;  /* 0x000000ff2700720c */ /* 0x000fe20003f46270 */
[----:B------:R-:W-:Y:S01]  /*1d40*/  @!P0 IMAD.MOV R34, RZ, RZ, -R34 ;  /* 0x000000ffff228224 */ /* 0x000fe200078e0a22 */
[----:B------:R-:W-:Y:S01]  /*1d50*/  IABS R39, R42 ;  /* 0x0000002a00277213 */ /* 0x000fe20000000000 */
[----:B------:R-:W-:Y:S01]  /*1d60*/  IMAD.HI.U32 R26, R12, R38, RZ ;  /* 0x000000260c1a7227 */ /* 0x000fe200078e00ff */
[----:B------:R-:W-:-:S02]  /*1d70*/  @!P5 IADD3 R36, R36, -R3, RZ ;  /* 0x800000032424d210 */ /* 0x000fc40007ffe0ff */
[C---:B------:R-:W-:Y:S02]  /*1d80*/  ISETP.GT.U32.AND P0, PT, R3.reuse, R37, PT ;  /* 0x000000250300720c */ /* 0x040fe40003f04070 */
[----:B------:R-:W-:Y:S01]  /*1d90*/  IADD3 R27, -R26, RZ, RZ ;  /* 0x000000ff1a1b7210 */ /* 0x000fe20007ffe1ff */
[----:B------:R-:W-:Y:S01]  /*1da0*/  IMAD.HI.U32 R26, R12, R39, RZ ;  /* 0x000000270c1a7227 */ /* 0x000fe200078e00ff */
[----:B------:R-:W-:Y:S02]  /*1db0*/  ISETP.GT.U32.AND P5, PT, R3, R36, PT ;  /* 0x000000240300720c */ /* 0x000fe40003fa4070 */
[----:B------:R-:W-:Y:S01]  /*1dc0*/  @!P4 IADD3 R35, R35, -R3, RZ ;  /* 0x800000032323c210 */ /* 0x000fe20007ffe0ff */
[C---:B------:R-:W-:Y:S01]  /*1dd0*/  IMAD R38, R3.reuse, R27, R38 ;  /* 0x0000001b03267224 */ /* 0x040fe200078e0226 */
[----:B------:R-:W-:Y:S01]  /*1de0*/  IADD3 R26, -R26, RZ, RZ ;  /* 0x000000ff1a1a7210 */ /* 0x000fe20007ffe1ff */
[----:B------:R-:W-:Y:S01]  /*1df0*/  IMAD.HI.U32 R27, R12, R43, RZ ;  /* 0x0000002b0c1b7227 */ /* 0x000fe200078e00ff */
[----:B------:R-:W-:-:S02]  /*1e00*/  ISETP.GT.U32.AND P4, PT, R3, R35, PT ;  /* 0x000000230300720c */ /* 0x000fc40003f84070 */
[C---:B------:R-:W-:Y:S01]  /*1e10*/  IADD3 R50, R8.reuse, 0x23, RZ ;  /* 0x0000002308327810 */ /* 0x040fe20007ffe0ff */
[----:B------:R-:W-:Y:S01]  /*1e20*/  IMAD R39, R3, R26, R39 ;  /* 0x0000001a03277224 */ /* 0x000fe200078e0227 */
[----:B------:R-:W-:Y:S01]  /*1e30*/  IABS R48, R51 ;  /* 0x0000003300307213 */ /* 0x000fe20000000000 */
[--C-:B------:R-:W-:Y:S01]  /*1e40*/  @!P0 IMAD.IADD R37, R37, 0x1, -R3.reuse ;  /* 0x0000000125258824 */ /* 0x100fe200078e0a03 */
[----:B------:R-:W-:Y:S01]  /*1e50*/  IADD3 R52, R8, 0x25, RZ ;  /* 0x0000002508347810 */ /* 0x000fe20007ffe0ff */
[----:B------:R-:W-:Y:S01]  /*1e60*/  IMAD.HI.U32 R26, R12, R40, RZ ;  /* 0x000000280c1a7227 */ /* 0x000fe200078e00ff */
[----:B------:R-:W-:Y:S02]  /*1e70*/  @!P5 IADD3 R36, R36, -R3, RZ ;  /* 0x800000032424d210 */ /* 0x000fe40007ffe0ff */
[C---:B------:R-:W-:Y:S01]  /*1e80*/  ISETP.GT.U32.AND P5, PT, R3.reuse, R39, PT ;  /* 0x000000270300720c */ /* 0x040fe20003fa4070 */
[----:B------:R-:W-:Y:S01]  /*1e90*/  IMAD.MOV R26, RZ, RZ, -R26 ;  /* 0x000000ffff1a7224 */ /* 0x000fe200078e0a1a */
[----:B------:R-:W-:Y:S01]  /*1ea0*/  ISETP.GT.U32.AND P0, PT, R3, R37, PT ;  /* 0x000000250300720c */ /* 0x000fe20003f04070 */
[----:B------:R-:W-:Y:S01]  /*1eb0*/  @!P4 IMAD.IADD R35, R35, 0x1, -R3 ;  /* 0x000000012323c824 */ /* 0x000fe200078e0a03 */
[C---:B------:R-:W-:Y:S01]  /*1ec0*/  ISETP.GT.U32.AND P4, PT, R3.reuse, R38, PT ;  /* 0x000000260300720c */ /* 0x040fe20003f84070 */
[----:B------:R-:W-:Y:S01]  /*1ed0*/  IMAD R40, R3, R26, R40 ;  /* 0x0000001a03287224 */ /* 0x000fe200078e0228 */
[----:B------:R-:W-:Y:S01]  /*1ee0*/  @!P3 IADD3 R36, -R36, RZ, RZ ;  /* 0x000000ff2424b210 */ /* 0x000fe20007ffe1ff */
[----:B------:R-:W-:Y:S01]  /*1ef0*/  IMAD.HI.U32 R26, R12, R41, RZ ;  /* 0x000000290c1a7227 */ /* 0x000fe200078e00ff */
[----:B------:R-:W-:-:S02]  /*1f00*/  ISETP.GE.AND P3, PT, R44, RZ, PT ;  /* 0x000000ff2c00720c */ /* 0x000fc40003f66270 */
[----:B------:R-:W-:Y:S01]  /*1f10*/  IABS R47, R52 ;  /* 0x00000034002f7213 */ /* 0x000fe20000000000 */
[----:B------:R-:W-:Y:S01]  /*1f20*/  IMAD.MOV R26, RZ, RZ, -R26 ;  /* 0x000000ffff1a7224 */ /* 0x000fe200078e0a1a */
[C---:B------:R-:W-:Y:S01]  /*1f30*/  IADD3 R53, R8.reuse, 0x26, RZ ;  /* 0x0000002608357810 */ /* 0x040fe20007ffe0ff */
[----:B------:R-:W-:Y:S01]  /*1f40*/  @!P5 IMAD.IADD R39, R39, 0x1, -R3 ;  /* 0x000000012727d824 */ /* 0x000fe200078e0a03 */
[----:B------:R-:W-:Y:S01]  /*1f50*/  IADD3 R57, R8, 0x2b, RZ ;  /* 0x0000002b08397810 */ /* 0x000fe20007ffe0ff */
[----:B------:R-:W-:Y:S01]  /*1f60*/  @!P1 IMAD.MOV R35, RZ, RZ, -R35 ;  /* 0x000000ffff239224 */ /* 0x000fe200078e0a23 */
[-C--:B------:R-:W-:Y:S01]  /*1f70*/  @!P0 IADD3 R37, R37, -R3.reuse, RZ ;  /* 0x8000000325258210 */ /* 0x080fe20007ffe0ff */
[C---:B------:R-:W-:Y:S01]  /*1f80*/  IMAD R41, R3.reuse, R26, R41 ;  /* 0x0000001a03297224 */ /* 0x040fe200078e0229 */
[----:B------:R-:W-:Y:S02]  /*1f90*/  @!P4 IADD3 R38, R38, -R3, RZ ;  /* 0x800000032626c210 */ /* 0x000fe40007ffe0ff */
[C---:B------:R-:W-:Y:S01]  /*1fa0*/  ISETP.GT.U32.AND P5, PT, R3.reuse, R39, PT ;  /* 0x000000270300720c */ /* 0x040fe20003fa4070 */
[----:B------:R-:W-:Y:S01]  /*1fb0*/  @!P6 IMAD.MOV R37, RZ, RZ, -R37 ;  /* 0x000000ffff25e224 */ /* 0x000fe200078e0a25 */
[----:B------:R-:W-:-:S02]  /*1fc0*/  ISETP.GT.U32.AND P4, PT, R3, R38, PT ;  /* 0x000000260300720c */ /* 0x000fc40003f84070 */
[----:B------:R-:W-:Y:S02]  /*1fd0*/  ISETP.GT.U32.AND P0, PT, R3, R40, PT ;  /* 0x000000280300720c */ /* 0x000fe40003f04070 */
[----:B------:R-:W-:Y:S02]  /*1fe0*/  ISETP.GE.AND P1, PT, R42, RZ, PT ;  /* 0x000000ff2a00720c */ /* 0x000fe40003f26270 */
[----:B------:R-:W-:Y:S01]  /*1ff0*/  IADD3 R42, -R27, RZ, RZ ;  /* 0x000000ff1b2a7210 */ /* 0x000fe20007ffe1ff */
[----:B------:R-:W-:Y:S01]  /*2000*/  VIADD R27, R8, 0x21 ;  /* 0x00000021081b7836 */ /* 0x000fe20000000000 */
[----:B------:R-:W-:Y:S02]  /*2010*/  IABS R58, R59 ;  /* 0x0000003b003a7213 */ /* 0x000fe40000000000 */
[----:B------:R-:W-:Y:S01]  /*2020*/  IABS R56, R57 ;  /* 0x0000003900387213 */ /* 0x000fe20000000000 */
[----:B------:R-:W-:Y:S01]  /*2030*/  IMAD R43, R3, R42, R43 ;  /* 0x0000002a032b7224 */ /* 0x000fe200078e022b */
[----:B------:R-:W-:-:S02]  /*2040*/  @!P5 IADD3 R39, R39, -R3, RZ ;  /* 0x800000032727d210 */ /* 0x000fc40007ffe0ff */
[----:B------:R-:W-:Y:S02]  /*2050*/  ISETP.GT.U32.AND P5, PT, R3, R41, PT ;  /* 0x000000290300720c */ /* 0x000fe40003fa4070 */
[-C--:B------:R-:W-:Y:S01]  /*2060*/  @!P4 IADD3 R38, R38, -R3.reuse, RZ ;  /* 0x800000032626c210 */ /* 0x080fe20007ffe0ff */
[----:B------:R-:W-:Y:S01]  /*2070*/  @!P1 IMAD.MOV R39, RZ, RZ, -R39 ;  /* 0x000000ffff279224 */ /* 0x000fe200078e0a27 */
[----:B------:R-:W-:Y:S01]  /*2080*/  ISETP.GE.AND P4, PT, R45, RZ, PT ;  /* 0x000000ff2d00720c */ /* 0x000fe20003f86270 */
[----:B------:R-:W-:Y:S01]  /*2090*/  VIADD R45, R8, 0x20 ;  /* 0x00000020082d7836 */ /* 0x000fe20000000000 */
[----:B------:R-:W-:Y:S02]  /*20a0*/  @!P0 IADD3 R40, R40, -R3, RZ ;  /* 0x8000000328288210 */ /* 0x000fe40007ffe0ff */
[C---:B------:R-:W-:Y:S02]  /*20b0*/  ISETP.GT.U32.AND P6, PT, R3.reuse, R43, PT ;  /* 0x0000002b0300720c */ /* 0x040fe40003fc4070 */
[----:B------:R-:W-:-:S02]  /*20c0*/  ISETP.GT.U32.AND P0, PT, R3, R40, PT ;  /* 0x000000280300720c */ /* 0x000fc40003f04070 */
[----:B------:R-:W-:Y:S01]  /*20d0*/  IABS R26, R45 ;  /* 0x0000002d001a7213 */ /* 0x000fe20000000000 */
[----:B------:R-:W-:Y:S01]  /*20e0*/  @!P5 IMAD.IADD R41, R41, 0x1, -R3 ;  /* 0x000000012929d824 */ /* 0x000fe200078e0a03 */
[----:B------:R-:W-:Y:S02]  /*20f0*/  IABS R44, R27 ;  /* 0x0000001b002c7213 */ /* 0x000fe40000000000 */
[----:B------:R-:W-:Y:S01]  /*2100*/  ISETP.GE.AND P1, PT, R45, RZ, PT ;  /* 0x000000ff2d00720c */ /* 0x000fe20003f26270 */
[----:B------:R-:W-:Y:S01]  /*2110*/  IMAD.MOV.U32 R42, RZ, RZ, R26 ;  /* 0x000000ffff2a7224 */ /* 0x000fe200078e001a */
[----:B------:R-:W-:Y:S02]  /*2120*/  ISETP.GT.U32.AND P5, PT, R3, R41, PT ;  /* 0x000000290300720c */ /* 0x000fe40003fa4070 */
[----:B------:R-:W-:Y:S01]  /*2130*/  IABS R45, R49 ;  /* 0x00000031002d7213 */ /* 0x000fe20000000000 */
[----:B------:R-:W-:Y:S01]  /*2140*/  IMAD.HI.U32 R26, R12, R42, RZ ;  /* 0x0000002a0c1a7227 */ /* 0x000fe200078e00ff */
[----:B------:R-:W-:-:S02]  /*2150*/  @!P6 IADD3 R43, R43, -R3, RZ ;  /* 0x800000032b2be210 */ /* 0x000fc40007ffe0ff */
[----:B------:R-:W-:Y:S01]  /*2160*/  @!P0 IADD3 R40, R40, -R3, RZ ;  /* 0x8000000328288210 */ /* 0x000fe20007ffe0ff */
[----:B------:R-:W-:Y:S01]  /*2170*/  IMAD.MOV R26, RZ, RZ, -R26 ;  /* 0x000000ffff1a7224 */ /* 0x000fe200078e0a1a */
[----:B------:R-:W-:Y:S01]  /*2180*/  ISETP.GE.AND P0, PT, R27, RZ, PT ;  /* 0x000000ff1b00720c */ /* 0x000fe20003f06270 */
[----:B------:R-:W-:Y:S01]  /*2190*/  IMAD.HI.U32 R27, R12, R44, RZ ;  /* 0x0000002c0c1b7227 */ /* 0x000fe200078e00ff */
[C---:B------:R-:W-:Y:S02]  /*21a0*/  ISETP.GT.U32.AND P6, PT, R3.reuse, R43, PT ;  /* 0x0000002b0300720c */ /* 0x040fe40003fc4070 */
[----:B------:R-:W-:Y:S01]  /*21b0*/  @!P2 IADD3 R38, -R38, RZ, RZ ;  /* 0x000000ff2626a210 */ /* 0x000fe20007ffe1ff */
[----:B------:R-:W-:Y:S01]  /*21c0*/  IMAD R42, R3, R26, R42 ;  /* 0x0000001a032a7224 */ /* 0x000fe200078e022a */
[----:B------:R-:W-:Y:S01]  /*21d0*/  ISETP.GE.AND P2, PT, R46, RZ, PT ;  /* 0x000000ff2e00720c */ /* 0x000fe20003f46270 */
[----:B------:R-:W-:Y:S01]  /*21e0*/  IMAD.MOV R27, RZ, RZ, -R27 ;  /* 0x000000ffff1b7224 */ /* 0x000fe200078e0a1b */
[----:B------:R-:W-:Y:S01]  /*21f0*/  IABS R46, R50 ;  /* 0x00000032002e7213 */ /* 0x000fe20000000000 */
[----:B------:R-:W-:Y:S01]  /*2200*/  IMAD.HI.U32 R26, R12, R45, RZ ;  /* 0x0000002d0c1a7227 */ /* 0x000fe200078e00ff */
[----:B------:R-:W-:-:S02]  /*2210*/  IABS R84, R63 ;  /* 0x0000003f00547213 */ /* 0x000fc40000000000 */
[----:B------:R-:W-:Y:S01]  /*2220*/  IADD3 R61, R8, 0x38, RZ ;  /* 0x00000038083d7810 */ /* 0x000fe20007ffe0ff */
[--C-:B------:R-:W-:Y:S01]  /*2230*/  @!P5 IMAD.IADD R41, R41, 0x1, -R3.reuse ;  /* 0x000000012929d824 */ /* 0x100fe200078e0a03 */
[C---:B------:R-:W-:Y:S01]  /*2240*/  ISETP.GT.U32.AND P5, PT, R3.reuse, R42, PT ;  /* 0x0000002a0300720c */ /* 0x040fe20003fa4070 */
[----:B------:R-:W-:Y:S01]  /*2250*/  IMAD R44, R3, R27, R44 ;  /* 0x0000001b032c7224 */ /* 0x000fe200078e022c */
[----:B------:R-:W-:Y:S01]  /*2260*/  IADD3 R26, -R26, RZ, RZ ;  /* 0x000000ff1a1a7210 */ /* 0x000fe20007ffe1ff */
[----:B------:R-:W-:Y:S01]  /*2270*/  @!P6 IMAD.IADD R43, R43, 0x1, -R3 ;  /* 0x000000012b2be824 */ /* 0x000fe200078e0a03 */
[----:B------:R-:W-:Y:S01]  /*2280*/  @!P4 IADD3 R41, -R41, RZ, RZ ;  /* 0x000000ff2929c210 */ /* 0x000fe20007ffe1ff */
[C---:B------:R-:W-:Y:S01]  /*2290*/  IMAD.HI.U32 R27, R12.reuse, R48, RZ ;  /* 0x000000300c1b7227 */ /* 0x040fe200078e00ff */
[----:B------:R-:W-:Y:S02]  /*22a0*/  ISETP.GT.U32.AND P6, PT, R3, R44, PT ;  /* 0x0000002c0300720c */ /* 0x000fe40003fc4070 */
[----:B------:R-:W-:Y:S01]  /*22b0*/  @!P2 IADD3 R43, -R43, RZ, RZ ;  /* 0x000000ff2b2ba210 */ /* 0x000fe20007ffe1ff */
[----:B------:R-:W-:Y:S01]  /*22c0*/  IMAD R45, R3, R26, R45 ;  /* 0x0000001a032d7224 */ /* 0x000fe200078e022d */
[----:B------:R-:W-:Y:S01]  /*22d0*/  IABS R82, R61 ;  /* 0x0000003d00527213 */ /* 0x000fe20000000000 */
[----:B------:R-:W-:Y:S01]  /*22e0*/  IMAD.HI.U32 R26, R12, R46, RZ ;  /* 0x0000002e0c1a7227 */ /* 0x000fe200078e00ff */
[----:B------:R-:W-:-:S02]  /*22f0*/  IADD3 R65, R8, 0x3c, RZ ;  /* 0x0000003c08417810 */ /* 0x000fc40007ffe0ff */
[----:B------:R-:W-:Y:S01]  /*2300*/  IABS R92, R67 ;  /* 0x00000043005c7213 */ /* 0x000fe20000000000 */
[----:B------:R-:W-:Y:S01]  /*2310*/  @!P5 IMAD.IADD R42, R42, 0x1, -R3 ;  /* 0x000000012a2ad824 */ /* 0x000fe200078e0a03 */
[C---:B------:R-:W-:Y:S01]  /*2320*/  ISETP.GT.U32.AND P5, PT, R3.reuse, R45, PT ;  /* 0x0000002d0300720c */ /* 0x040fe20003fa4070 */
[----:B------:R-:W-:Y:S01]  /*2330*/  IMAD.MOV R27, RZ, RZ, -R27 ;  /* 0x000000ffff1b7224 */ /* 0x000fe200078e0a1b */
[----:B------:R-:W-:Y:S01]  /*2340*/  IADD3 R26, -R26, RZ, RZ ;  /* 0x000000ff1a1a7210 */ /* 0x000fe20007ffe1ff */
[----:B------:R-:W-:Y:S01]  /*2350*/  @!P3 IMAD.MOV R40, RZ, RZ, -R40 ;  /* 0x000000ffff28b224 */ /* 0x000fe200078e0a28 */
[----:B------:R-:W-:Y:S01]  /*2360*/  @!P6 IADD3 R44, R44, -R3, RZ ;  /* 0x800000032c2ce210 */ /* 0x000fe20007ffe0ff */
[C---:B------:R-:W-:Y:S01]  /*2370*/  IMAD R48, R3.reuse, R27, R48 ;  /* 0x0000001b03307224 */ /* 0x040fe200078e0230 */
[C---:B------:R-:W-:Y:S01]  /*2380*/  ISETP.GT.U32.AND P6, PT, R3.reuse, R42, PT ;  /* 0x0000002a0300720c */ /* 0x040fe20003fc4070 */
[C---:B------:R-:W-:Y:S01]  /*2390*/  IMAD R46, R3.reuse, R26, R46 ;  /* 0x0000001a032e7224 */ /* 0x040fe200078e022e */
[----:B------:R-:W-:Y:S01]  /*23a0*/  ISETP.GT.U32.AND P4, PT, R3, R44, PT ;  /* 0x0000002c0300720c */ /* 0x000fe20003f84070 */
[----:B------:R-:W-:Y:S01]  /*23b0*/  IMAD.HI.U32 R26, R12, R47, RZ ;  /* 0x0000002f0c1a7227 */ /* 0x000fe200078e00ff */
[----:B------:R-:W-:-:S02]  /*23c0*/  ISETP.GE.AND P3, PT, R49, RZ, PT ;  /* 0x000000ff3100720c */ /* 0x000fc40003f66270 */
[----:B------:R-:W-:Y:S01]  /*23d0*/  IABS R49, R53 ;  /* 0x0000003500317213 */ /* 0x000fe20000000000 */
[----:B------:R-:W-:Y:S01]  /*23e0*/  IMAD.MOV R26, RZ, RZ, -R26 ;  /* 0x000000ffff1a7224 */ /* 0x000fe200078e0a1a */
[----:B------:R-:W-:Y:S02]  /*23f0*/  @!P5 IADD3 R45, R45, -R3, RZ ;  /* 0x800000032d2dd210 */ /* 0x000fe40007ffe0ff */
[C---:B------:R-:W-:Y:S01]  /*2400*/  ISETP.GT.U32.AND P2, PT, R3.reuse, R48, PT ;  /* 0x000000300300720c */ /* 0x040fe20003f44070 */
[C---:B------:R-:W-:Y:S01]  /*2410*/  IMAD R47, R3.reuse, R26, R47 ;  /* 0x0000001a032f7224 */ /* 0x040fe200078e022f */
[C---:B------:R-:W-:Y:S01]  /*2420*/  ISETP.GT.U32.AND P5, PT, R3.reuse, R45, PT ;  /* 0x0000002d0300720c */ /* 0x040fe20003fa4070 */
[----:B------:R-:W-:Y:S01]  /*2430*/  @!P6 IMAD.IADD R42, R42, 0x1, -R3 ;  /* 0x000000012a2ae824 */ /* 0x000fe200078e0a03 */
[----:B------:R-:W-:Y:S01]  /*2440*/  ISETP.GT.U32.AND P6, PT, R3, R46, PT ;  /* 0x0000002e0300720c */ /* 0x000fe20003fc4070 */
[----:B------:R-:W-:Y:S01]  /*2450*/  IMAD.HI.U32 R26, R12, R49, RZ ;  /* 0x000000310c1a7227 */ /* 0x000fe200078e00ff */
[----:B------:R-:W-:-:S02]  /*2460*/  IABS R90, R65 ;  /* 0x00000041005a7213 */ /* 0x000fc40000000000 */
[----:B------:R-:W-:Y:S01]  /*2470*/  LOP3.LUT R252, R0, 0x7f, RZ, 0xc0, !PT ;  /* 0x0000007f00fc7812 */ /* 0x000fe200078ec0ff */
[----:B------:R-:W-:Y:S01]  /*2480*/  @!P4 IMAD.IADD R44, R44, 0x1, -R3 ;  /* 0x000000012c2cc824 */ /* 0x000fe200078e0a03 */
[----:B------:R-:W-:Y:S01]  /*2490*/  ISETP.GT.U32.AND P4, PT, R3, R47, PT ;  /* 0x0000002f0300720c */ /* 0x000fe20003f84070 */
[----:B------:R-:W-:Y:S01]  /*24a0*/  @!P1 IMAD.MOV R42, RZ, RZ, -R42 ;  /* 0x000000ffff2a9224 */ /* 0x000fe200078e0a2a */
[----:B------:R-:W-:Y:S02]  /*24b0*/  ISETP.GE.AND P1, PT, R50, RZ, PT ;  /* 0x000000ff3200720c */ /* 0x000fe40003f26270 */
[----:B------:R-:W-:Y:S02]  /*24c0*/  IADD3 R26, -R26, RZ, RZ ;  /* 0x000000ff1a1a7210 */ /* 0x000fe40007ffe1ff */
[----:B------:R-:W-:Y:S02]  /*24d0*/  IABS R50, R54 ;  /* 0x0000003600327213 */ /* 0x000fe40000000000 */
[-C--:B------:R-:W-:Y:S01]  /*24e0*/  @!P5 IADD3 R45, R45, -R3.reuse, RZ ;  /* 0x800000032d2dd210 */ /* 0x080fe20007ffe0ff */
[----:B------:R-:W-:Y:S01]  /*24f0*/  IMAD R49, R3, R26, R49 ;  /* 0x0000001a03317224 */ /* 0x000fe200078e0231 */
[----:B------:R-:W-:Y:S01]  /*2500*/  @!P2 IADD3 R48, R48, -R3, RZ ;  /* 0x800000033030a210 */ /* 0x000fe20007ffe0ff */
[----:B------:R-:W-:Y:S01]  /*2510*/  IMAD.HI.U32 R26, R12, R50, RZ ;  /* 0x000000320c1a7227 */ /* 0x000fe200078e00ff */
[----:B------:R-:W-:-:S02]  /*2520*/  ISETP.GE.AND P5, PT, R51, RZ, PT ;  /* 0x000000ff3300720c */ /* 0x000fc40003fa6270 */
[----:B------:R-:W-:Y:S01]  /*2530*/  @!P6 IADD3 R46, R46, -R3, RZ ;  /* 0x800000032e2ee210 */ /* 0x000fe20007ffe0ff */
[----:B------:R-:W-:Y:S01]  /*2540*/  @!P4 IMAD.IADD R47, R47, 0x1, -R3 ;  /* 0x000000012f2fc824 */ /* 0x000fe200078e0a03 */
[----:B------:R-:W-:Y:S01]  /*2550*/  IABS R51, R55 ;  /* 0x0000003700337213 */ /* 0x000fe20000000000 */
[----:B------:R-:W-:Y:S01]  /*2560*/  @!P3 IMAD.MOV R45, RZ, RZ, -R45 ;  /* 0x000000ffff2db224 */ /* 0x000fe200078e0a2d */
[----:B------:R-:W-:Y:S02]  /*2570*/  @!P0 IADD3 R44, -R44, RZ, RZ ;  /* 0x000000ff2c2c8210 */ /* 0x000fe40007ffe1ff */
[C---:B------:R-:W-:Y:S02]  /*2580*/  ISETP.GT.U32.AND P0, PT, R3.reuse, R48, PT ;  /* 0x000000300300720c */ /* 0x040fe40003f04070 */
[C---:B------:R-:W-:Y:S02]  /*2590*/  ISETP.GT.U32.AND P2, PT, R3.reuse, R46, PT ;  /* 0x0000002e0300720c */ /* 0x040fe40003f44070 */
[----:B------:R-:W-:Y:S01]  /*25a0*/  IADD3 R27, -R26, RZ, RZ ;  /* 0x000000ff1a1b7210 */ /* 0x000fe20007ffe1ff */
[----:B------:R-:W-:Y:S01]  /*25b0*/  IMAD.HI.U32 R26, R12, R51, RZ ;  /* 0x000000330c1a7227 */ /* 0x000fe200078e00ff */
[----:B------:R-:W-:-:S02]  /*25c0*/  ISETP.GT.U32.AND P4, PT, R3, R47, PT ;  /* 0x0000002f0300720c */ /* 0x000fc40003f84070 */
[C---:B------:R-:W-:Y:S01]  /*25d0*/  ISETP.GT.U32.AND P3, PT, R3.reuse, R49, PT ;  /* 0x000000310300720c */ /* 0x040fe20003f64070 */
[----:B------:R-:W-:Y:S01]  /*25e0*/  IMAD R50, R3, R27, R50 ;  /* 0x0000001b03327224 */ /* 0x000fe200078e0232 */
[----:B------:R-:W-:Y:S01]  /*25f0*/  IADD3 R26, -R26, RZ, RZ ;  /* 0x000000ff1a1a7210 */ /* 0x000fe20007ffe1ff */
[----:B------:R-:W-:Y:S01]  /*2600*/  IMAD.HI.U32 R27, R12, R56, RZ ;  /* 0x000000380c1b7227 */ /* 0x000fe200078e00ff */
[----:B------:R-:W-:Y:S02]  /*2610*/  ISETP.GE.AND P6, PT, R52, RZ, PT ;  /* 0x000000ff3400720c */ /* 0x000fe40003fc6270 */
[----:B------:R-:W-:Y:S01]  /*2620*/  LEA R110, R15, R252, 0x9 ;  /* 0x000000fc0f6e7211 */ /* 0x000fe200078e48ff */
[----:B------:R-:W-:Y:S01]  /*2630*/  @!P0 IMAD.IADD R48, R48, 0x1, -R3 ;  /* 0x0000000130308824 */ /* 0x000fe200078e0a03 */
[----:B------:R-:W-:Y:S01]  /*2640*/  ISETP.GE.AND P0, PT, R54, RZ, PT ;  /* 0x000000ff3600720c */ /* 0x000fe20003f06270 */
[----:B------:R-:W-:Y:S01]  /*2650*/  IMAD R51, R3, R26, R51 ;  /* 0x0000001a03337224 */ /* 0x000fe200078e0233 */
[----:B------:R-:W-:Y:S01]  /*2660*/  IADD3 R107, R110, 0x100, RZ ;  /* 0x000001006e6b7810 */ /* 0x000fe20007ffe0ff */
[--C-:B------:R-:W-:Y:S01]  /*2670*/  @!P2 IMAD.IADD R46, R46, 0x1, -R3.reuse ;  /* 0x000000012e2ea824 */ /* 0x100fe200078e0a03 */
[----:B------:R-:W-:Y:S01]  /*2680*/  ISETP.GE.AND P2, PT, R53, RZ, PT ;  /* 0x000000ff3500720c */ /* 0x000fe20003f46270 */
[----:B------:R-:W-:Y:S01]  /*2690*/  @!P5 IMAD.MOV R48, RZ, RZ, -R48 ;  /* 0x000000ffff30d224 */ /* 0x000fe200078e0a30 */
[----:B------:R-:W-:Y:S01]  /*26a0*/  IADD3 R53, R8, 0x29, RZ ;  /* 0x0000002908357810 */ /* 0x000fe20007ffe0ff */
[----:B------:R-:W-:Y:S01]  /*26b0*/  @!P4 IMAD.IADD R47, R47, 0x1, -R3 ;  /* 0x000000012f2fc824 */ /* 0x000fe200078e0a03 */
[C---:B------:R-:W-:Y:S01]  /*26c0*/  ISETP.GT.U32.AND P5, PT, R3.reuse, R51, PT ;  /* 0x000000330300720c */ /* 0x040fe20003fa4070 */
[----:B------:R-:W-:Y:S01]  /*26d0*/  IMAD.MOV R27, RZ, RZ, -R27 ;  /* 0x000000ffff1b7224 */ /* 0x000fe200078e0a1b */
[----:B------:R-:W-:Y:S01]  /*26e0*/  IABS R52, R53 ;  /* 0x0000003500347213 */ /* 0x000fe20000000000 */
[----:B------:R-:W-:Y:S01]  /*26f0*/  VIADD R108, R110, 0x80 ;  /* 0x000000806e6c7836 */ /* 0x000fe20000000000 */
[C---:B------:R-:W-:Y:S01]  /*2700*/  ISETP.GT.U32.AND P4, PT, R3.reuse, R50, PT ;  /* 0x000000320300720c */ /* 0x040fe20003f84070 */
[----:B------:R-:W-:Y:S01]  /*2710*/  IMAD R56, R3, R27, R56 ;  /* 0x0000001b03387224 */ /* 0x000fe200078e0238 */
[----:B------:R-:W-:Y:S01]  /*2720*/  @!P3 IADD3 R49, R49, -R3, RZ ;  /* 0x800000033131b210 */ /* 0x000fe20007ffe0ff */
[----:B------:R-:W-:Y:S01]  /*2730*/  IMAD.HI.U32 R26, R12, R52, RZ ;  /* 0x000000340c1a7227 */ /* 0x000fe200078e00ff */
[----:B------:R-:W-:Y:S01]  /*2740*/  ISETP.GE.AND P3, PT, R55, RZ, PT ;  /* 0x000000ff3700720c */ /* 0x000fe20003f66270 */
[----:B------:R-:W-:Y:S01]  /*2750*/  STL [R1+0x1234], R110 ;  /* 0x0012346e01007387 */ /* 0x000fe20000100800 */
[----:B------:R-:W-:Y:S01]  /*2760*/  @!P1 IADD3 R46, -R46, RZ, RZ ;  /* 0x000000ff2e2e9210 */ /* 0x000fe20007ffe1ff */
[----:B------:R-:W-:Y:S01]  /*2770*/  VIADD R55, R8, 0x2a ;  /* 0x0000002a08377836 */ /* 0x000fe20000000000 */
[----:B------:R-:W-:Y:S01]  /*2780*/  ISETP.GT.U32.AND P1, PT, R3, R49, PT ;  /* 0x000000310300720c */ /* 0x000fe20003f24070 */
[--C-:B------:R-:W-:Y:S01]  /*2790*/  @!P5 IMAD.IADD R51, R51, 0x1, -R3.reuse ;  /* 0x000000013333d824 */ /* 0x100fe200078e0a03 */
[----:B------:R-:W-:Y:S01]  /*27a0*/  IADD3 R26, -R26, RZ, RZ ;  /* 0x000000ff1a1a7210 */ /* 0x000fe20007ffe1ff */
[----:B------:R-:W-:Y:S01]  /*27b0*/  VIADD R106, R110, 0x180 ;  /* 0x000001806e6a7836 */ /* 0x000fe20000000000 */
[----:B------:R-:W-:Y:S01]  /*27c0*/  IABS R54, R55 ;  /* 0x0000003700367213 */ /* 0x000fe20000000000 */
[--C-:B------:R-:W-:Y:S01]  /*27d0*/  @!P4 IMAD.IADD R50, R50, 0x1, -R3.reuse ;  /* 0x000000013232c824 */ /* 0x100fe200078e0a03 */
[C---:B------:R-:W-:Y:S01]  /*27e0*/  ISETP.GT.U32.AND P5, PT, R3.reuse, R51, PT ;  /* 0x000000330300720c */ /* 0x040fe20003fa4070 */
[----:B------:R-:W-:Y:S01]  /*27f0*/  IMAD R52, R3, R26, R52 ;  /* 0x0000001a03347224 */ /* 0x000fe200078e0234 */
[----:B------:R-:W-:Y:S01]  /*2800*/  @!P6 IADD3 R47, -R47, RZ, RZ ;  /* 0x000000ff2f2fe210 */ /* 0x000fe20007ffe1ff */
[C---:B------:R-:W-:Y:S01]  /*2810*/  IMAD.HI.U32 R26, R12.reuse, R54, RZ ;  /* 0x000000360c1a7227 */ /* 0x040fe200078e00ff */
[----:B------:R-:W-:Y:S01]  /*2820*/  ISETP.GT.U32.AND P4, PT, R3, R50, PT ;  /* 0x000000320300720c */ /* 0x000fe20003f84070 */
[----:B------:R-:W-:Y:S01]  /*2830*/  STL [R1+0x1240], R108 ;  /* 0x0012406c01007387 */ /* 0x000fe20000100800 */
[----:B------:R-:W-:Y:S01]  /*2840*/  ISETP.GE.AND P6, PT, R53, RZ, PT ;  /* 0x000000ff3500720c */ /* 0x000fe20003fc6270 */
[----:B------:R-:W-:Y:S01]  /*2850*/  @!P1 IMAD.IADD R49, R49, 0x1, -R3 ;  /* 0x0000000131319824 */ /* 0x000fe200078e0a03 */
[----:B------:R-:W-:Y:S01]  /*2860*/  ISETP.GT.U32.AND P1, PT, R3, R52, PT ;  /* 0x000000340300720c */ /* 0x000fe20003f24070 */
[----:B------:R-:W-:Y:S01]  /*2870*/  IMAD.HI.U32 R53, R12, R58, RZ ;  /* 0x0000003a0c357227 */ /* 0x000fe200078e00ff */
[----:B------:R-:W-:Y:S01]  /*2880*/  IADD3 R26, -R26, RZ, RZ ;  /* 0x000000ff1a1a7210 */ /* 0x000fe20007ffe1ff */
[----:B------:R-:W-:Y:S02]  /*2890*/  STL [R1+0x123c], R107 ;  /* 0x00123c6b01007387 */ /* 0x000fe40000100800 */
[----:B------:R-:W-:Y:S01]  /*28a0*/  IMAD.MOV R53, RZ, RZ, -R53 ;  /* 0x000000ffff357224 */ /* 0x000fe200078e0a35 */
[----:B------:R-:W-:Y:S01]  /*28b0*/  @!P5 IADD3 R51, R51, -R3, RZ ;  /* 0x800000033333d210 */ /* 0x000fe20007ffe0ff */
[C---:B------:R-:W-:Y:S01]  /*28c0*/  IMAD R26, R3.reuse, R26, R54 ;  /* 0x0000001a031a7224 */ /* 0x040fe200078e0236 */
[C---:B------:R-:W-:Y:S01]  /*28d0*/  ISETP.GT.U32.AND P5, PT, R3.reuse, R56, PT ;  /* 0x000000380300720c */ /* 0x040fe20003fa4070 */
[C---:B------:R-:W-:Y:S01]  /*28e0*/  IMAD R58, R3.reuse, R53, R58 ;  /* 0x00000035033a7224 */ /* 0x040fe200078e023a */
[----:B------:R-:W-:Y:S01]  /*28f0*/  @!P4 IADD3 R50, R50, -R3, RZ ;  /* 0x800000033232c210 */ /* 0x000fe20007ffe0ff */
[----:B------:R-:W-:Y:S01]  /*2900*/  @!P2 IMAD.MOV R49, RZ, RZ, -R49 ;  /* 0x000000ffff31a224 */ /* 0x000fe200078e0a31 */
[----:B------:R-:W-:Y:S01]  /*2910*/  ISETP.GT.U32.AND P2, PT, R3, R26, PT ;  /* 0x0000001a0300720c */ /* 0x000fe20003f44070 */
[----:B------:R1:W-:Y:S01]  /*2920*/  STL [R1+0x1238], R106 ;  /* 0x0012386a01007387 */ /* 0x0003e20000100800 */
[----:B------:R-:W-:Y:S01]  /*2930*/  ISETP.GE.AND P4, PT, R55, RZ, PT ;  /* 0x000000ff3700720c */ /* 0x000fe20003f86270 */
[----:B------:R-:W-:Y:S01]  /*2940*/  @!P0 IMAD.MOV R50, RZ, RZ, -R50 ;  /* 0x000000ffff328224 */ /* 0x000fe200078e0a32 */
[----:B------:R-:W-:-:S02]  /*2950*/  @!P3 IADD3 R51, -R51, RZ, RZ ;  /* 0x000000ff3333b210 */ /* 0x000fc40007ffe1ff */
[----:B------:R-:W-:Y:S02]  /*2960*/  IADD3 R55, R8, 0x2d, RZ ;  /* 0x0000002d08377810 */ /* 0x000fe40007ffe0ff */
[C---:B------:R-:W-:Y:S01]  /*2970*/  ISETP.GT.U32.AND P3, PT, R3.reuse, R58, PT ;  /* 0x0000003a0300720c */ /* 0x040fe20003f64070 */
[----:B------:R-:W-:Y:S01]  /*2980*/  @!P5 IMAD.IADD R56, R56, 0x1, -R3 ;  /* 0x000000013838d824 */ /* 0x000fe200078e0a03 */
[----:B------:R-:W-:Y:S02]  /*2990*/  @!P1 IADD3 R52, R52, -R3, RZ ;  /* 0x8000000334349210 */ /* 0x000fe40007ffe0ff */
[----:B------:R-:W-:Y:S02]  /*29a0*/  IABS R60, R55 ;  /* 0x00000037003c7213 */ /* 0x000fe40000000000 */
[----:B------:R-:W-:Y:S02]  /*29b0*/  ISETP.GT.U32.AND P1, PT, R3, R52, PT ;  /* 0x000000340300720c */ /* 0x000fe40003f24070 */
[----:B------:R-:W-:Y:S01]  /*29c0*/  IADD3 R54, R8, 0x2e, RZ ;  /* 0x0000002e08367810 */ /* 0x000fe20007ffe0ff */
[----:B------:R-:W-:Y:S01]  /*29d0*/  IMAD.HI.U32 R27, R12, R60, RZ ;  /* 0x0000003c0c1b7227 */ /* 0x000fe200078e00ff */
[----:B------:R-:W-:-:S02]  /*29e0*/  @!P2 IADD3 R26, R26, -R3, RZ ;  /* 0x800000031a1aa210 */ /* 0x000fc40007ffe0ff */
[----:B------:R-:W-:Y:S01]  /*29f0*/  IABS R62, R54 ;  /* 0x00000036003e7213 */ /* 0x000fe20000000000 */
[----:B------:R-:W-:Y:S01]  /*2a00*/  IMAD.MOV R27, RZ, RZ, -R27 ;  /* 0x000000ffff1b7224 */ /* 0x000fe200078e0a1b */
[----:B------:R-:W-:Y:S01]  /*2a10*/  ISETP.GT.U32.AND P5, PT, R3, R26, PT ;  /* 0x0000001a0300720c */ /* 0x000fe20003fa4070 */
[--C-:B------:R-:W-:Y:S01]  /*2a20*/  @!P3 IMAD.IADD R58, R58, 0x1, -R3.reuse ;  /* 0x000000013a3ab824 */ /* 0x100fe200078e0a03 */
[----:B------:R-:W-:Y:S01]  /*2a30*/  ISETP.GE.AND P2, PT, R55, RZ, PT ;  /* 0x000000ff3700720c */ /* 0x000fe20003f46270 */
[C---:B------:R-:W-:Y:S01]  /*2a40*/  IMAD R60, R3.reuse, R27, R60 ;  /* 0x0000001b033c7224 */ /* 0x040fe200078e023c */
[----:B------:R-:W-:Y:S01]  /*2a50*/  IADD3 R55, R8, 0x2f, RZ ;  /* 0x0000002f08377810 */ /* 0x000fe20007ffe0ff */
[----:B------:R-:W-:Y:S01]  /*2a60*/  @!P1 IMAD.IADD R52, R52, 0x1, -R3 ;  /* 0x0000000134349824 */ /* 0x000fe200078e0a03 */
[----:B------:R-:W-:Y:S01]  /*2a70*/  ISETP.GT.U32.AND P3, PT, R3, R58, PT ;  /* 0x0000003a0300720c */ /* 0x000fe20003f64070 */
[----:B------:R-:W-:Y:S01]  /*2a80*/  IMAD.HI.U32 R27, R12, R62, RZ ;  /* 0x0000003e0c1b7227 */ /* 0x000fe200078e00ff */
[----:B------:R-:W-:-:S02]  /*2a90*/  IABS R53, R55 ;  /* 0x0000003700357213 */ /* 0x000fc40000000000 */
[----:B------:R-:W-:Y:S02]  /*2aa0*/  @!P6 IADD3 R52, -R52, RZ, RZ ;  /* 0x000000ff3434e210 */ /* 0x000fe40007ffe1ff */
[----:B------:R-:W-:Y:S02]  /*2ab0*/  IADD3 R27, -R27, RZ, RZ ;  /* 0x000000ff1b1b7210 */ /* 0x000fe40007ffe1ff */
[C---:B------:R-:W-:Y:S02]  /*2ac0*/  ISETP.GT.U32.AND P6, PT, R3.reuse, R56, PT ;  /* 0x000000380300720c */ /* 0x040fe40003fc4070 */
[----:B------:R-:W-:Y:S01]  /*2ad0*/  @!P5 IADD3 R26, R26, -R3, RZ ;  /* 0x800000031a1ad210 */ /* 0x000fe20007ffe0ff */
[----:B------:R-:W-:Y:S01]  /*2ae0*/  IMAD R62, R3, R27, R62 ;  /* 0x0000001b033e7224 */ /* 0x000fe200078e023e */
[----:B------:R-:W-:Y:S01]  /*2af0*/  ISETP.GE.AND P0, PT, R57, RZ, PT ;  /* 0x000000ff3900720c */ /* 0x000fe20003f06270 */
[----:B------:R-:W-:Y:S01]  /*2b00*/  IMAD.HI.U32 R27, R12, R53, RZ ;  /* 0x000000350c1b7227 */ /* 0x000fe200078e00ff */
[----:B------:R-:W-:-:S02]  /*2b10*/  @!P3 IADD3 R58, R58, -R3, RZ ;  /* 0x800000033a3ab210 */ /* 0x000fc40007ffe0ff */
[----:B------:R-:W-:Y:S01]  /*2b20*/  ISETP.GE.AND P3, PT, R54, RZ, PT ;  /* 0x000000ff3600720c */ /* 0x000fe20003f66270 */
[----:B------:R-:W-:Y:S01]  /*2b30*/  IMAD.MOV.U32 R54, RZ, RZ, R26 ;  /* 0x000000ffff367224 */ /* 0x000fe200078e001a */
[----:B------:R-:W-:Y:S01]  /*2b40*/  IADD3 R26, -R27, RZ, RZ ;  /* 0x000000ff1b1a7210 */ /* 0x000fe20007ffe1ff */
[----:B------:R-:W-:Y:S01]  /*2b50*/  VIADD R57, R8, 0x30 ;  /* 0x0000003008397836 */ /* 0x000fe20000000000 */
[C---:B------:R-:W-:Y:S01]  /*2b60*/  ISETP.GT.U32.AND P5, PT, R3.reuse, R60, PT ;  /* 0x0000003c0300720c */ /* 0x040fe20003fa4070 */
[----:B------:R-:W-:Y:S01]  /*2b70*/  @!P6 IMAD.IADD R56, R56, 0x1, -R3 ;  /* 0x000000013838e824 */ /* 0x000fe200078e0a03 */
[C---:B------:R-:W-:Y:S01]  /*2b80*/  ISETP.GT.U32.AND P6, PT, R3.reuse, R62, PT ;  /* 0x0000003e0300720c */ /* 0x040fe20003fc4070 */
[----:B------:R-:W-:Y:S01]  /*2b90*/  IMAD R26, R3, R26, R53 ;  /* 0x0000001a031a7224 */ /* 0x000fe200078e0235 */
[----:B------:R-:W-:Y:S01]  /*2ba0*/  ISETP.GE.AND P1, PT, R59, RZ, PT ;  /* 0x000000ff3b00720c */ /* 0x000fe20003f26270 */
[----:B------:R-:W-:Y:S01]  /*2bb0*/  @!P0 IMAD.MOV R56, RZ, RZ, -R56 ;  /* 0x000000ffff388224 */ /* 0x000fe200078e0a38 */
[----:B------:R-:W-:Y:S01]  /*2bc0*/  IABS R66, R57 ;  /* 0x0000003900427213 */ /* 0x000fe20000000000 */
[----:B------:R-:W-:Y:S01]  /*2bd0*/  VIADD R59, R8, 0x31 ;  /* 0x00000031083b7836 */ /* 0x000fe20000000000 */
[----:B------:R-:W-:-:S02]  /*2be0*/  ISETP.GT.U32.AND P0, PT, R3, R26, PT ;  /* 0x0000001a0300720c */ /* 0x000fc40003f04070 */
[----:B------:R-:W-:Y:S01]  /*2bf0*/  @!P4 IADD3 R54, -R54, RZ, RZ ;  /* 0x000000ff3636c210 */ /* 0x000fe20007ffe1ff */
[----:B------:R-:W-:Y:S01]  /*2c00*/  IMAD.HI.U32 R27, R12, R66, RZ ;  /* 0x000000420c1b7227 */ /* 0x000fe200078e00ff */
[----:B------:R-:W-:Y:S02]  /*2c10*/  IABS R68, R59 ;  /* 0x0000003b00447213 */ /* 0x000fe40000000000 */
[----:B------:R-:W-:Y:S01]  /*2c20*/  ISETP.GE.AND P4, PT, R55, RZ, PT ;  /* 0x000000ff3700720c */ /* 0x000fe20003f86270 */
[--C-:B------:R-:W-:Y:S01]  /*2c30*/  @!P6 IMAD.IADD R62, R62, 0x1, -R3.reuse ;  /* 0x000000013e3ee824 */ /* 0x100fe200078e0a03 */
[----:B------:R-:W-:Y:S01]  /*2c40*/  IADD3 R27, -R27, RZ, RZ ;  /* 0x000000ff1b1b7210 */ /* 0x000fe20007ffe1ff */
[--C-:B------:R-:W-:Y:S01]  /*2c50*/  @!P5 IMAD.IADD R60, R60, 0x1, -R3.reuse ;  /* 0x000000013c3cd824 */ /* 0x100fe200078e0a03 */
[----:B------:R-:W-:Y:S01]  /*2c60*/  @!P1 IADD3 R58, -R58, RZ, RZ ;  /* 0x000000ff3a3a9210 */ /* 0x000fe20007ffe1ff */
[----:B------:R-:W-:Y:S01]  /*2c70*/  VIADD R55, R8, 0x32 ;  /* 0x0000003208377836 */ /* 0x000fe20000000000 */
[C---:B------:R-:W-:Y:S01]  /*2c80*/  ISETP.GT.U32.AND P6, PT, R3.reuse, R62, PT ;  /* 0x0000003e0300720c */ /* 0x040fe20003fc4070 */
[----:B------:R-:W-:Y:S01]  /*2c90*/  @!P0 IMAD.IADD R26, R26, 0x1, -R3 ;  /* 0x000000011a1a8824 */ /* 0x000fe200078e0a03 */
[----:B------:R-:W-:Y:S01]  /*2ca0*/  ISETP.GT.U32.AND P5, PT, R3, R60, PT ;  /* 0x0000003c0300720c */ /* 0x000fe20003fa4070 */
[----:B------:R-:W-:Y:S01]  /*2cb0*/  IMAD.HI.U32 R53, R12, R68, RZ ;  /* 0x000000440c357227 */ /* 0x000fe200078e00ff */
[----:B------:R-:W-:-:S02]  /*2cc0*/  IABS R70, R55 ;  /* 0x0000003700467213 */ /* 0x000fc40000000000 */
[----:B------:R-:W-:Y:S01]  /*2cd0*/  ISETP.GT.U32.AND P0, PT, R3, R26, PT ;  /* 0x0000001a0300720c */ /* 0x000fe20003f04070 */
[----:B------:R-:W-:Y:S01]  /*2ce0*/  IMAD.MOV R53, RZ, RZ, -R53 ;  /* 0x000000ffff357224 */ /* 0x000fe200078e0a35 */
[----:B------:R-:W-:Y:S01]  /*2cf0*/  ISETP.GE.AND P1, PT, R57, RZ, PT ;  /* 0x000000ff3900720c */ /* 0x000fe20003f26270 */
[C---:B------:R-:W-:Y:S02]  /*2d00*/  IMAD R66, R3.reuse, R27, R66 ;  /* 0x0000001b03427224 */ /* 0x040fe400078e0242 */
[----:B------:R-:W-:Y:S02]  /*2d10*/  IMAD.HI.U32 R27, R12, R70, RZ ;  /* 0x000000460c1b7227 */ /* 0x000fe400078e00ff */
[-C--:B------:R-:W-:Y:S02]  /*2d20*/  @!P6 IADD3 R62, R62, -R3.reuse, RZ ;  /* 0x800000033e3ee210 */ /* 0x080fe40007ffe0ff */
[----:B------:R-:W-:Y:S01]  /*2d30*/  @!P5 IADD3 R60, R60, -R3, RZ ;  /* 0x800000033c3cd210 */ /* 0x000fe20007ffe0ff */
[----:B------:R-:W-:Y:S01]  /*2d40*/  IMAD R68, R3, R53, R68 ;  /* 0x0000003503447224 */ /* 0x000fe200078e0244 */
[----:B------:R-:W-:Y:S01]  /*2d50*/  ISETP.GE.AND P5, PT, R59, RZ, PT ;  /* 0x000000ff3b00720c */ /* 0x000fe20003fa6270 */
[----:B------:R-:W-:Y:S01]  /*2d60*/  @!P3 IMAD.MOV R62, RZ, RZ, -R62 ;  /* 0x000000ffff3eb224 */ /* 0x000fe200078e0a3e */
[----:B------:R-:W-:Y:S01]  /*2d70*/  ISETP.GE.AND P3, PT, R55, RZ, PT ;  /* 0x000000ff3700720c */ /* 0x000fe20003f66270 */
[----:B------:R-:W-:Y:S01]  /*2d80*/  IMAD.MOV R55, RZ, RZ, -R27 ;  /* 0x000000ffff377224 */ /* 0x000fe200078e0a1b */
[----:B------:R-:W-:Y:S01]  /*2d90*/  @!P0 IADD3 R26, R26, -R3, RZ ;  /* 0x800000031a1a8210 */ /* 0x000fe20007ffe0ff */
[----:B------:R-:W-:Y:S01]  /*2da0*/  VIADD R59, R8, 0x34 ;  /* 0x00000034083b7836 */ /* 0x000fe20000000000 */
[----:B------:R-:W-:Y:S01]  /*2db0*/  @!P2 IADD3 R60, -R60, RZ, RZ ;  /* 0x000000ff3c3ca210 */ /* 0x000fe20007ffe1ff */
[C---:B------:R-:W-:Y:S01]  /*2dc0*/  IMAD R70, R3.reuse, R55, R70 ;  /* 0x0000003703467224 */ /* 0x040fe200078e0246 */
[----:B------:R-:W-:Y:S01]  /*2dd0*/  ISETP.GT.U32.AND P2, PT, R3, R68, PT ;  /* 0x000000440300720c */ /* 0x000fe20003f44070 */
[----:B------:R-:W-:Y:S01]  /*2de0*/  IMAD.HI.U32 R55, R12, R82, RZ ;  /* 0x000000520c377227 */ /* 0x000fe200078e00ff */
[----:B------:R-:W-:-:S02]  /*2df0*/  MOV R64, R26 ;  /* 0x0000001a00407202 */ /* 0x000fc40000000f00 */
[C---:B------:R-:W-:Y:S01]  /*2e00*/  ISETP.GT.U32.AND P6, PT, R3.reuse, R66, PT ;  /* 0x000000420300720c */ /* 0x040fe20003fc4070 */
[----:B------:R-:W-:Y:S01]  /*2e10*/  IMAD.MOV R55, RZ, RZ, -R55 ;  /* 0x000000ffff377224 */ /* 0x000fe200078e0a37 */
[----:B------:R-:W-:Y:S01]  /*2e20*/  IADD3 R53, R8, 0x33, RZ ;  /* 0x0000003308357810 */ /* 0x000fe20007ffe0ff */
[----:B------:R-:W-:Y:S01]  /*2e30*/  @!P4 IMAD.MOV R64, RZ, RZ, -R64 ;  /* 0x000000ffff40c224 */ /* 0x000fe200078e0a40 */
[C---:B------:R-:W-:Y:S01]  /*2e40*/  ISETP.GT.U32.AND P4, PT, R3.reuse, R70, PT ;  /* 0x000000460300720c */ /* 0x040fe20003f84070 */
[----:B------:R-:W-:Y:S01]  /*2e50*/  IMAD R82, R3, R55, R82 ;  /* 0x0000003703527224 */ /* 0x000fe200078e0252 */
[----:B------:R-:W-:Y:S02]  /*2e60*/  IABS R74, R59 ;  /* 0x0000003b004a7213 */ /* 0x000fe40000000000 */
[----:B------:R-:W-:Y:S01]  /*2e70*/  IABS R57, R53 ;  /* 0x0000003500397213 */ /* 0x000fe20000000000 */
[----:B------:R-:W-:Y:S01]  /*2e80*/  @!P2 IMAD.IADD R68, R68, 0x1, -R3 ;  /* 0x000000014444a824 */ /* 0x000fe200078e0a03 */
[----:B------:R-:W-:Y:S01]  /*2e90*/  ISETP.GE.AND P0, PT, R53, RZ, PT ;  /* 0x000000ff3500720c */ /* 0x000fe20003f06270 */
[----:B------:R-:W-:Y:S01]  /*2ea0*/  IMAD.HI.U32 R53, R12, R74, RZ ;  /* 0x0000004a0c357227 */ /* 0x000fe200078e00ff */
[----:B------:R-:W-:-:S02]  /*2eb0*/  IADD3 R55, R8, 0x3a, RZ ;  /* 0x0000003a08377810 */ /* 0x000fc40007ffe0ff */
[----:B------:R-:W-:Y:S01]  /*2ec0*/  ISETP.GT.U32.AND P2, PT, R3, R68, PT ;  /* 0x000000440300720c */ /* 0x000fe20003f44070 */
[----:B------:R-:W-:Y:S01]  /*2ed0*/  IMAD.HI.U32 R27, R12, R57, RZ ;  /* 0x000000390c1b7227 */ /* 0x000fe200078e00ff */
[----:B------:R-:W-:Y:S02]  /*2ee0*/  @!P6 IADD3 R66, R66, -R3, RZ ;  /* 0x800000034242e210 */ /* 0x000fe40007ffe0ff */
[----:B------:R-:W-:Y:S01]  /*2ef0*/  IADD3 R53, -R53, RZ, RZ ;  /* 0x000000ff35357210 */ /* 0x000fe20007ffe1ff */
[----:B------:R-:W-:Y:S01]  /*2f00*/  @!P4 IMAD.IADD R70, R70, 0x1, -R3 ;  /* 0x000000014646c824 */ /* 0x000fe200078e0a03 */
[C---:B------:R-:W-:Y:S01]  /*2f10*/  ISETP.GT.U32.AND P6, PT, R3.reuse, R66, PT ;  /* 0x000000420300720c */ /* 0x040fe20003fc4070 */
[----:B------:R-:W-:Y:S01]  /*2f20*/  IMAD.MOV R26, RZ, RZ, -R27 ;  /* 0x000000ffff1a7224 */ /* 0x000fe200078e0a1b */
[----:B------:R-:W-:Y:S01]  /*2f30*/  IABS R86, R55 ;  /* 0x0000003700567213 */ /* 0x000fe20000000000 */
[C---:B------:R-:W-:Y:S01]  /*2f40*/  IMAD R74, R3.reuse, R53, R74 ;  /* 0x00000035034a7224 */ /* 0x040fe200078e024a */
[C---:B------:R-:W-:Y:S01]  /*2f50*/  ISETP.GT.U32.AND P4, PT, R3.reuse, R70, PT ;  /* 0x000000460300720c */ /* 0x040fe20003f84070 */
[----:B------:R-:W-:Y:S01]  /*2f60*/  IMAD R26, R3, R26, R57 ;  /* 0x0000001a031a7224 */ /* 0x000fe200078e0239 */
[C---:B------:R-:W-:Y:S01]  /*2f70*/  IADD3 R53, R8.reuse, 0x36, RZ ;  /* 0x0000003608357810 */ /* 0x040fe20007ffe0ff */
[----:B------:R-:W-:Y:S01]  /*2f80*/  VIADD R27, R8, 0x35 ;  /* 0x00000035081b7836 */ /* 0x000fe20000000000 */
[----:B------:R-:W-:Y:S01]  /*2f90*/  @!P2 IADD3 R68, R68, -R3, RZ ;  /* 0x800000034444a210 */ /* 0x000fe20007ffe0ff */
[----:B------:R-:W-:Y:S01]  /*2fa0*/  IMAD.HI.U32 R57, R12, R84, RZ ;  /* 0x000000540c397227 */ /* 0x000fe200078e00ff */
[----:B------:R-:W-:-:S02]  /*2fb0*/  IABS R78, R53 ;  /* 0x00000035004e7213 */ /* 0x000fc40000000000 */
[----:B------:R-:W-:Y:S01]  /*2fc0*/  IABS R76, R27 ;  /* 0x0000001b004c7213 */ /* 0x000fe20000000000 */
[----:B------:R-:W-:Y:S01]  /*2fd0*/  @!P5 IMAD.MOV R68, RZ, RZ, -R68 ;  /* 0x000000ffff44d224 */ /* 0x000fe200078e0a44 */
[C---:B------:R-:W-:Y:S02]  /*2fe0*/  ISETP.GT.U32.AND P5, PT, R3.reuse, R26, PT ;  /* 0x0000001a0300720c */ /* 0x040fe40003fa4070 */
[----:B------:R-:W-:Y:S01]  /*2ff0*/  @!P6 IADD3 R66, R66, -R3, RZ ;  /* 0x800000034242e210 */ /* 0x000fe20007ffe0ff */
[----:B------:R-:W-:Y:S01]  /*3000*/  @!P4 IMAD.IADD R70, R70, 0x1, -R3 ;  /* 0x000000014646c824 */ /* 0x000fe200078e0a03 */
[----:B------:R-:W-:Y:S02]  /*3010*/  ISETP.GT.U32.AND P4, PT, R3, R74, PT ;  /* 0x0000004a0300720c */ /* 0x000fe40003f84070 */
[----:B------:R-:W-:Y:S01]  /*3020*/  ISETP.GE.AND P2, PT, R27, RZ, PT ;  /* 0x000000ff1b00720c */ /* 0x000fe20003f46270 */
[----:B------:R-:W-:Y:S01]  /*3030*/  IMAD.HI.U32 R27, R12, R76, RZ ;  /* 0x0000004c0c1b7227 */ /* 0x000fe200078e00ff */
[----:B------:R-:W-:-:S02]  /*3040*/  ISETP.GE.AND P6, PT, R59, RZ, PT ;  /* 0x000000ff3b00720c */ /* 0x000fc40003fc6270 */
[----:B------:R-:W-:Y:S01]  /*3050*/  @!P1 IADD3 R66, -R66, RZ, RZ ;  /* 0x000000ff42429210 */ /* 0x000fe20007ffe1ff */
[----:B------:R-:W-:Y:S01]  /*3060*/  VIADD R59, R8, 0x37 ;  /* 0x00000037083b7836 */ /* 0x000fe20000000000 */
[----:B------:R-:W-:Y:S01]  /*3070*/  ISETP.GE.AND P1, PT, R53, RZ, PT ;  /* 0x000000ff3500720c */ /* 0x000fe20003f26270 */
[--C-:B------:R-:W-:Y:S01]  /*3080*/  @!P5 IMAD.IADD R26, R26, 0x1, -R3.reuse ;  /* 0x000000011a1ad824 */ /* 0x100fe200078e0a03 */
[----:B------:R-:W-:Y:S01]  /*3090*/  IADD3 R53, -R27, RZ, RZ ;  /* 0x000000ff1b357210 */ /* 0x000fe20007ffe1ff */
[----:B------:R-:W-:Y:S01]  /*30a0*/  IMAD.HI.U32 R27, R12, R78, RZ ;  /* 0x0000004e0c1b7227 */ /* 0x000fe200078e00ff */
[----:B------:R-:W-:Y:S02]  /*30b0*/  IABS R80, R59 ;  /* 0x0000003b00507213 */ /* 0x000fe40000000000 */
[----:B------:R-:W-:Y:S01]  /*30c0*/  @!P3 IADD3 R70, -R70, RZ, RZ ;  /* 0x000000ff4646b210 */ /* 0x000fe20007ffe1ff */
[----:B------:R-:W-:Y:S01]  /*30d0*/  @!P4 IMAD.IADD R74, R74, 0x1, -R3 ;  /* 0x000000014a4ac824 */ /* 0x000fe200078e0a03 */
[C---:B------:R-:W-:Y:S01]  /*30e0*/  ISETP.GT.U32.AND P4, PT, R3.reuse, R26, PT ;  /* 0x0000001a0300720c */ /* 0x040fe20003f84070 */
[----:B------:R-:W-:Y:S01]  /*30f0*/  IMAD R76, R3, R53, R76 ;  /* 0x00000035034c7224 */ /* 0x000fe200078e024c */
[----:B------:R-:W-:Y:S01]  /*3100*/  IADD3 R27, -R27, RZ, RZ ;  /* 0x000000ff1b1b7210 */ /* 0x000fe20007ffe1ff */
[----:B------:R-:W-:Y:S01]  /*3110*/  IMAD.HI.U32 R53, R12, R80, RZ ;  /* 0x000000500c357227 */ /* 0x000fe200078e00ff */
[----:B------:R-:W-:-:S02]  /*3120*/  ISETP.GT.U32.AND P3, PT, R3, R74, PT ;  /* 0x0000004a0300720c */ /* 0x000fc40003f64070 */
[C---:B------:R-:W-:Y:S01]  /*3130*/  ISETP.GT.U32.AND P5, PT, R3.reuse, R76, PT ;  /* 0x0000004c0300720c */ /* 0x040fe20003fa4070 */
[----:B------:R-:W-:Y:S01]  /*3140*/  IMAD R78, R3, R27, R78 ;  /* 0x0000001b034e7224 */ /* 0x000fe200078e024e */
[----:B------:R-:W-:Y:S01]  /*3150*/  IADD3 R53, -R53, RZ, RZ ;  /* 0x000000ff35357210 */ /* 0x000fe20007ffe1ff */
[----:B------:R-:W-:Y:S01]  /*3160*/  IMAD.HI.U32 R27, R12, R86, RZ ;  /* 0x000000560c1b7227 */ /* 0x000fe200078e00ff */
[----:B------:R-:W-:-:S03]  /*3170*/  IADD3 R57, -R57, RZ, RZ ;  /* 0x000000ff39397210 */ /* 0x000fc60007ffe1ff */
[C---:B------:R-:W-:Y:S02]  /*3180*/  IMAD R80, R3.reuse, R53, R80 ;  /* 0x0000003503507224 */ /* 0x040fe400078e0250 */
[--C-:B------:R-:W-:Y:S01]  /*3190*/  @!P4 IMAD.IADD R26, R26, 0x1, -R3.reuse ;  /* 0x000000011a1ac824 */ /* 0x100fe200078e0a03 */
[C---:B------:R-:W-:Y:S01]  /*31a0*/  ISETP.GT.U32.AND P4, PT, R3.reuse, R78, PT ;  /* 0x0000004e0300720c */ /* 0x040fe20003f84070 */
[C---:B------:R-:W-:Y:S01]  /*31b0*/  IMAD R84, R3.reuse, R57, R84 ;  /* 0x0000003903547224 */ /* 0x040fe200078e0254 */
[----:B------:R-:W-:Y:S01]  /*31c0*/  @!P3 IADD3 R74, R74, -R3, RZ ;  /* 0x800000034a4ab210 */ /* 0x000fe20007ffe0ff */
[----:B------:R-:W-:Y:S01]  /*31d0*/  @!P5 IMAD.IADD R76, R76, 0x1, -R3 ;  /* 0x000000014c4cd824 */ /* 0x000fe200078e0a03 */
[C---:B------:R-:W-:Y:S01]  /*31e0*/  ISETP.GT.U32.AND P3, PT, R3.reuse, R80, PT ;  /* 0x000000500300720c */ /* 0x040fe20003f64070 */
[----:B------:R-:W-:Y:S01]  /*31f0*/  VIADD R57, R8, 0x3b ;  /* 0x0000003b08397836 */ /* 0x000fe20000000000 */
[----:B------:R-:W-:Y:S01]  /*3200*/  MOV R72, R26 ;  /* 0x0000001a00487202 */ /* 0x000fe20000000f00 */
[----:B------:R-:W-:Y:S01]  /*3210*/  IMAD.MOV R27, RZ, RZ, -R27 ;  /* 0x000000ffff1b7224 */ /* 0x000fe200078e0a1b */
[----:B------:R-:W-:Y:S01]  /*3220*/  ISETP.GT.U32.AND P5, PT, R3, R76, PT ;  /* 0x0000004c0300720c */ /* 0x000fe20003fa4070 */
[----:B------:R-:W-:Y:S01]  /*3230*/  IMAD.HI.U32 R26, R12, R92, RZ ;  /* 0x0000005c0c1a7227 */ /* 0x000fe200078e00ff */
[----:B------:R-:W-:-:S02]  /*3240*/  IABS R88, R57 ;  /* 0x0000003900587213 */ /* 0x000fc40000000000 */
[----:B------:R-:W-:Y:S01]  /*3250*/  @!P0 IADD3 R72, -R72, RZ, RZ ;  /* 0x000000ff48488210 */ /* 0x000fe20007ffe1ff */
[C---:B------:R-:W-:Y:S01]  /*3260*/  IMAD R86, R3.reuse, R27, R86 ;  /* 0x0000001b03567224 */ /* 0x040fe200078e0256 */
[-C--:B------:R-:W-:Y:S01]  /*3270*/  @!P4 IADD3 R78, R78, -R3.reuse, RZ ;  /* 0x800000034e4ec210 */ /* 0x080fe20007ffe0ff */
[----:B------:R-:W-:Y:S01]  /*3280*/  IMAD.HI.U32 R53, R12, R88, RZ ;  /* 0x000000580c357227 */ /* 0x000fe200078e00ff */
[----:B------:R-:W-:Y:S02]  /*3290*/  ISETP.GT.U32.AND P4, PT, R3, R84, PT ;  /* 0x000000540300720c */ /* 0x000fe40003f84070 */
[----:B------:R-:W-:Y:S01]  /*32a0*/  @!P3 IADD3 R80, R80, -R3, RZ ;  /* 0x800000035050b210 */ /* 0x000fe20007ffe0ff */
[----:B------:R-:W-:Y:S01]  /*32b0*/  IMAD.MOV R53, RZ, RZ, -R53 ;  /* 0x000000ffff357224 */ /* 0x000fe200078e0a35 */
[----:B------:R-:W-:Y:S01]  /*32c0*/  ISETP.GE.AND P3, PT, R59, RZ, PT ;  /* 0x000000ff3b00720c */ /* 0x000fe20003f66270 */
[----:B------:R-:W-:Y:S01]  /*32d0*/  IMAD.HI.U32 R27, R12, R90, RZ ;  /* 0x0000005a0c1b7227 */ /* 0x000fe200078e00ff */
[----:B------:R-:W-:-:S02]  /*32e0*/  ISETP.GT.U32.AND P0, PT, R3, R80, PT ;  /* 0x000000500300720c */ /* 0x000fc40003f04070 */
[----:B------:R-:W-:Y:S01]  /*32f0*/  @!P5 IADD3 R76, R76, -R3, RZ ;  /* 0x800000034c4cd210 */ /* 0x000fe20007ffe0ff */
[C---:B------:R-:W-:Y:S01]  /*3300*/  IMAD R88, R3.reuse, R53, R88 ;  /* 0x0000003503587224 */ /* 0x040fe200078e0258 */
[----:B------:R-:W-:Y:S01]  /*3310*/  ISETP.GT.U32.AND P5, PT, R3, R82, PT ;  /* 0x000000520300720c */ /* 0x000fe20003fa4070 */
[----:B------:R-:W-:Y:S01]  /*3320*/  IMAD.MOV R26, RZ, RZ, -R26 ;  /* 0x000000ffff1a7224 */ /* 0x000fe200078e0a1a */
[----:B------:R-:W-:Y:S01]  /*3330*/  IADD3 R27, -R27, RZ, RZ ;  /* 0x000000ff1b1b7210 */ /* 0x000fe20007ffe1ff */
[----:B------:R-:W-:Y:S01]  /*3340*/  @!P4 IMAD.IADD R84, R84, 0x1, -R3 ;  /* 0x000000015454c824 */ /* 0x000fe200078e0a03 */
[----:B------:R-:W-:Y:S01]  /*3350*/  IABS R53, R108 ;  /* 0x0000006c00357213 */ /* 0x000fe20000000000 */
[C---:B------:R-:W-:Y:S01]  /*3360*/  IMAD R92, R3.reuse, R26, R92 ;  /* 0x0000001a035c7224 */ /* 0x040fe200078e025c */
[----:B------:R-:W-:Y:S01]  /*3370*/  IABS R59, R106 ;  /* 0x0000006a003b7213 */ /* 0x000fe20000000000 */
[C---:B------:R-:W-:Y:S01]  /*3380*/  IMAD R90, R3.reuse, R27, R90 ;  /* 0x0000001b035a7224 */ /* 0x040fe200078e025a */
[----:B------:R-:W-:Y:S01]  /*3390*/  ISETP.GT.U32.AND P4, PT, R3, R84, PT ;  /* 0x000000540300720c */ /* 0x000fe20003f84070 */
[----:B------:R-:W-:Y:S01]  /*33a0*/  @!P2 IMAD.MOV R76, RZ, RZ, -R76 ;  /* 0x000000ffff4ca224 */ /* 0x000fe200078e0a4c */
[----:B------:R-:W-:Y:S01]  /*33b0*/  @!P0 IADD3 R80, R80, -R3, RZ ;  /* 0x8000000350508210 */ /* 0x000fe20007ffe0ff */
[----:B------:R-:W-:Y:S01]  /*33c0*/  IMAD.HI.U32 R15, R9, R53, RZ ;  /* 0x00000035090f7227 */ /* 0x000fe200078e00ff */
[----:B------:R-:W-:-:S02]  /*33d0*/  ISETP.GT.U32.AND P0, PT, R3, R88, PT ;  /* 0x000000580300720c */ /* 0x000fc40003f04070 */
[----:B------:R-:W-:Y:S01]  /*33e0*/  IABS R27, R8 ;  /* 0x00000008001b7213 */ /* 0x000fe20000000000 */
[----:B------:R-:W-:Y:S01]  /*33f0*/  @!P5 IMAD.IADD R82, R82, 0x1, -R3 ;  /* 0x000000015252d824 */ /* 0x000fe200078e0a03 */
[C---:B------:R-:W-:Y:S01]  /*3400*/  ISETP.GT.U32.AND P5, PT, R3.reuse, R78, PT ;  /* 0x0000004e0300720c */ /* 0x040fe20003fa4070 */
[----:B------:R-:W-:Y:S01]  /*3410*/  @!P6 IMAD.MOV R74, RZ, RZ, -R74 ;  /* 0x000000ffff4ae224 */ /* 0x000fe200078e0a4a */
[C---:B------:R-:W-:Y:S01]  /*3420*/  ISETP.GT.U32.AND P2, PT, R3.reuse, R86, PT ;  /* 0x000000560300720c */ /* 0x040fe20003f44070 */
[----:B------:R-:W-:Y:S01]  /*3430*/  IMAD.HI.U32 R26, R12, R27, RZ ;  /* 0x0000001b0c1a7227 */ /* 0x000fe200078e00ff */
[----:B------:R-:W-:-:S03]  /*3440*/  ISETP.GT.U32.AND P6, PT, R3, R82, PT ;  /* 0x000000520300720c */ /* 0x000fc60003fc4070 */
[--C-:B------:R-:W-:Y:S01]  /*3450*/  @!P4 IMAD.IADD R84, R84, 0x1, -R3.reuse ;  /* 0x000000015454c824 */ /* 0x100fe200078e0a03 */
[C---:B------:R-:W-:Y:S01]  /*3460*/  ISETP.GT.U32.AND P4, PT, R3.reuse, R90, PT ;  /* 0x0000005a0300720c */ /* 0x040fe20003f84070 */
[----:B------:R-:W-:Y:S01]  /*3470*/  @!P0 IMAD.IADD R88, R88, 0x1, -R3 ;  /* 0x0000000158588824 */ /* 0x000fe200078e0a03 */
[----:B------:R-:W-:Y:S01]  /*3480*/  ISETP.GT.U32.AND P0, PT, R3, R92, PT ;  /* 0x0000005c0300720c */ /* 0x000fe20003f04070 */
[----:B------:R-:W-:Y:S02]  /*3490*/  IMAD.MOV R26, RZ, RZ, -R26 ;  /* 0x000000ffff1a7224 */ /* 0x000fe400078e0a1a */
[-C--:B------:R-:W-:Y:S01]  /*34a0*/  @!P5 IADD3 R78, R78, -R3.reuse, RZ ;  /* 0x800000034e4ed210 */ /* 0x080fe20007ffe0ff */
[----:B------:R-:W-:Y:S01]  /*34b0*/  @!P3 IMAD.MOV R80, RZ, RZ, -R80 ;  /* 0x000000ffff50b224 */ /* 0x000fe200078e0a50 */
[----:B------:R-:W-:Y:S01]  /*34c0*/  ISETP.GE.AND P5, PT, R61, RZ, PT ;  /* 0x000000ff3d00720c */ /* 0x000fe20003fa6270 */
[----:B------:R-:W-:Y:S01]  /*34d0*/  IMAD R26, R3, R26, R27 ;  /* 0x0000001a031a7224 */ /* 0x000fe200078e021b */
[----:B------:R-:W-:Y:S01]  /*34e0*/  IADD3 R61, R8, 0x3e, RZ ;  /* 0x0000003e083d7810 */ /* 0x000fe20007ffe0ff */
[----:B------:R-:W-:Y:S01]  /*34f0*/  @!P6 IMAD.IADD R82, R82, 0x1, -R3 ;  /* 0x000000015252e824 */ /* 0x000fe200078e0a03 */
[----:B------:R-:W-:-:S02]  /*3500*/  @!P2 IADD3 R86, R86, -R3, RZ ;  /* 0x800000035656a210 */ /* 0x000fc40007ffe0ff */
[----:B------:R-:W-:Y:S01]  /*3510*/  IABS R94, R61 ;  /* 0x0000003d005e7213 */ /* 0x000fe20000000000 */
[----:B------:R-:W-:Y:S01]  /*3520*/  @!P4 IMAD.IADD R90, R90, 0x1, -R3 ;  /* 0x000000015a5ac824 */ /* 0x000fe200078e0a03 */
[----:B------:R-:W-:Y:S02]  /*3530*/  @!P0 IADD3 R92, R92, -R3, RZ ;  /* 0x800000035c5c8210 */ /* 0x000fe40007ffe0ff */
[C---:B------:R-:W-:Y:S01]  /*3540*/  ISETP.GT.U32.AND P4, PT, R3.reuse, R88, PT ;  /* 0x000000580300720c */ /* 0x040fe20003f84070 */
[----:B------:R-:W-:Y:S01]  /*3550*/  IMAD.HI.U32 R12, R12, R94, RZ ;  /* 0x0000005e0c0c7227 */ /* 0x000fe200078e00ff */
[C---:B------:R-:W-:Y:S02]  /*3560*/  ISETP.GT.U32.AND P0, PT, R3.reuse, R92, PT ;  /* 0x0000005c0300720c */ /* 0x040fe40003f04070 */
[----:B------:R-:W-:Y:S01]  /*3570*/  @!P1 IADD3 R78, -R78, RZ, RZ ;  /* 0x000000ff4e4e9210 */ /* 0x000fe20007ffe1ff */
[----:B------:R-:W-:Y:S01]  /*3580*/  IMAD.MOV R12, RZ, RZ, -R12 ;  /* 0x000000ffff0c7224 */ /* 0x000fe200078e0a0c */
[C---:B------:R-:W-:Y:S01]  /*3590*/  ISETP.GT.U32.AND P1, PT, R3.reuse, R90, PT ;  /* 0x0000005a0300720c */ /* 0x040fe20003f24070 */
[----:B------:R-:W-:Y:S01]  /*35a0*/  @!P5 IMAD.MOV R82, RZ, RZ, -R82 ;  /* 0x000000ffff52d224 */ /* 0x000fe200078e0a52 */
[C---:B------:R-:W-:Y:S01]  /*35b0*/  ISETP.GT.U32.AND P2, PT, R3.reuse, R86, PT ;  /* 0x000000560300720c */ /* 0x040fe20003f44070 */
[----:B------:R-:W-:Y:S01]  /*35c0*/  IMAD R94, R3, R12, R94 ;  /* 0x0000000c035e7224 */ /* 0x000fe200078e025e */
[----:B------:R-:W-:-:S02]  /*35d0*/  IABS R27, R110 ;  /* 0x0000006e001b7213 */ /* 0x000fc40000000000 */
[----:B------:R-:W-:Y:S02]  /*35e0*/  ISETP.GE.AND P6, PT, R63, RZ, PT ;  /* 0x000000ff3f00720c */ /* 0x000fe40003fc6270 */
[----:B------:R-:W-:Y:S01]  /*35f0*/  @!P4 IADD3 R88, R88, -R3, RZ ;  /* 0x800000035858c210 */ /* 0x000fe20007ffe0ff */
[----:B------:R-:W-:Y:S01]  /*3600*/  IMAD.HI.U32 R12, R9, R27, RZ ;  /* 0x0000001b090c7227 */ /* 0x000fe200078e00ff */
[C---:B------:R-:W-:Y:S02]  /*3610*/  ISETP.GT.U32.AND P4, PT, R3.reuse, R26, PT ;  /* 0x0000001a0300720c */ /* 0x040fe40003f84070 */
[----:B------:R-:W-:Y:S01]  /*3620*/  @!P0 IADD3 R92, R92, -R3, RZ ;  /* 0x800000035c5c8210 */ /* 0x000fe20007ffe0ff */
[----:B------:R-:W-:Y:S01]  /*3630*/  @!P1 IMAD.IADD R90, R90, 0x1, -R3 ;  /* 0x000000015a5a9824 */ /* 0x000fe200078e0a03 */
[----:B------:R-:W-:Y:S02]  /*3640*/  ISETP.GT.U32.AND P0, PT, R3, R94, PT ;  /* 0x0000005e0300720c */ /* 0x000fe40003f04070 */
[----:B------:R-:W-:-:S02]  /*3650*/  ISETP.GE.AND P1, PT, R57, RZ, PT ;  /* 0x000000ff3900720c */ /* 0x000fc40003f26270 */
[----:B------:R-:W-:Y:S02]  /*3660*/  IADD3 R12, -R12, RZ, RZ ;  /* 0x000000ff0c0c7210 */ /* 0x000fe40007ffe1ff */
[----:B------:R-:W-:Y:S02]  /*3670*/  IABS R57, R107 ;  /* 0x0000006b00397213 */ /* 0x000fe40000000000 */
[-C--:B------:R-:W-:Y:S01]  /*3680*/  @!P2 IADD3 R86, R86, -R3.reuse, RZ ;  /* 0x800000035656a210 */ /* 0x080fe20007ffe0ff */
[----:B------:R-:W-:Y:S01]  /*3690*/  @!P4 IMAD.IADD R26, R26, 0x1, -R3 ;  /* 0x000000011a1ac824 */ /* 0x000fe200078e0a03 */
[----:B------:R-:W-:Y:S01]  /*36a0*/  ISETP.GE.AND P2, PT, R55, RZ, PT ;  /* 0x000000ff3700720c */ /* 0x000fe20003f46270 */
[----:B------:R-:W-:Y:S01]  /*36b0*/  IMAD.MOV R55, RZ, RZ, -R15 ;  /* 0x000000ffff377224 */ /* 0x000fe200078e0a0f */
[----:B------:R-:W-:Y:S01]  /*36c0*/  @!P6 IADD3 R84, -R84, RZ, RZ ;  /* 0x000000ff5454e210 */ /* 0x000fe20007ffe1ff */
[----:B------:R-:W-:Y:S01]  /*36d0*/  IMAD R15, R2, R12, R27 ;  /* 0x0000000c020f7224 */ /* 0x000fe200078e021b */
[----:B------:R-:W-:Y:S01]  /*36e0*/  @!P0 IADD3 R94, R94, -R3, RZ ;  /* 0x800000035e5e8210 */ /* 0x000fe20007ffe0ff */
[----:B------:R-:W-:Y:S01]  /*36f0*/  IMAD.HI.U32 R12, R9, R57, RZ ;  /* 0x00000039090c7227 */ /* 0x000fe200078e00ff */
[----:B------:R-:W-:-:S02]  /*3700*/  ISETP.GT.U32.AND P4, PT, R3, R26, PT ;  /* 0x0000001a0300720c */ /* 0x000fc40003f84070 */
[----:B------:R-:W-:Y:S01]  /*3710*/  ISETP.GT.U32.AND P3, PT, R3, R94, PT ;  /* 0x0000005e0300720c */ /* 0x000fe20003f64070 */
[----:B------:R-:W-:Y:S01]  /*3720*/  IMAD.HI.U32 R9, R9, R59, RZ ;  /* 0x0000003b09097227 */ /* 0x000fe200078e00ff */
[----:B------:R-:W-:Y:S02]  /*3730*/  IADD3 R12, -R12, RZ, RZ ;  /* 0x000000ff0c0c7210 */ /* 0x000fe40007ffe1ff */
[----:B------:R-:W-:Y:S01]  /*3740*/  ISETP.GE.AND P0, PT, R8, RZ, PT ;  /* 0x000000ff0800720c */ /* 0x000fe20003f06270 */
[C---:B------:R-:W-:Y:S01]  /*3750*/  IMAD R53, R2.reuse, R55, R53 ;  /* 0x0000003702357224 */ /* 0x040fe200078e0235 */
[----:B------:R-:W-:Y:S01]  /*3760*/  ISETP.GE.AND P6, PT, R65, RZ, PT ;  /* 0x000000ff4100720c */ /* 0x000fe20003fc6270 */
[----:B------:R-:W-:Y:S02]  /*3770*/  IMAD.MOV R55, RZ, RZ, -R9 ;  /* 0x000000ffff377224 */ /* 0x000fe400078e0a09 */
[C---:B------:R-:W-:Y:S01]  /*3780*/  IMAD R9, R2.reuse, R12, R57 ;  /* 0x0000000c02097224 */ /* 0x040fe200078e0239 */
[----:B------:R-:W-:Y:S01]  /*3790*/  ISETP.GT.U32.AND P5, PT, R2, R53, PT ;  /* 0x000000350200720c */ /* 0x000fe20003fa4070 */
[----:B------:R-:W-:Y:S01]  /*37a0*/  @!P2 IMAD.MOV R86, RZ, RZ, -R86 ;  /* 0x000000ffff56a224 */ /* 0x000fe200078e0a56 */
[----:B------:R-:W-:Y:S01]  /*37b0*/  @!P4 IADD3 R26, R26, -R3, RZ ;  /* 0x800000031a1ac210 */ /* 0x000fe20007ffe0ff */
[----:B------:R-:W-:Y:S01]  /*37c0*/  @!P3 IMAD.IADD R94, R94, 0x1, -R3 ;  /* 0x000000015e5eb824 */ /* 0x000fe200078e0a03 */
[C---:B------:R-:W-:Y:S01]  /*37d0*/  ISETP.GT.U32.AND P4, PT, R2.reuse, R15, PT ;  /* 0x0000000f0200720c */ /* 0x040fe20003f84070 */
[C---:B------:R-:W-:Y:S01]  /*37e0*/  IMAD R55, R2.reuse, R55, R59 ;  /* 0x0000003702377224 */ /* 0x040fe200078e023b */
[----:B------:R-:W-:Y:S01]  /*37f0*/  ISETP.GT.U32.AND P3, PT, R2, R9, PT ;  /* 0x000000090200720c */ /* 0x000fe20003f64070 */
[----:B------:R-:W-:Y:S01]  /*3800*/  @!P1 IMAD.MOV R88, RZ, RZ, -R88 ;  /* 0x000000ffff589224 */ /* 0x000fe200078e0a58 */
[----:B------:R-:W-:-:S02]  /*3810*/  MOV R12, R26 ;  /* 0x0000001a000c7202 */ /* 0x000fc40000000f00 */
[----:B------:R-:W-:Y:S01]  /*3820*/  ISETP.GE.AND P2, PT, R67, RZ, PT ;  /* 0x000000ff4300720c */ /* 0x000fe20003f46270 */
[----:B------:R-:W2:Y:S01]  /*3830*/  LDC.64 R26, c[0x0][0x238] ;  /* 0x00008e00ff1a7b82 */ /* 0x000ea20000000a00 */
[----:B------:R-:W-:Y:S02]  /*3840*/  @!P0 IADD3 R12, -R12, RZ, RZ ;  /* 0x000000ff0c0c8210 */ /* 0x000fe40007ffe1ff */
[----:B------:R-:W-:Y:S02]  /*3850*/  ISETP.GT.U32.AND P0, PT, R2, R55, PT ;  /* 0x000000370200720c */ /* 0x000fe40003f04070 */
[----:B------:R-:W-:Y:S01]  /*3860*/  @!P5 IADD3 R53, R53, -R2, RZ ;  /* 0x800000023535d210 */ /* 0x000fe20007ffe0ff */
[--C-:B------:R-:W-:Y:S01]  /*3870*/  @!P4 IMAD.IADD R15, R15, 0x1, -R2.reuse ;  /* 0x000000010f0fc824 */ /* 0x100fe200078e0a02 */
[----:B------:R-:W-:Y:S01]  /*3880*/  ISETP.GE.AND P4, PT, R61, RZ, PT ;  /* 0x000000ff3d00720c */ /* 0x000fe20003f86270 */
[----:B------:R-:W-:Y:S01]  /*3890*/  @!P3 IMAD.IADD R9, R9, 0x1, -R2 ;  /* 0x000000010909b824 */ /* 0x000fe200078e0a02 */
[----:B------:R-:W-:-:S02]  /*38a0*/  ISETP.NE.AND P5, PT, R69, RZ, PT ;  /* 0x000000ff4500720c */ /* 0x000fc40003fa5270 */
[C---:B------:R-:W-:Y:S01]  /*38b0*/  ISETP.GT.U32.AND P3, PT, R2.reuse, R15, PT ;  /* 0x0000000f0200720c */ /* 0x040fe20003f64070 */
[----:B------:R-:W-:Y:S01]  /*38c0*/  @!P2 IMAD.MOV R92, RZ, RZ, -R92 ;  /* 0x000000ffff5ca224 */ /* 0x000fe200078e0a5c */
[----:B------:R-:W-:Y:S02]  /*38d0*/  ISETP.GT.U32.AND P2, PT, R2, R9, PT ;  /* 0x000000090200720c */ /* 0x000fe40003f44070 */
[----:B------:R-:W-:Y:S02]  /*38e0*/  LOP3.LUT R3, RZ, R69, RZ, 0x33, !PT ;  /* 0x00000045ff037212 */ /* 0x000fe400078e33ff */
[----:B------:R-:W-:Y:S02]  /*38f0*/  @!P0 IADD3 R55, R55, -R2, RZ ;  /* 0x8000000237378210 */ /* 0x000fe40007ffe0ff */
[----:B------:R-:W-:Y:S02]  /*3900*/  @!P6 IADD3 R90, -R90, RZ, RZ ;  /* 0x000000ff5a5ae210 */ /* 0x000fe40007ffe1ff */
[----:B------:R-:W-:-:S02]  /*3910*/  @!P4 IADD3 R94, -R94, RZ, RZ ;  /* 0x000000ff5e5ec210 */ /* 0x000fc40007ffe1ff */
[C---:B------:R-:W-:Y:S01]  /*3920*/  ISETP.GT.U32.AND P0, PT, R2.reuse, R53, PT ;  /* 0x000000350200720c */ /* 0x040fe20003f04070 */
[--C-:B------:R-:W-:Y:S01]  /*3930*/  @!P3 IMAD.IADD R15, R15, 0x1, -R2.reuse ;  /* 0x000000010f0fb824 */ /* 0x100fe200078e0a02 */
[----:B------:R-:W-:Y:S01]  /*3940*/  ISETP.GT.U32.AND P1, PT, R2, R55, PT ;  /* 0x000000370200720c */ /* 0x000fe20003f24070 */
[----:B------:R-:W-:Y:S01]  /*3950*/  @!P2 IMAD.IADD R9, R9, 0x1, -R2 ;  /* 0x000000010909a824 */ /* 0x000fe200078e0a02 */
[----:B------:R-:W-:Y:S01]  /*3960*/  ISETP.GE.AND P6, PT, R107, RZ, PT ;  /* 0x000000ff6b00720c */ /* 0x000fe20003fc6270 */
[----:B--2---:R-:W-:Y:S01]  /*3970*/  IMAD R27, R252, R27, RZ ;  /* 0x0000001bfc1b7224 */ /* 0x004fe200078e02ff */
[C---:B------:R-:W-:Y:S01]  /*3980*/  SEL R12, R3.reuse, R12, !P5 ;  /* 0x0000000c030c7207 */ /* 0x040fe20006800000 */
[C---:B------:R-:W-:Y:S01]  /*3990*/  IMAD R246, R26.reuse, 0x70, RZ ;  /* 0x000000701af67824 */ /* 0x040fe200078e02ff */
        /* <DEDUP_REMOVED lines=17> */
[----:B------:R-:W-:Y:S01]  /*3ab0*/  IMAD R230, R26, 0x7b, RZ ;  /* 0x0000007b1ae67824 */ /* 0x000fe200078e02ff */
[----:B------:R-:W-:-:S02]  /*3ac0*/  SEL R61, R3, R19, !P5 ;  /* 0x00000013033d7207 */ /* 0x000fc40006800000 */
[C---:B------:R-:W-:Y:S02]  /*3ad0*/  SEL R63, R3.reuse, R20, !P5 ;  /* 0x00000014033f7207 */ /* 0x040fe40006800000 */
[C---:B------:R-:W-:Y:S01]  /*3ae0*/  SEL R65, R3.reuse, R21, !P5 ;  /* 0x0000001503417207 */ /* 0x040fe20006800000 */
[----:B------:R-:W2:Y:S01]  /*3af0*/  LDC R20, c[0x0][0x230] ;  /* 0x00008c00ff147b82 */ /* 0x000ea20000000800 */
[C---:B------:R-:W-:Y:S02]  /*3b00*/  SEL R67, R3.reuse, R22, !P5 ;  /* 0x0000001603437207 */ /* 0x040fe40006800000 */
[C---:B------:R-:W-:Y:S02]  /*3b10*/  SEL R69, R3.reuse, R23, !P5 ;  /* 0x0000001703457207 */ /* 0x040fe40006800000 */
[C---:B------:R-:W-:Y:S02]  /*3b20*/  SEL R71, R3.reuse, R24, !P5 ;  /* 0x0000001803477207 */ /* 0x040fe40006800000 */
[C---:B------:R-:W-:Y:S01]  /*3b30*/  SEL R73, R3.reuse, R25, !P5 ;  /* 0x0000001903497207 */ /* 0x040fe20006800000 */
[----:B------:R-:W3:Y:S01]  /*3b40*/  LDC R23, c[0x0][0x230] ;  /* 0x00008c00ff177b82 */ /* 0x000ee20000000800 */
[----:B------:R-:W-:Y:S01]  /*3b50*/  SEL R75, R3, R28, !P5 ;  /* 0x0000001c034b7207 */ /* 0x000fe20006800000 */
[----:B------:R-:W-:Y:S01]  /*3b60*/  IMAD R28, R65, UR13, RZ ;  /* 0x0000000d411c7c24 */ /* 0x000fe2000f8e02ff */
        /* <DEDUP_REMOVED lines=18> */
[C---:B------:R-:W-:Y:S01]  /*3c90*/  SEL R95, R3.reuse, R38, !P5 ;  /* 0x00000026035f7207 */ /* 0x040fe20006800000 */
[----:B------:R-:W4:Y:S01]  /*3ca0*/  LDC R24, c[0x0][0x230] ;  /* 0x00008c00ff187b82 */ /* 0x000f220000000800 */
        /* <DEDUP_REMOVED lines=18> */
[C---:B------:R-:W-:Y:S01]  /*3dd0*/  SEL R47, R3.reuse, R47, !P5 ;  /* 0x0000002f032f7207 */ /* 0x040fe20006800000 */
        /* <DEDUP_REMOVED lines=49> */
[C---:B------:R-:W-:Y:S01]  /*40f0*/  SEL R158, R3.reuse, R94, !P5 ;  /* 0x0000005e039e7207 */ /* 0x040fe20006800000 */
[----:B------:R-:W-:Y:S01]  /*4100*/  IMAD R94, R100, UR33, RZ ;  /* 0x00000021645e7c24 */ /* 0x000fe2000f8e02ff */
[----:B------:R-:W-:Y:S01]  /*4110*/  SEL R4, R3, R4, !P5 ;  /* 0x0000000403047207 */ /* 0x000fe20006800000 */
[----:B------:R-:W-:Y:S01]  /*4120*/  IMAD.MOV.U32 R3, RZ, RZ, R9 ;  /* 0x000000ffff037224 */ /* 0x000fe200078e0009 */
[----:B------:R-:W-:Y:S01]  /*4130*/  ISETP.GE.AND P5, PT, R108, RZ, PT ;  /* 0x000000ff6c00720c */ /* 0x000fe20003fa6270 */
[----:B------:R-:W-:Y:S01]  /*4140*/  IMAD R153, R153, UR58, RZ ;  /* 0x0000003a99997c24 */ /* 0x000fe2000f8e02ff */
[----:B------:R-:W-:Y:S01]  /*4150*/  ISETP.GE.AND P4, PT, R110, RZ, PT ;  /* 0x000000ff6e00720c */ /* 0x000fe20003f86270 */
[----:B------:R-:W1:Y:S01]  /*4160*/  LDC R22, c[0x0][0x230] ;  /* 0x00008c00ff167b82 */ /* 0x000e620000000800 */
[----:B------:R-:W-:Y:S01]  /*4170*/  ISETP.GE.AND P3, PT, R106, RZ, PT ;  /* 0x000000ff6a00720c */ /* 0x000fe20003f66270 */
[----:B----4-:R-:W-:Y:S01]  /*4180*/  VIADD R24, R24, 0xfffffffe ;  /* 0xfffffffe18187836 */ /* 0x010fe20000000000 */
[----:B------:R-:W-:-:S02]  /*4190*/  @!P0 IADD3 R53, R53, -R2, RZ ;  /* 0x8000000235358210 */ /* 0x000fc40007ffe0ff */
[----:B------:R-:W-:Y:S01]  /*41a0*/  @!P1 IADD3 R55, R55, -R2, RZ ;  /* 0x8000000237379210 */ /* 0x000fe20007ffe0ff */
[----:B------:R-:W-:Y:S01]  /*41b0*/  IMAD R2, R12, UR59, RZ ;  /* 0x0000003b0c027c24 */ /* 0x000fe2000f8e02ff */
[----:B------:R-:W-:Y:S01]  /*41c0*/  ISETP.NE.AND P0, PT, R104, RZ, PT ;  /* 0x000000ff6800720c */ /* 0x000fe20003f05270 */
[----:B------:R-:W-:Y:S01]  /*41d0*/  IMAD R12, R13, UR6, RZ ;  /* 0x000000060d0c7c24 */ /* 0x000fe2000f8e02ff */
[----:B------:R-:W-:Y:S01]  /*41e0*/  LOP3.LUT R6, RZ, R104, RZ, 0x33, !PT ;  /* 0x00000068ff067212 */ /* 0x000fe200078e33ff */
[----:B------:R-:W-:Y:S01]  /*41f0*/  @!P5 IMAD.MOV R53, RZ, RZ, -R53 ;  /* 0x000000ffff35d224 */ /* 0x000fe200078e0a35 */
[----:B------:R-:W-:Y:S01]  /*4200*/  @!P6 IADD3 R3, -R3, RZ, RZ ;  /* 0x000000ff0303e210 */ /* 0x000fe20007ffe1ff */
[----:B------:R-:W-:Y:S01]  /*4210*/  IMAD R13, R14, UR7, RZ ;  /* 0x000000070e0d7c24 */ /* 0x000fe2000f8e02ff */
[----:B------:R-:W-:Y:S01]  /*4220*/  LEA R38, P1, R27, UR4, 0x2 ;  /* 0x000000041b267c11 */ /* 0x000fe2000f8210ff */
[----:B------:R-:W-:Y:S01]  /*4230*/  @!P3 IMAD.MOV R55, RZ, RZ, -R55 ;  /* 0x000000ffff37b224 */ /* 0x000fe200078e0a37 */
[----:B------:R-:W-:Y:S01]  /*4240*/  @!P4 IADD3 R15, -R15, RZ, RZ ;  /* 0x000000ff0f0fc210 */ /* 0x000fe20007ffe1ff */
[----:B------:R-:W-:Y:S01]  /*4250*/  IMAD R14, R16, UR8, RZ ;  /* 0x00000008100e7c24 */ /* 0x000fe2000f8e02ff */
[C---:B------:R-:W-:Y:S01]  /*4260*/  SEL R18, R6.reuse, R3, !P0 ;  /* 0x0000000306127207 */ /* 0x040fe20004000000 */
[----:B------:R-:W-:Y:S01]  /*4270*/  IMAD R3, R5, UR60, RZ ;  /* 0x0000003c05037c24 */ /* 0x000fe2000f8e02ff */
[----:B------:R-:W-:Y:S01]  /*4280*/  LEA.HI.X.SX32 R21, R27, UR5, 0x2, P1 ;  /* 0x000000051b157c11 */ /* 0x000fe200088f16ff */
[----:B------:R-:W-:Y:S01]  /*4290*/  IMAD R5, R57, UR61, RZ ;  /* 0x0000003d39057c24 */ /* 0x000fe2000f8e02ff */
[----:B------:R-:W-:Y:S01]  /*42a0*/  ULDC UR5, c[0x0][0x240] ;  /* 0x0000900000057ab9 */ /* 0x000fe20000000800 */
[C---:B------:R-:W-:Y:S01]  /*42b0*/  SEL R19, R6.reuse, R15, !P0 ;  /* 0x0000000f06137207 */ /* 0x040fe20004000000 */
[----:B------:R-:W-:Y:S01]  /*42c0*/  IMAD R11, R11, UR5, RZ ;  /* 0x000000050b0b7c24 */ /* 0x000fe2000f8e02ff */
[C---:B------:R-:W-:Y:S01]  /*42d0*/  SEL R9, R6.reuse, R53, !P0 ;  /* 0x0000003506097207 */ /* 0x040fe20004000000 */
[----:B------:R-:W-:Y:S01]  /*42e0*/  IMAD R16, R59, UR10, RZ ;  /* 0x0000000a3b107c24 */ /* 0x000fe2000f8e02ff */
[----:B------:R-:W-:Y:S01]  /*42f0*/  SEL R6, R6, R55, !P0 ;  /* 0x0000003706067207 */ /* 0x000fe20004000000 */
[----:B------:R-:W-:Y:S01]  /*4300*/  IMAD R27, R63, UR12, RZ ;  /* 0x0000000c3f1b7c24 */ /* 0x000fe2000f8e02ff */
[-C--:B------:R-:W-:Y:S01]  /*4310*/  LEA R138, P0, R2, R38.reuse, 0x2 ;  /* 0x00000026028a7211 */ /* 0x080fe200078010ff */
[----:B------:R-:W-:Y:S01]  /*4320*/  ULDC UR4, c[0x0][0x240] ;  /* 0x0000900000047ab9 */ /* 0x000fe20000000800 */
[-C--:B------:R-:W-:Y:S01]  /*4330*/  LEA R142, P1, R5, R38.reuse, 0x2 ;  /* 0x00000026058e7211 */ /* 0x080fe200078210ff */
[----:B------:R-:W-:Y:S01]  /*4340*/  IMAD R10, R10, UR4, RZ ;  /* 0x000000040a0a7c24 */ /* 0x000fe2000f8e02ff */
[-C--:B------:R-:W-:Y:S01]  /*4350*/  LEA.HI.X.SX32 R139, R2, R21.reuse, 0x2, P0 ;  /* 0x00000015028b7211 */ /* 0x080fe200000f16ff */
[----:B------:R-:W-:Y:S01]  /*4360*/  IMAD R15, R17, UR9, RZ ;  /* 0x00000009110f7c24 */ /* 0x000fe2000f8e02ff */
[-C--:B------:R-:W-:Y:S01]  /*4370*/  LEA R146, P3, R11, R38.reuse, 0x2 ;  /* 0x000000260b927211 */ /* 0x080fe200078610ff */
[----:B------:R-:W-:Y:S01]  /*4380*/  IMAD R17, R61, UR11, RZ ;  /* 0x0000000b3d117c24 */ /* 0x000fe2000f8e02ff */
[-C--:B------:R-:W-:Y:S01]  /*4390*/  LEA R140, P0, R3, R38.reuse, 0x2 ;  /* 0x00000026038c7211 */ /* 0x080fe200078010ff */
[----:B------:R-:W-:Y:S01]  /*43a0*/  ULDC UR59, c[0x0][0x240] ;  /* 0x00009000003b7ab9 */ /* 0x000fe20000000800 */
[-C--:B------:R-:W-:Y:S01]  /*43b0*/  LEA R52, P5, R13, R38.reuse, 0x2 ;  /* 0x000000260d347211 */ /* 0x080fe200078a10ff */
[----:B------:R-:W-:Y:S01]  /*43c0*/  ULDC UR6, c[0x0][0x240] ;  /* 0x0000900000067ab9 */ /* 0x000fe20000000800 */
[-C--:B------:R-:W-:Y:S01]  /*43d0*/  LEA.HI.X.SX32 R143, R5, R21.reuse, 0x2, P1 ;  /* 0x00000015058f7211 */ /* 0x080fe200008f16ff */
[----:B------:R-:W-:Y:S01]  /*43e0*/  IMAD R154, R154, UR59, RZ ;  /* 0x0000003b9a9a7c24 */ /* 0x000fe2000f8e02ff */
[-C--:B------:R-:W-:Y:S01]  /*43f0*/  LEA R2, P1, R16, R38.reuse, 0x2 ;  /* 0x0000002610027211 */ /* 0x080fe200078210ff */
[----:B------:R-:W-:Y:S01]  /*4400*/  IMAD R159, R4, UR6, RZ ;  /* 0x00000006049f7c24 */ /* 0x000fe2000f8e02ff */
[-C--:B------:R-:W-:Y:S01]  /*4410*/  LEA R48, P6, R14, R38.reuse, 0x2 ;  /* 0x000000260e307211 */ /* 0x080fe200078c10ff */
[----:B------:R-:W-:Y:S01]  /*4420*/  ULDC UR60, c[0x0][0x240] ;  /* 0x00009000003c7ab9 */ /* 0x000fe20000000800 */
[-C--:B------:R-:W-:Y:S01]  /*4430*/  LEA.HI.X.SX32 R147, R11, R21.reuse, 0x2, P3 ;  /* 0x000000150b937211 */ /* 0x080fe200018f16ff */
[----:B------:R-:W-:Y:S01]  /*4440*/  ULDC UR61, c[0x0][0x240] ;  /* 0x00009000003d7ab9 */ /* 0x000fe20000000800 */
[-C--:B------:R-:W-:Y:S01]  /*4450*/  LEA R148, P4, R12, R38.reuse, 0x2 ;  /* 0x000000260c947211 */ /* 0x080fe200078810ff */
[----:B------:R-:W-:Y:S01]  /*4460*/  ULDC UR4, c[0x0][0x240] ;  /* 0x0000900000047ab9 */ /* 0x000fe20000000800 */
[-C--:B------:R-:W-:Y:S01]  /*4470*/  LEA.HI.X.SX32 R141, R3, R21.reuse, 0x2, P0 ;  /* 0x00000015038d7211 */ /* 0x080fe200000f16ff */
[----:B------:R-:W-:Y:S01]  /*4480*/  ULDC UR5, c[0x0][0x240] ;  /* 0x0000900000057ab9 */ /* 0x000fe20000000800 */
[-C--:B------:R-:W-:Y:S01]  /*4490*/  LEA R46, P3, R27, R38.reuse, 0x2 ;  /* 0x000000261b2e7211 */ /* 0x080fe200078610ff */
[----:B------:R-:W-:Y:S01]  /*44a0*/  IMAD R155, R155, UR60, RZ ;  /* 0x0000003c9b9b7c24 */ /* 0x000fe2000f8e02ff */
[-C--:B------:R-:W-:Y:S01]  /*44b0*/  LEA.HI.X.SX32 R53, R13, R21.reuse, 0x2, P5 ;  /* 0x000000150d357211 */ /* 0x080fe200028f16ff */
[----:B------:R-:W-:Y:S01]  /*44c0*/  IMAD R156, R156, UR61, RZ ;  /* 0x0000003d9c9c7c24 */ /* 0x000fe2000f8e02ff */
[-C--:B------:R-:W-:Y:S01]  /*44d0*/  LEA R56, P5, R29, R38.reuse, 0x2 ;  /* 0x000000261d387211 */ /* 0x080fe200078a10ff */
[----:B------:R-:W-:Y:S01]  /*44e0*/  IMAD R157, R157, UR4, RZ ;  /* 0x000000049d9d7c24 */ /* 0x000fe2000f8e02ff */
[-C--:B------:R-:W-:Y:S01]  /*44f0*/  LEA.HI.X.SX32 R3, R16, R21.reuse, 0x2, P1 ;  /* 0x0000001510037211 */ /* 0x080fe200008f16ff */
[----:B------:R-:W-:Y:S01]  /*4500*/  IMAD R158, R158, UR5, RZ ;  /* 0x000000059e9e7c24 */ /* 0x000fe2000f8e02ff */
[-C--:B------:R-:W-:Y:S01]  /*4510*/  LEA R74, P1, R32, R38.reuse, 0x2 ;  /* 0x00000026204a7211 */ /* 0x080fe200078210ff */
[----:B------:R-:W4:Y:S01]  /*4520*/  S2UR UR4, SR_CgaCtaId ;  /* 0x00000000000479c3 */ /* 0x000f220000008800 */
[-C--:B------:R-:W-:Y:S01]  /*4530*/  LEA R144, P2, R10, R38.reuse, 0x2 ;  /* 0x000000260a907211 */ /* 0x080fe200078410ff */
[----:B------:R-:W-:Y:S01]  /*4540*/  ULDC UR5, c[0x0][0x234] ;  /* 0x00008d0000057ab9 */ /* 0x000fe20000000800 */
[-C--:B------:R-:W-:Y:S01]  /*4550*/  LEA R58, P0, R15, R38.reuse, 0x2 ;  /* 0x000000260f3a7211 */ /* 0x080fe200078010ff */
[----:B------:R-:W-:Y:S01]  /*4560*/  IMAD R9, R9, UR5, RZ ;  /* 0x0000000509097c24 */ /* 0x000fe2000f8e02ff */
[-C--:B------:R-:W-:Y:S01]  /*4570*/  LEA.HI.X.SX32 R49, R14, R21.reuse, 0x2, P6 ;  /* 0x000000150e317211 */ /* 0x080fe200030f16ff */
[----:B------:R-:W-:Y:S01]  /*4580*/  IMAD R18, R18, UR5, RZ ;  /* 0x0000000512127c24 */ /* 0x000fe2000f8e02ff */
[-C--:B------:R-:W-:Y:S01]  /*4590*/  LEA.HI.X.SX32 R149, R12, R21.reuse, 0x2, P4 ;  /* 0x000000150c957211 */ /* 0x080fe200020f16ff */
[----:B------:R-:W2:Y:S01]  /*45a0*/  LDC R25, c[0x0][0x230] ;  /* 0x00008c00ff197b82 */ /* 0x000ea20000000800 */
[-C--:B------:R-:W-:Y:S01]  /*45b0*/  LEA R68, P6, R30, R38.reuse, 0x2 ;  /* 0x000000261e447211 */ /* 0x080fe200078c10ff */
[----:B------:R-:W-:Y:S01]  /*45c0*/  ULDC.64 UR6, c[0x0][0x210] ;  /* 0x0000840000067ab9 */ /* 0x000fe20000000a00 */
[-C--:B------:R-:W-:Y:S01]  /*45d0*/  LEA.HI.X.SX32 R47, R27, R21.reuse, 0x2, P3 ;  /* 0x000000151b2f7211 */ /* 0x080fe200018f16ff */
[----:B------:R-:W-:Y:S01]  /*45e0*/  IMAD R6, R6, UR5, RZ ;  /* 0x0000000506067c24 */ /* 0x000fe2000f8e02ff */
[-C--:B------:R-:W-:Y:S01]  /*45f0*/  LEA R66, P4, R28, R38.reuse, 0x2 ;  /* 0x000000261c427211 */ /* 0x080fe200078810ff */
[----:B------:R-:W-:Y:S01]  /*4600*/  IMAD R19, R19, UR5, RZ ;  /* 0x0000000513137c24 */ /* 0x000fe2000f8e02ff */
[-C--:B------:R-:W-:Y:S01]  /*4610*/  LEA R76, P3, R34, R38.reuse, 0x2 ;  /* 0x00000026224c7211 */ /* 0x080fe200078610ff */
[----:B------:R-:W-:Y:S01]  /*4620*/  UMOV UR10, 0x400 ;  /* 0x00000400000a7882 */ /* 0x000fe20000000000 */
[-C--:B------:R-:W-:Y:S01]  /*4630*/  LEA.HI.X.SX32 R57, R29, R21.reuse, 0x2, P5 ;  /* 0x000000151d397211 */ /* 0x080fe200028f16ff */
[----:B-1----:R-:W-:Y:S01]  /*4640*/  VIADD R22, R22, 0xfffffffc ;  /* 0xfffffffc16167836 */ /* 0x002fe20000000000 */
[----:B------:R-:W-:Y:S01]  /*4650*/  LEA R82, P5, R36, R38, 0x2 ;  /* 0x0000002624527211 */ /* 0x000fe200078a10ff */
[----:B------:R-:W-:Y:S01]  /*4660*/  ULDC.64 UR8, c[0x0][0x208] ;  /* 0x0000820000087ab9 */ /* 0x000fe20000000a00 */
[-C--:B------:R-:W-:Y:S01]  /*4670*/  LEA.HI.X.SX32 R75, R32, R21.reuse, 0x2, P1 ;  /* 0x00000015204b7211 */ /* 0x080fe200008f16ff */
[----:B------:R-:W1:Y:S01]  /*4680*/  LDC R27, c[0x0][0x230] ;  /* 0x00008c00ff1b7b82 */ /* 0x000e620000000800 */
[-C--:B------:R-:W-:Y:S01]  /*4690*/  LEA.HI.X.SX32 R145, R10, R21.reuse, 0x2, P2 ;  /* 0x000000150a917211 */ /* 0x080fe200010f16ff */
[----:B----4-:R-:W-:Y:S01]  /*46a0*/  ULEA UR10, UR4, UR10, 0x18 ;  /* 0x0000000a040a7291 */ /* 0x010fe2000f8ec03f */
[----:B------:R-:W-:-:S02]  /*46b0*/  LEA.HI.X.SX32 R59, R15, R21, 0x2, P0 ;  /* 0x000000150f3b7211 */ /* 0x000fc400000f16ff */
[-C--:B------:R-:W-:Y:S01]  /*46c0*/  LEA R62, P1, R40, R38.reuse, 0x2 ;  /* 0x00000026283e7211 */ /* 0x080fe200078210ff */
[----:B------:R-:W-:Y:S01]  /*46d0*/  ULDC UR4, c[0x0][0x230] ;  /* 0x00008c0000047ab9 */ /* 0x000fe20000000800 */
[-C--:B------:R-:W-:Y:S02]  /*46e0*/  LEA R60, P2, R17, R38.reuse, 0x2 ;  /* 0x00000026113c7211 */ /* 0x080fe400078410ff */
[-C--:B------:R-:W-:Y:S02]  /*46f0*/  LEA R50, P0, R31, R38.reuse, 0x2 ;  /* 0x000000261f327211 */ /* 0x080fe400078010ff */
[-C--:B------:R-:W-:Y:S02]  /*4700*/  LEA.HI.X.SX32 R69, R30, R21.reuse, 0x2, P6 ;  /* 0x000000151e457211 */ /* 0x080fe400030f16ff */
[----:B------:R-:W-:Y:S02]  /*4710*/  LEA.HI.X.SX32 R67, R28, R21, 0x2, P4 ;  /* 0x000000151c437211 */ /* 0x000fe400020f16ff */
[----:B------:R-:W-:-:S02]  /*4720*/  LEA R72, P6, R37, R38, 0x2 ;  /* 0x0000002625487211 */ /* 0x000fc400078c10ff */
[-C--:B------:R-:W-:Y:S02]  /*4730*/  LEA.HI.X.SX32 R77, R34, R21.reuse, 0x2, P3 ;  /* 0x00000015224d7211 */ /* 0x080fe400018f16ff */
[-C--:B------:R-:W-:Y:S02]  /*4740*/  LEA R54, P4, R35, R38.reuse, 0x2 ;  /* 0x0000002623367211 */ /* 0x080fe400078810ff */
[-C--:B------:R-:W-:Y:S02]  /*4750*/  LEA R92, P3, R42, R38.reuse, 0x2 ;  /* 0x000000262a5c7211 */ /* 0x080fe400078610ff */
[-C--:B------:R-:W-:Y:S02]  /*4760*/  LEA.HI.X.SX32 R83, R36, R21.reuse, 0x2, P5 ;  /* 0x0000001524537211 */ /* 0x080fe400028f16ff */
[----:B------:R-:W-:Y:S02]  /*4770*/  LEA R112, P5, R44, R38, 0x2 ;  /* 0x000000262c707211 */ /* 0x000fe400078a10ff */
[----:B------:R-:W-:-:S02]  /*4780*/  LEA.HI.X.SX32 R63, R40, R21, 0x2, P1 ;  /* 0x00000015283f7211 */ /* 0x000fc400008f16ff */
[-C--:B------:R-:W-:Y:S02]  /*4790*/  LEA.HI.X.SX32 R61, R17, R21.reuse, 0x2, P2 ;  /* 0x00000015113d7211 */ /* 0x080fe400010f16ff */
[-C--:B------:R-:W-:Y:S02]  /*47a0*/  LEA.HI.X.SX32 R51, R31, R21.reuse, 0x2, P0 ;  /* 0x000000151f337211 */ /* 0x080fe400000f16ff */
[-C--:B------:R-:W-:Y:S02]  /*47b0*/  LEA R128, P1, R87, R38.reuse, 0x2 ;  /* 0x0000002657807211 */ /* 0x080fe400078210ff */
[-C--:B------:R-:W-:Y:S02]  /*47c0*/  LEA R64, P2, R33, R38.reuse, 0x2 ;  /* 0x0000002621407211 */ /* 0x080fe400078410ff */
[----:B------:R-:W-:Y:S02]  /*47d0*/  LEA R84, P0, R39, R38, 0x2 ;  /* 0x0000002627547211 */ /* 0x000fe400078010ff */
[----:B------:R-:W-:-:S02]  /*47e0*/  LEA.HI.X.SX32 R73, R37, R21, 0x2, P6 ;  /* 0x0000001525497211 */ /* 0x000fc400030f16ff */
[-C--:B------:R-:W-:Y:S02]  /*47f0*/  LEA.HI.X.SX32 R55, R35, R21.reuse, 0x2, P4 ;  /* 0x0000001523377211 */ /* 0x080fe400020f16ff */
[-C--:B------:R-:W-:Y:S02]  /*4800*/  LEA R80, P6, R45, R38.reuse, 0x2 ;  /* 0x000000262d507211 */ /* 0x080fe400078c10ff */
[-C--:B------:R-:W-:Y:S02]  /*4810*/  LEA.HI.X.SX32 R93, R42, R21.reuse, 0x2, P3 ;  /* 0x000000152a5d7211 */ /* 0x080fe400018f16ff */
[-C--:B------:R-:W-:Y:S02]  /*4820*/  LEA R70, P4, R43, R38.reuse, 0x2 ;  /* 0x000000262b467211 */ /* 0x080fe400078810ff */
[----:B------:R-:W-:Y:S02]  /*4830*/  LEA R116, P3, R94, R38, 0x2 ;  /* 0x000000265e747211 */ /* 0x000fe400078610ff */
[----:B------:R-:W-:-:S02]  /*4840*/  LEA.HI.X.SX32 R113, R44, R21, 0x2, P5 ;  /* 0x000000152c717211 */ /* 0x000fc400028f16ff */
[-C--:B------:R-:W-:Y:S02]  /*4850*/  LEA R34, P5, R97, R38.reuse, 0x2 ;  /* 0x0000002661227211 */ /* 0x080fe400078a10ff */
[-C--:B------:R-:W-:Y:S02]  /*4860*/  LEA.HI.X.SX32 R129, R87, R21.reuse, 0x2, P1 ;  /* 0x0000001557817211 */ /* 0x080fe400008f16ff */
[-C--:B------:R-:W-:Y:S02]  /*4870*/  LEA.HI.X.SX32 R65, R33, R21.reuse, 0x2, P2 ;  /* 0x0000001521417211 */ /* 0x080fe400010f16ff */
[----:B------:R-:W-:Y:S02]  /*4880*/  LEA.HI.X.SX32 R85, R39, R21, 0x2, P0 ;  /* 0x0000001527557211 */ /* 0x000fe400000f16ff */
[-C--:B------:R-:W-:Y:S02]  /*4890*/  LEA R106, P1, R101, R38.reuse, 0x2 ;  /* 0x00000026656a7211 */ /* 0x080fe400078210ff */
[----:B------:R-:W-:-:S02]  /*48a0*/  LEA R90, P2, R41, R38, 0x2 ;  /* 0x00000026295a7211 */ /* 0x000fc400078410ff */
[-C--:B------:R-:W-:Y:S02]  /*48b0*/  LEA R130, P0, R79, R38.reuse, 0x2 ;  /* 0x000000264f827211 */ /* 0x080fe400078010ff */
[-C--:B------:R-:W-:Y:S02]  /*48c0*/  LEA.HI.X.SX32 R81, R45, R21.reuse, 0x2, P6 ;  /* 0x000000152d517211 */ /* 0x080fe400030f16ff */
[-C--:B------:R-:W-:Y:S02]  /*48d0*/  LEA.HI.X.SX32 R71, R43, R21.reuse, 0x2, P4 ;  /* 0x000000152b477211 */ /* 0x080fe400020f16ff */
[-C--:B------:R-:W-:Y:S02]  /*48e0*/  LEA R86, P6, R98, R38.reuse, 0x2 ;  /* 0x0000002662567211 */ /* 0x080fe400078c10ff */
[----:B------:R-:W-:Y:S02]  /*48f0*/  LEA.HI.X.SX32 R117, R94, R21, 0x2, P3 ;  /* 0x000000155e757211 */ /* 0x000fe400018f16ff */
[----:B------:R-:W-:-:S02]  /*4900*/  LEA R78, P4, R95, R38, 0x2 ;  /* 0x000000265f4e7211 */ /* 0x000fc400078810ff */
[-C--:B------:R-:W-:Y:S02]  /*4910*/  LEA R100, P3, R103, R38.reuse, 0x2 ;  /* 0x0000002667647211 */ /* 0x080fe400078610ff */
[-C--:B------:R-:W-:Y:S02]  /*4920*/  LEA.HI.X.SX32 R35, R97, R21.reuse, 0x2, P5 ;  /* 0x0000001561237211 */ /* 0x080fe400028f16ff */
[----:B------:R-:W-:Y:S02]  /*4930*/  LEA R94, P5, R109, R38, 0x2 ;  /* 0x000000266d5e7211 */ /* 0x000fe400078a10ff */
[-C--:B------:R-:W-:Y:S02]  /*4940*/  LEA.HI.X.SX32 R107, R101, R21.reuse, 0x2, P1 ;  /* 0x00000015656b7211 */ /* 0x080fe400008f16ff */
[-C--:B------:R-:W-:Y:S02]  /*4950*/  LEA.HI.X.SX32 R91, R41, R21.reuse, 0x2, P2 ;  /* 0x00000015295b7211 */ /* 0x080fe400010f16ff */
[----:B------:R-:W-:-:S02]  /*4960*/  LEA.HI.X.SX32 R131, R79, R21, 0x2, P0 ;  /* 0x000000154f837211 */ /* 0x000fc400000f16ff */
[-C--:B------:R-:W-:Y:S02]  /*4970*/  LEA R108, P1, R118, R38.reuse, 0x2 ;  /* 0x00000026766c7211 */ /* 0x080fe400078210ff */
[-C--:B------:R-:W-:Y:S02]  /*4980*/  LEA R88, P2, R89, R38.reuse, 0x2 ;  /* 0x0000002659587211 */ /* 0x080fe400078410ff */
[-C--:B------:R-:W-:Y:S02]  /*4990*/  LEA R96, P0, R99, R38.reuse, 0x2 ;  /* 0x0000002663607211 */ /* 0x080fe400078010ff */
[-C--:B------:R-:W-:Y:S02]  /*49a0*/  LEA.HI.X.SX32 R87, R98, R21.reuse, 0x2, P6 ;  /* 0x0000001562577211 */ /* 0x080fe400030f16ff */
[----:B------:R-:W-:Y:S02]  /*49b0*/  LEA.HI.X.SX32 R79, R95, R21, 0x2, P4 ;  /* 0x000000155f4f7211 */ /* 0x000fe400020f16ff */
[----:B------:R-:W-:-:S02]  /*49c0*/  LEA R98, P6, R111, R38, 0x2 ;  /* 0x000000266f627211 */ /* 0x000fc400078c10ff */
[-C--:B------:R-:W-:Y:S02]  /*49d0*/  LEA.HI.X.SX32 R101, R103, R21.reuse, 0x2, P3 ;  /* 0x0000001567657211 */ /* 0x080fe400018f16ff */
[-C--:B------:R-:W-:Y:S02]  /*49e0*/  LEA R110, P3, R121, R38.reuse, 0x2 ;  /* 0x00000026796e7211 */ /* 0x080fe400078610ff */
[-C--:B------:R-:W-:Y:S02]  /*49f0*/  LEA.HI.X.SX32 R95, R109, R21.reuse, 0x2, P5 ;  /* 0x000000156d5f7211 */ /* 0x080fe400028f16ff */
[----:B------:R-:W-:Y:S02]  /*4a00*/  LEA R120, P5, R125, R38, 0x2 ;  /* 0x000000267d787211 */ /* 0x000fe400078a10ff */
[-C--:B------:R-:W-:Y:S02]  /*4a10*/  LEA.HI.X.SX32 R109, R118, R21.reuse, 0x2, P1 ;  /* 0x00000015766d7211 */ /* 0x080fe400008f16ff */
[----:B------:R-:W-:-:S02]  /*4a20*/  LEA.HI.X.SX32 R89, R89, R21, 0x2, P2 ;  /* 0x0000001559597211 */ /* 0x000fc400010f16ff */
[-C--:B------:R-:W-:Y:S02]  /*4a30*/  LEA.HI.X.SX32 R97, R99, R21.reuse, 0x2, P0 ;  /* 0x0000001563617211 */ /* 0x080fe400000f16ff */
[-C--:B------:R-:W-:Y:S02]  /*4a40*/  LEA R124, P1, R133, R38.reuse, 0x2 ;  /* 0x00000026857c7211 */ /* 0x080fe400078210ff */
[-C--:B------:R-:W-:Y:S02]  /*4a50*/  LEA R4, P2, R102, R38.reuse, 0x2 ;  /* 0x0000002666047211 */ /* 0x080fe400078410ff */
[----:B------:R-:W-:Y:S02]  /*4a60*/  LEA R134, P4, R105, R38, 0x2 ;  /* 0x0000002669867211 */ /* 0x000fe400078810ff */
[-C--:B------:R-:W-:Y:S02]  /*4a70*/  LEA.HI.X.SX32 R99, R111, R21.reuse, 0x2, P6 ;  /* 0x000000156f637211 */ /* 0x080fe400030f16ff */
[----:B------:R-:W-:-:S02]  /*4a80*/  LEA.HI.X.SX32 R111, R121, R21, 0x2, P3 ;  /* 0x00000015796f7211 */ /* 0x000fc400018f16ff */
[-C--:B------:R-:W-:Y:S02]  /*4a90*/  LEA.HI.X.SX32 R121, R125, R21.reuse, 0x2, P5 ;  /* 0x000000157d797211 */ /* 0x080fe400028f16ff */
[-C--:B------:R-:W-:Y:S02]  /*4aa0*/  LEA.HI.X.SX32 R125, R133, R21.reuse, 0x2, P1 ;  /* 0x00000015857d7211 */ /* 0x080fe400008f16ff */
[----:B---3--:R-:W-:Y:S02]  /*4ab0*/  IADD3 R23, R23, -0x1, RZ ;  /* 0xffffffff17177810 */ /* 0x008fe40007ffe0ff */
[----:B------:R-:W-:Y:S02]  /*4ac0*/  LEA R104, P0, R115, R38, 0x2 ;  /* 0x0000002673687211 */ /* 0x000fe400078010ff */
[-C--:B------:R-:W-:Y:S02]  /*4ad0*/  LEA.HI.X.SX32 R5, R102, R21.reuse, 0x2, P2 ;  /* 0x0000001566057211 */ /* 0x080fe400010f16ff */
[----:B------:R-:W-:-:S02]  /*4ae0*/  LEA.HI.X.SX32 R135, R105, R21, 0x2, P4 ;  /* 0x0000001569877211 */ /* 0x000fc400020f16ff */
[-C--:B------:R-:W-:Y:S02]  /*4af0*/  LEA R10, P1, R154, R38.reuse, 0x2 ;  /* 0x000000269a0a7211 */ /* 0x080fe400078210ff */
[-C--:B------:R-:W-:Y:S02]  /*4b00*/  LEA R102, P2, R119, R38.reuse, 0x2 ;  /* 0x0000002677667211 */ /* 0x080fe400078410ff */
[-C--:B------:R-:W-:Y:S02]  /*4b10*/  LEA R114, P4, R123, R38.reuse, 0x2 ;  /* 0x000000267b727211 */ /* 0x080fe400078810ff */
[----:B------:R-:W-:Y:S02]  /*4b20*/  LEA R40, P6, R126, R38, 0x2 ;  /* 0x000000267e287211 */ /* 0x000fe400078c10ff */
[-C--:B------:R-:W-:Y:S02]  /*4b30*/  LEA.HI.X.SX32 R105, R115, R21.reuse, 0x2, P0 ;  /* 0x0000001573697211 */ /* 0x080fe400000f16ff */
[----:B------:R-:W-:-:S02]  /*4b40*/  LEA.HI.X.SX32 R11, R154, R21, 0x2, P1 ;  /* 0x000000159a0b7211 */ /* 0x000fc400008f16ff */
[-C--:B------:R-:W-:Y:S02]  /*4b50*/  LEA.HI.X.SX32 R103, R119, R21.reuse, 0x2, P2 ;  /* 0x0000001577677211 */ /* 0x080fe400010f16ff */
[----:B------:R-:W-:Y:S02]  /*4b60*/  LEA.HI.X.SX32 R115, R123, R21, 0x2, P4 ;  /* 0x000000157b737211 */ /* 0x000fe400020f16ff */
[----:B------:R-:W-:Y:S02]  /*4b70*/  ISETP.GE.U32.AND P1, PT, R23, 0x7fffff80, PT ;  /* 0x7fffff801700780c */ /* 0x000fe40003f26070 */
[-C--:B------:R-:W-:Y:S01]  /*4b80*/  LEA R122, P0, R127, R38.reuse, 0x2 ;  /* 0x000000267f7a7211 */ /* 0x080fe200078010ff */
[----:B------:R-:W3:Y:S01]  /*4b90*/  LDC R23, c[0x0][0x230] ;  /* 0x00008c00ff177b82 */ /* 0x000ee20000000800 */
[-C--:B------:R-:W-:Y:S02]  /*4ba0*/  LEA R118, P2, R136, R38.reuse, 0x2 ;  /* 0x0000002688767211 */ /* 0x080fe400078410ff */
[----:B------:R-:W-:-:S02]  /*4bb0*/  LEA R36, P3, R137, R38, 0x2 ;  /* 0x0000002689247211 */ /* 0x000fc400078610ff */
[-C--:B------:R-:W-:Y:S02]  /*4bc0*/  LEA R44, P4, R150, R38.reuse, 0x2 ;  /* 0x00000026962c7211 */ /* 0x080fe400078810ff */
[-C--:B------:R-:W-:Y:S02]  /*4bd0*/  LEA R132, P5, R151, R38.reuse, 0x2 ;  /* 0x0000002697847211 */ /* 0x080fe400078a10ff */
[-C--:B------:R-:W-:Y:S02]  /*4be0*/  LEA.HI.X.SX32 R41, R126, R21.reuse, 0x2, P6 ;  /* 0x000000157e297211 */ /* 0x080fe400030f16ff */
[----:B------:R-:W-:Y:S02]  /*4bf0*/  LEA R126, P6, R152, R38, 0x2 ;  /* 0x00000026987e7211 */ /* 0x000fe400078c10ff */
[-C--:B------:R-:W-:Y:S02]  /*4c00*/  LEA.HI.X.SX32 R123, R127, R21.reuse, 0x2, P0 ;  /* 0x000000157f7b7211 */ /* 0x080fe400000f16ff */
[----:B------:R-:W-:-:S02]  /*4c10*/  LEA.HI.X.SX32 R119, R136, R21, 0x2, P2 ;  /* 0x0000001588777211 */ /* 0x000fc400010f16ff */
[-C--:B------:R-:W-:Y:S02]  /*4c20*/  LEA.HI.X.SX32 R37, R137, R21.reuse, 0x2, P3 ;  /* 0x0000001589257211 */ /* 0x080fe400018f16ff */
[-C--:B------:R-:W-:Y:S02]  /*4c30*/  LEA.HI.X.SX32 R45, R150, R21.reuse, 0x2, P4 ;  /* 0x00000015962d7211 */ /* 0x080fe400020f16ff */
[----:B------:R-:W-:Y:S02]  /*4c40*/  LEA.HI.X.SX32 R133, R151, R21, 0x2, P5 ;  /* 0x0000001597857211 */ /* 0x000fe400028f16ff */
[-C--:B------:R-:W-:Y:S02]  /*4c50*/  LEA R14, P0, R153, R38.reuse, 0x2 ;  /* 0x00000026990e7211 */ /* 0x080fe400078010ff */
        /* <DEDUP_REMOVED lines=10> */
[-C--:B------:R-:W-:Y:S02]  /*4d00*/  LEA.HI.X.SX32 R13, R158, R21.reuse, 0x2, P5 ;  /* 0x000000159e0d7211 */ /* 0x080fe400028f16ff */
[----:B------:R-:W-:Y:S02]  /*4d10*/  LEA.HI.X.SX32 R39, R159, R21, 0x2, P6 ;  /* 0x000000159f277211 */ /* 0x000fe400030f16ff */
[----:B------:R-:W4:Y:S01]  /*4d20*/  LDC R21, c[0x0][0x230] ;  /* 0x00008c00ff157b82 */ /* 0x000f220000000800 */
[----:B------:R-:W-:Y:S02]  /*4d30*/  ISETP.GE.U32.AND P2, PT, R24, 0x7fffff7f, PT ;  /* 0x7fffff7f1800780c */ /* 0x000fe40003f46070 */
[----:B------:R-:W-:-:S02]  /*4d40*/  LEA R156, P3, R9, UR6, 0x2 ;  /* 0x00000006099c7c11 */ /* 0x000fc4000f8610ff */
[----:B------:R-:W-:Y:S02]  /*4d50*/  LEA R150, P5, R18, UR6, 0x2 ;  /* 0x0000000612967c11 */ /* 0x000fe4000f8a10ff */
[----:B------:R-:W-:Y:S01]  /*4d60*/  LEA R152, P4, R6, UR6, 0x2 ;  /* 0x0000000606987c11 */ /* 0x000fe2000f8810ff */
[----:B------:R-:W1:Y:S01]  /*4d70*/  LDC R24, c[0x0][0x230] ;  /* 0x00008c00ff187b82 */ /* 0x000e620000000800 */
[----:B------:R-:W-:Y:S01]  /*4d80*/  LEA.HI.X.SX32 R157, R9, UR7, 0x2, P3 ;  /* 0x00000007099d7c11 */ /* 0x000fe200098f16ff */
[----:B------:R-:W-:Y:S01]  /*4d90*/  IMAD.SHL.U32 R9, R0, 0x10, RZ ;  /* 0x0000001000097824 */ /* 0x000fe200078e00ff */
[----:B--2---:R-:W-:Y:S02]  /*4da0*/  IADD3 R20, R20, -0x21, RZ ;  /* 0xffffffdf14147810 */ /* 0x004fe40007ffe0ff */
[----:B------:R-:W-:Y:S01]  /*4db0*/  LEA.HI.X.SX32 R151, R18, UR7, 0x2, P5 ;  /* 0x0000000712977c11 */ /* 0x000fe2000a8f16ff */
[----:B------:R-:W-:Y:S01]  /*4dc0*/  IMAD.WIDE R208, R26, 0x4, R156 ;  /* 0x000000041ad07825 */ /* 0x000fe200078e029c */
[----:B------:R-:W-:Y:S01]  /*4dd0*/  LEA.HI.X.SX32 R153, R6, UR7, 0x2, P4 ;  /* 0x0000000706997c11 */ /* 0x000fe2000a0f16ff */
[----:B------:R-:W2:Y:S01]  /*4de0*/  LDC R18, c[0x0][0x230] ;  /* 0x00008c00ff127b82 */ /* 0x000ea20000000800 */
[----:B------:R-:W-:Y:S01]  /*4df0*/  ISETP.GE.U32.AND P3, PT, R20, 0x7fffff60, PT ;  /* 0x7fffff601400780c */ /* 0x000fe20003f66070 */
[----:B---3--:R-:W-:Y:S01]  /*4e00*/  VIADD R6, R23, 0xffffffdd ;  /* 0xffffffdd17067836 */ /* 0x008fe20000000000 */
[----:B------:R-:W-:Y:S01]  /*4e10*/  LOP3.LUT R9, R9, 0x70, RZ, 0xc0, !PT ;  /* 0x0000007009097812 */ /* 0x000fe200078ec0ff */
[----:B------:R-:W-:Y:S01]  /*4e20*/  IMAD.WIDE R162, R26, 0x4, R150 ;  /* 0x000000041aa27825 */ /* 0x000fe200078e0296 */
[----:B------:R-:W-:-:S02]  /*4e30*/  LEA R154, P0, R19, UR6, 0x2 ;  /* 0x00000006139a7c11 */ /* 0x000fc4000f8010ff */
[----:B------:R-:W-:Y:S01]  /*4e40*/  ISETP.GE.U32.AND P5, PT, R6, 0x7fffff5e, PT ;  /* 0x7fffff5e0600780c */ /* 0x000fe20003fa6070 */
[----:B------:R-:W3:Y:S01]  /*4e50*/  LDC R20, c[0x0][0x230] ;  /* 0x00008c00ff147b82 */ /* 0x000ee20000000800 */
[----:B------:R-:W-:Y:S01]  /*4e60*/  LEA R6, R252, R9, 0x7 ;  /* 0x00000009fc067211 */ /* 0x000fe200078e38ff */
[C---:B------:R-:W-:Y:S01]  /*4e70*/  IMAD.WIDE R160, R26.reuse, 0x4, R152 ;  /* 0x000000041aa07825 */ /* 0x040fe200078e0298 */
[----:B------:R-:W-:Y:S01]  /*4e80*/  IADD3 R25, R25, -0x3, RZ ;  /* 0xfffffffd19197810 */ /* 0x000fe20007ffe0ff */
[----:B------:R-:W-:Y:S01]  /*4e90*/  STL.64 [R1+0xdd0], R162 ;  /* 0x000dd0a201007387 */ /* 0x000fe20000100a00 */
[----:B------:R-:W-:Y:S01]  /*4ea0*/  LEA.HI.X.SX32 R155, R19, UR7, 0x2, P0 ;  /* 0x00000007139b7c11 */ /* 0x000fe200080f16ff */
[----:B------:R-:W-:Y:S01]  /*4eb0*/  IMAD.SHL.U32 R19, R26, 0x2, RZ ;  /* 0x000000021a137824 */ /* 0x000fe200078e00ff */
[----:B------:R-:W-:Y:S01]  /*4ec0*/  ISETP.GE.U32.AND P0, PT, R22, 0x7fffff7d, PT ;  /* 0x7fffff7d1600780c */ /* 0x000fe20003f06070 */
[----:B------:R3:W-:Y:S01]  /*4ed0*/  STL.64 [R1+0xdc8], R160 ;  /* 0x000dc8a001007387 */ /* 0x0007e20000100a00 */
[----:B------:R-:W3:Y:S01]  /*4ee0*/  LDC R22, c[0x0][0x230] ;  /* 0x00008c00ff167b82 */ /* 0x000ee20000000800 */
[----:B------:R-:W-:Y:S01]  /*4ef0*/  IADD3 R9, R6, UR10, RZ ;  /* 0x0000000a06097c10 */ /* 0x000fe2000fffe0ff */
[C-C-:B------:R-:W-:Y:S01]  /*4f00*/  IMAD.WIDE R32, R26.reuse, 0x4, R154.reuse ;  /* 0x000000041a207825 */ /* 0x140fe200078e029a */
[----:B------:R-:W-:Y:S01]  /*4f10*/  ISETP.GE.U32.AND P6, PT, R25, 0x7fffff7e, PT ;  /* 0x7fffff7e1900780c */ /* 0x000fe20003fc6070 */
[----:B------:R-:W-:Y:S01]  /*4f20*/  ULDC.64 UR6, c[0x0][0x238] ;  /* 0x00008e0000067ab9 */ /* 0x000fe20000000a00 */
[----:B----4-:R-:W-:Y:S01]  /*4f30*/  IADD3 R0, R21, -0x22, RZ ;  /* 0xffffffde15007810 */ /* 0x010fe20007ffe0ff */
[----:B------:R-:W-:Y:S01]  /*4f40*/  @!PT LDS RZ, [RZ] ;  /* 0x00000000fffff984 */ /* 0x000fe20000000800 */
[----:B------:R-:W-:Y:S01]  /*4f50*/  @!PT LDS RZ, [RZ] ;  /* 0x00000000fffff984 */ /* 0x000fe20000000800 */
[----:B------:R-:W-:Y:S01]  /*4f60*/  @!PT LDS RZ, [RZ] ;  /* 0x00000000fffff984 */ /* 0x000fe20000000800 */
[----:B------:R-:W-:Y:S01]  /*4f70*/  LDGSTS.E [R9], desc[UR8][R154.64], !P1 ;  /* 0x000000009a097fae */ /* 0x000fe2000c921848 */
[----:B------:R-:W-:Y:S01]  /*4f80*/  IMAD R21, R26, 0x3, RZ ;  /* 0x000000031a157824 */ /* 0x000fe200078e02ff */
[----:B------:R-:W4:Y:S01]  /*4f90*/  LDC R23, c[0x0][0x230] ;  /* 0x00008c00ff177b82 */ /* 0x000f220000000800 */
[----:B------:R-:W-:Y:S01]  /*4fa0*/  ISETP.GE.U32.AND P4, PT, R0, 0x7fffff5f, PT ;  /* 0x7fffff5f0000780c */ /* 0x000fe20003f86070 */
[----:B-1----:R-:W-:Y:S01]  /*4fb0*/  VIADD R0, R24, 0xffffffdc ;  /* 0xffffffdc18007836 */ /* 0x002fe20000000000 */
[----:B------:R-:W-:Y:S01]  /*4fc0*/  LDGSTS.E [R9+0x4000], desc[UR8][R156.64], !P1 ;  /* 0x040000009c097fae */ /* 0x000fe2000c921848 */
[----:B------:R-:W-:Y:S01]  /*4fd0*/  IMAD.WIDE R204, R19, 0x4, R154 ;  /* 0x0000000413cc7825 */ /* 0x000fe200078e029a */
[----:B------:R-:W-:-:S02]  /*4fe0*/  USHF.L.U32 UR6, UR6, 0x7, URZ ;  /* 0x0000000706067899 */ /* 0x000fc4000800063f */
[----:B------:R-:W-:Y:S01]  /*4ff0*/  LDGSTS.E [R9+0x8000], desc[UR8][R150.64], !P1 ;  /* 0x0800000096097fae */ /* 0x000fe2000c921848 */
[----:B------:R-:W-:-:S03]  /*5000*/  IMAD.WIDE R200, R19, 0x4, R156 ;  /* 0x0000000413c87825 */ /* 0x000fc600078e029c */
[----:B------:R-:W-:Y:S01]  /*5010*/  LDGSTS.E [R9+0xc000], desc[UR8][R152.64], !P1 ;  /* 0x0c00000098097fae */ /* 0x000fe2000c921848 */
[----:B------:R-:W-:Y:S01]  /*5020*/  ISETP.GE.U32.AND P1, PT, R0, 0x7fffff5d, PT ;  /* 0x7fffff5d0000780c */ /* 0x000fe20003f26070 */
[C---:B------:R-:W-:Y:S01]  /*5030*/  IMAD.WIDE R30, R19.reuse, 0x4, R150 ;  /* 0x00000004131e7825 */ /* 0x040fe200078e0296 */
[----:B--2---:R-:W-:Y:S01]  /*5040*/  IADD3 R0, R18, -0x41, RZ ;  /* 0xffffffbf12007810 */ /* 0x004fe20007ffe0ff */
[----:B------:R-:W-:Y:S01]  /*5050*/  LDGSTS.E [R9+0x4], desc[UR8][R32.64], !P2 ;  /* 0x0000400020097fae */ /* 0x000fe2000d121848 */
[----:B------:R-:W1:Y:S01]  /*5060*/  LDC R18, c[0x0][0x230] ;  /* 0x00008c00ff127b82 */ /* 0x000e620000000800 */
[----:B------:R-:W-:Y:S01]  /*5070*/  IMAD.WIDE R202, R19, 0x4, R152 ;  /* 0x0000000413ca7825 */ /* 0x000fe200078e0298 */
[----:B------:R-:W-:Y:S01]  /*5080*/  SHF.L.U32 R19, R26, 0x5, RZ ;  /* 0x000000051a137819 */ /* 0x000fe200000006ff */
[----:B------:R-:W-:Y:S02]  /*5090*/  LDGSTS.E [R9+0x4004], desc[UR8][R208.64], !P2 ;  /* 0x04004000d0097fae */ /* 0x000fe4000d121848 */
[----:B------:R-:W-:-:S02]  /*50a0*/  IMAD.WIDE R158, R21, 0x4, R156 ;  /* 0x00000004159e7825 */ /* 0x000fc400078e029c */
[----:B------:R-:W-:Y:S02]  /*50b0*/  LDGSTS.E [R9+0x8004], desc[UR8][R162.64], !P2 ;  /* 0x08004000a2097fae */ /* 0x000fe4000d121848 */
[C---:B------:R-:W-:Y:S02]  /*50c0*/  IMAD.WIDE R28, R21.reuse, 0x4, R150 ;  /* 0x00000004151c7825 */ /* 0x040fe400078e0296 */
[----:B------:R2:W-:Y:S01]  /*50d0*/  LDGSTS.E [R9+0xc004], desc[UR8][R160.64], !P2 ;  /* 0x0c004000a0097fae */ /* 0x0005e2000d121848 */
[----:B------:R-:W-:Y:S01]  /*50e0*/  ISETP.GE.U32.AND P2, PT, R0, 0x7fffff40, PT ;  /* 0x7fffff400000780c */ /* 0x000fe20003f46070 */
[----:B------:R-:W-:Y:S02]  /*50f0*/  IMAD.WIDE R24, R21, 0x4, R152 ;  /* 0x0000000415187825 */ /* 0x000fe400078e0298 */
[----:B------:R-:W-:Y:S02]  /*5100*/  LDGSTS.E [R9+0x8], desc[UR8][R204.64], !P6 ;  /* 0x00008000cc097fae */ /* 0x000fe4000f121848 */
[----:B---3--:R-:W-:-:S02]  /*5110*/  VIADD R0, R20, 0xffffffbe ;  /* 0xffffffbe14007836 */ /* 0x008fc40000000000 */
[----:B------:R-:W-:Y:S01]  /*5120*/  LDGSTS.E [R9+0x4008], desc[UR8][R200.64], !P6 ;  /* 0x04008000c8097fae */ /* 0x000fe2000f121848 */
[----:B------:R-:W3:Y:S01]  /*5130*/  LDC R20, c[0x0][0x230] ;  /* 0x00008c00ff147b82 */ /* 0x000ee20000000800 */
[----:B------:R-:W-:Y:S02]  /*5140*/  IMAD.WIDE R250, R246, 0x4, R156 ;  /* 0x00000004f6fa7825 */ /* 0x000fe400078e029c */
[----:B------:R-:W-:Y:S02]  /*5150*/  LDGSTS.E [R9+0x8008], desc[UR8][R30.64], !P6 ;  /* 0x080080001e097fae */ /* 0x000fe4000f121848 */
[----:B--2---:R-:W-:Y:S02]  /*5160*/  IMAD.WIDE R160, R21, 0x4, R154 ;  /* 0x0000000415a07825 */ /* 0x004fe400078e029a */
[----:B------:R-:W-:Y:S01]  /*5170*/  LDGSTS.E [R9+0xc008], desc[UR8][R202.64], !P6 ;  /* 0x0c008000ca097fae */ /* 0x000fe2000f121848 */
[----:B------:R-:W-:Y:S01]  /*5180*/  ISETP.GE.U32.AND P6, PT, R0, 0x7fffff3f, PT ;  /* 0x7fffff3f0000780c */ /* 0x000fe20003fc6070 */
[----:B------:R-:W-:-:S02]  /*5190*/  IMAD R21, R26, 0x21, RZ ;  /* 0x000000211a157824 */ /* 0x000fc400078e02ff */
[----:B------:R2:W-:Y:S01]  /*51a0*/  STL.64 [R1+0xda0], R160 ;  /* 0x000da0a001007387 */ /* 0x0005e20000100a00 */
[----:B------:R-:W-:Y:S02]  /*51b0*/  VIADD R0, R22, 0xffffffbd ;  /* 0xffffffbd16007836 */ /* 0x000fe40000000000 */
[----:B------:R-:W4:Y:S01]  /*51c0*/  LDC R22, c[0x0][0x230] ;  /* 0x00008c00ff167b82 */ /* 0x000f220000000800 */
[----:B------:R2:W-:Y:S01]  /*51d0*/  LDGSTS.E [R9+0xc], desc[UR8][R160.64], !P0 ;  /* 0x0000c000a0097fae */ /* 0x0005e2000c121848 */
[----:B------:R-:W-:-:S03]  /*51e0*/  IMAD.WIDE R248, R246, 0x4, R150 ;  /* 0x00000004f6f87825 */ /* 0x000fc600078e0296 */
[----:B------:R1:W-:Y:S01]  /*51f0*/  STL.64 [R1+0xd98], R158 ;  /* 0x000d989e01007387 */ /* 0x0003e20000100a00 */
[----:B------:R-:W-:-:S03]  /*5200*/  IMAD.WIDE R244, R238, 0x4, R154 ;  /* 0x00000004eef47825 */ /* 0x000fc600078e029a */
[----:B------:R1:W-:Y:S01]  /*5210*/  LDGSTS.E [R9+0x400c], desc[UR8][R158.64], !P0 ;  /* 0x0400c0009e097fae */ /* 0x0003e2000c121848 */
[----:B------:R-:W-:-:S03]  /*5220*/  IMAD.WIDE R242, R238, 0x4, R156 ;  /* 0x00000004eef27825 */ /* 0x000fc600078e029c */
[----:B------:R1:W-:Y:S01]  /*5230*/  STL.64 [R1+0xd90], R28 ;  /* 0x000d901c01007387 */ /* 0x0003e20000100a00 */
[----:B--2---:R-:W-:-:S03]  /*5240*/  IMAD.WIDE R160, R19, 0x4, R154 ;  /* 0x0000000413a07825 */ /* 0x004fc600078e029a */
[----:B------:R2:W-:Y:S01]  /*5250*/  LDGSTS.E [R9+0x800c], desc[UR8][R28.64], !P0 ;  /* 0x0800c0001c097fae */ /* 0x0005e2000c121848 */
[----:B------:R-:W-:-:S03]  /*5260*/  IMAD.WIDE R240, R238, 0x4, R150 ;  /* 0x00000004eef07825 */ /* 0x000fc600078e0296 */
[----:B------:R3:W-:Y:S01]  /*5270*/  STL.64 [R1+0xd88], R24 ;  /* 0x000d881801007387 */ /* 0x0007e20000100a00 */
[----:B-1----:R-:W-:-:S03]  /*5280*/  IMAD.WIDE R158, R19, 0x4, R156 ;  /* 0x00000004139e7825 */ /* 0x002fc600078e029c */
[----:B------:R3:W-:Y:S01]  /*5290*/  LDGSTS.E [R9+0xc00c], desc[UR8][R24.64], !P0 ;  /* 0x0c00c00018097fae */ /* 0x0007e2000c121848 */
[----:B------:R-:W-:Y:S01]  /*52a0*/  ISETP.GE.U32.AND P0, PT, R0, 0x7fffff3e, PT ;  /* 0x7fffff3e0000780c */ /* 0x000fe20003f06070 */
[----:B------:R-:W-:Y:S01]  /*52b0*/  IMAD.WIDE R238, R238, 0x4, R152 ;  /* 0x00000004eeee7825 */ /* 0x000fe200078e0298 */
[----:B------:R-:W-:Y:S01]  /*52c0*/  IADD3 R0, R18, -0x44, RZ ;  /* 0xffffffbc12007810 */ /* 0x000fe20007ffe0ff */
[----:B------:R1:W-:Y:S01]  /*52d0*/  STL.64 [R1+0xa00], R160 ;  /* 0x000a00a001007387 */ /* 0x0003e20000100a00 */
[----:B------:R-:W4:Y:S01]  /*52e0*/  LDC R18, c[0x0][0x230] ;  /* 0x00008c00ff127b82 */ /* 0x000f220000000800 */
[--C-:B--2---:R-:W-:Y:S02]  /*52f0*/  IMAD.WIDE R28, R19, 0x4, R150.reuse ;  /* 0x00000004131c7825 */ /* 0x104fe400078e0296 */
[----:B------:R1:W-:Y:S02]  /*5300*/  LDGSTS.E [R9+0x10000], desc[UR8][R160.64], !P3 ;  /* 0x10000000a0097fae */ /* 0x0003e4000d921848 */
[----:B------:R-:W-:-:S02]  /*5310*/  IMAD.WIDE R164, R166, 0x4, R150 ;  /* 0x00000004a6a47825 */ /* 0x000fc400078e0296 */
[----:B------:R2:W-:Y:S02]  /*5320*/  STL.64 [R1+0x9f8], R158 ;  /* 0x0009f89e01007387 */ /* 0x0005e40000100a00 */
[----:B---3--:R-:W-:Y:S02]  /*5330*/  IMAD.WIDE R24, R19, 0x4, R152 ;  /* 0x0000000413187825 */ /* 0x008fe400078e0298 */
[----:B------:R2:W-:Y:S02]  /*5340*/  LDGSTS.E [R9+0x14000], desc[UR8][R158.64], !P3 ;  /* 0x140000009e097fae */ /* 0x0005e4000d921848 */
[----:B------:R-:W-:Y:S02]  /*5350*/  IMAD R19, R26, 0x22, RZ ;  /* 0x000000221a137824 */ /* 0x000fe400078e02ff */
[--C-:B-1----:R-:W-:Y:S01]  /*5360*/  IMAD.WIDE R160, R21, 0x4, R154.reuse ;  /* 0x0000000415a07825 */ /* 0x102fe200078e029a */
[----:B------:R1:W-:Y:S03]  /*5370*/  STL.64 [R1+0x9f0], R28 ;  /* 0x0009f01c01007387 */ /* 0x0003e60000100a00 */
[----:B------:R-:W-:Y:S01]  /*5380*/  IMAD.WIDE R162, R19, 0x4, R154 ;  /* 0x0000000413a27825 */ /* 0x000fe200078e029a */
[----:B------:R1:W-:Y:S03]  /*5390*/  LDGSTS.E [R9+0x18000], desc[UR8][R28.64], !P3 ;  /* 0x180000001c097fae */ /* 0x0003e6000d921848 */
[----:B--2---:R-:W-:Y:S01]  /*53a0*/  IMAD.WIDE R158, R21, 0x4, R156 ;  /* 0x00000004159e7825 */ /* 0x004fe200078e029c */
[----:B------:R2:W-:Y:S03]  /*53b0*/  STL.64 [R1+0x9e8], R24 ;  /* 0x0009e81801007387 */ /* 0x0005e60000100a00 */
[----:B------:R-:W-:Y:S01]  /*53c0*/  IMAD.WIDE R176, R182, 0x4, R154 ;  /* 0x00000004b6b07825 */ /* 0x000fe200078e029a */
[----:B------:R2:W-:Y:S01]  /*53d0*/  LDGSTS.E [R9+0x1c000], desc[UR8][R24.64], !P3 ;  /* 0x1c00000018097fae */ /* 0x0005e2000d921848 */
[----:B------:R-:W-:-:S02]  /*53e0*/  ISETP.GE.U32.AND P3, PT, R0, 0x7fffff3d, PT ;  /* 0x7fffff3d0000780c */ /* 0x000fc40003f66070 */
[----:B------:R-:W-:Y:S01]  /*53f0*/  VIADD R0, R20, 0xffffff9f ;  /* 0xffffff9f14007836 */ /* 0x000fe20000000000 */
[----:B------:R3:W-:Y:S01]  /*5400*/  STL.64 [R1+0x9e0], R160 ;  /* 0x0009e0a001007387 */ /* 0x0007e20000100a00 */
[----:B-1----:R-:W-:Y:S01]  /*5410*/  IMAD.WIDE R28, R21, 0x4, R150 ;  /* 0x00000004151c7825 */ /* 0x002fe200078e0296 */
[----:B------:R-:W1:Y:S02]  /*5420*/  LDC R20, c[0x0][0x230] ;  /* 0x00008c00ff147b82 */ /* 0x000e640000000800 */
[----:B------:R3:W-:Y:S01]  /*5430*/  LDGSTS.E [R9+0x10004], desc[UR8][R160.64], !P4 ;  /* 0x10004000a0097fae */ /* 0x0007e2000e121848 */
[----:B------:R-:W-:-:S03]  /*5440*/  IMAD.WIDE R178, R182, 0x4, R156 ;  /* 0x00000004b6b27825 */ /* 0x000fc600078e029c */
[----:B------:R4:W-:Y:S01]  /*5450*/  STL.64 [R1+0x9d8], R158 ;  /* 0x0009d89e01007387 */ /* 0x0009e20000100a00 */
[----:B--2---:R-:W-:-:S03]  /*5460*/  IMAD.WIDE R24, R21, 0x4, R152 ;  /* 0x0000000415187825 */ /* 0x004fc600078e0298 */
[----:B------:R4:W-:Y:S01]  /*5470*/  LDGSTS.E [R9+0x14004], desc[UR8][R158.64], !P4 ;  /* 0x140040009e097fae */ /* 0x0009e2000e121848 */
[----:B------:R-:W-:Y:S02]  /*5480*/  IMAD R21, R26, 0x23, RZ ;  /* 0x000000231a157824 */ /* 0x000fe400078e02ff */
[C---:B------:R-:W-:Y:S01]  /*5490*/  IMAD.WIDE R180, R182.reuse, 0x4, R150 ;  /* 0x00000004b6b47825 */ /* 0x040fe200078e0296 */
[----:B------:R2:W-:Y:S03]  /*54a0*/  STL.64 [R1+0x9d0], R28 ;  /* 0x0009d01c01007387 */ /* 0x0005e60000100a00 */
[C---:B---3--:R-:W-:Y:S01]  /*54b0*/  IMAD.WIDE R160, R19.reuse, 0x4, R156 ;  /* 0x0000000413a07825 */ /* 0x048fe200078e029c */
[----:B------:R2:W-:Y:S03]  /*54c0*/  LDGSTS.E [R9+0x18004], desc[UR8][R28.64], !P4 ;  /* 0x180040001c097fae */ /* 0x0005e6000e121848 */
[----:B------:R-:W-:Y:S01]  /*54d0*/  IMAD.WIDE R182, R182, 0x4, R152 ;  /* 0x00000004b6b67825 */ /* 0x000fe200078e0298 */
[----:B------:R3:W-:Y:S03]  /*54e0*/  STL.64 [R1+0x9c8], R24 ;  /* 0x0009c81801007387 */ /* 0x0007e60000100a00 */
[----:B----4-:R-:W-:Y:S01]  /*54f0*/  IMAD.WIDE R158, R19, 0x4, R150 ;  /* 0x00000004139e7825 */ /* 0x010fe200078e0296 */
[----:B------:R3:W-:Y:S01]  /*5500*/  LDGSTS.E [R9+0x1c004], desc[UR8][R24.64], !P4 ;  /* 0x1c00400018097fae */ /* 0x0007e2000e121848 */
[----:B------:R-:W-:-:S02]  /*5510*/  ISETP.GE.U32.AND P4, PT, R0, 0x7fffff20, PT ;  /* 0x7fffff200000780c */ /* 0x000fc40003f86070 */
[----:B------:R-:W-:Y:S01]  /*5520*/  IADD3 R0, R22, -0x62, RZ ;  /* 0xffffff9e16007810 */ /* 0x000fe20007ffe0ff */
[----:B--2---:R-:W-:Y:S01]  /*5530*/  IMAD.WIDE R28, R19, 0x4, R152 ;  /* 0x00000004131c7825 */ /* 0x004fe200078e0298 */
[----:B------:R2:W-:Y:S03]  /*5540*/  STL.64 [R1+0x9c0], R162 ;  /* 0x0009c0a201007387 */ /* 0x0005e60000100a00 */
[----:B------:R-:W-:Y:S01]  /*5550*/  IMAD.SHL.U32 R19, R26, 0x40, RZ ;  /* 0x000000401a137824 */ /* 0x000fe200078e00ff */
[----:B------:R2:W-:Y:S01]  /*5560*/  LDGSTS.E [R9+0x10008], desc[UR8][R162.64], !P5 ;  /* 0x10008000a2097fae */ /* 0x0005e2000e921848 */
[C---:B------:R-:W-:Y:S01]  /*5570*/  IMAD.WIDE R184, R190.reuse, 0x4, R154 ;  /* 0x00000004beb87825 */ /* 0x040fe200078e029a */
[----:B---3--:R-:W3:Y:S02]  /*5580*/  LDC R24, c[0x0][0x230] ;  /* 0x00008c00ff187b82 */ /* 0x008ee40000000800 */
        /* <DEDUP_REMOVED lines=9> */
[----:B----4-:R-:W-:-:S03]  /*5620*/  IMAD.WIDE R160, R21, 0x4, R156 ;  /* 0x0000000415a07825 */ /* 0x010fc600078e029c */
[----:B------:R2:W-:Y:S01]  /*5630*/  LDGSTS.E [R9+0x1c008], desc[UR8][R28.64], !P5 ;  /* 0x1c0080001c097fae */ /* 0x0005e2000e921848 */
[----:B------:R-:W-:Y:S01]  /*5640*/  ISETP.GE.U32.AND P5, PT, R0, 0x7fffff1f, PT ;  /* 0x7fffff1f0000780c */ /* 0x000fe20003fa6070 */
[----:B------:R-:W-:Y:S01]  /*5650*/  IMAD.WIDE R192, R198, 0x4, R154 ;  /* 0x00000004c6c07825 */ /* 0x000fe200078e029a */
[----:B------:R-:W-:Y:S01]  /*5660*/  IADD3 R0, R23, -0x63, RZ ;  /* 0xffffff9d17007810 */ /* 0x000fe20007ffe0ff */
[----:B------:R-:W-:Y:S02]  /*5670*/  STL.64 [R1+0x9a0], R162 ;  /* 0x0009a0a201007387 */ /* 0x000fe40000100a00 */
[----:B-1----:R-:W-:Y:S02]  /*5680*/  IMAD.WIDE R158, R21, 0x4, R150 ;  /* 0x00000004159e7825 */ /* 0x002fe400078e0296 */
[----:B------:R-:W-:Y:S02]  /*5690*/  LDGSTS.E [R9+0x1000c], desc[UR8][R162.64], !P1 ;  /* 0x1000c000a2097fae */ /* 0x000fe4000c921848 */
[----:B------:R-:W-:-:S02]  /*56a0*/  IMAD.WIDE R22, R19, 0x4, R152 ;  /* 0x0000000413167825 */ /* 0x000fc400078e0298 */
[----:B------:R1:W-:Y:S02]  /*56b0*/  STL.64 [R1+0x998], R160 ;  /* 0x000998a001007387 */ /* 0x0003e40000100a00 */
[----:B--2---:R-:W-:Y:S02]  /*56c0*/  IMAD.WIDE R28, R21, 0x4, R152 ;  /* 0x00000004151c7825 */ /* 0x004fe400078e0298 */
[----:B------:R1:W-:Y:S02]  /*56d0*/  LDGSTS.E [R9+0x1400c], desc[UR8][R160.64], !P1 ;  /* 0x1400c000a0097fae */ /* 0x0003e4000c921848 */
[----:B------:R-:W-:Y:S02]  /*56e0*/  IMAD R21, R26, 0x41, RZ ;  /* 0x000000411a157824 */ /* 0x000fe400078e02ff */
[----:B------:R2:W-:Y:S01]  /*56f0*/  STL.64 [R1+0x990], R158 ;  /* 0x0009909e01007387 */ /* 0x0005e20000100a00 */
[----:B------:R-:W-:-:S03]  /*5700*/  IMAD.WIDE R194, R198, 0x4, R156 ;  /* 0x00000004c6c27825 */ /* 0x000fc600078e029c */
[----:B------:R2:W-:Y:S01]  /*5710*/  LDGSTS.E [R9+0x1800c], desc[UR8][R158.64], !P1 ;  /* 0x1800c0009e097fae */ /* 0x0005e2000c921848 */
[----:B------:R-:W-:-:S03]  /*5720*/  IMAD.WIDE R196, R198, 0x4, R150 ;  /* 0x00000004c6c47825 */ /* 0x000fc600078e0296 */
[----:B------:R4:W-:Y:S01]  /*5730*/  STL.64 [R1+0x988], R28 ;  /* 0x0009881c01007387 */ /* 0x0009e20000100a00 */
[----:B-1----:R-:W-:-:S03]  /*5740*/  IMAD.WIDE R160, R19, 0x4, R154 ;  /* 0x0000000413a07825 */ /* 0x002fc600078e029a */
[----:B------:R4:W-:Y:S01]  /*5750*/  LDGSTS.E [R9+0x1c00c], desc[UR8][R28.64], !P1 ;  /* 0x1c00c0001c097fae */ /* 0x0009e2000c921848 */
[----:B------:R-:W-:Y:S01]  /*5760*/  ISETP.GE.U32.AND P1, PT, R0, 0x7fffff1e, PT ;  /* 0x7fffff1e0000780c */ /* 0x000fe20003f26070 */
[----:B---3--:R-:W-:Y:S02]  /*5770*/  VIADD R0, R24, 0xffffff9c ;  /* 0xffffff9c18007836 */ /* 0x008fe40000000000 */
[----:B--2---:R-:W-:Y:S01]  /*5780*/  IMAD.WIDE R158, R19, 0x4, R156 ;  /* 0x00000004139e7825 */ /* 0x004fe200078e029c */
[----:B------:R1:W-:Y:S03]  /*5790*/  STL.64 [R1+0x600], R160 ;  /* 0x000600a001007387 */ /* 0x0003e60000100a00 */
[----:B------:R-:W-:Y:S01]  /*57a0*/  IMAD.WIDE R24, R21, 0x4, R152 ;  /* 0x0000000415187825 */ /* 0x000fe200078e0298 */
[----:B------:R1:W-:Y:S03]  /*57b0*/  LDGSTS.E [R9+0x20000], desc[UR8][R160.64], !P2 ;  /* 0x20000000a0097fae */ /* 0x0003e6000d121848 */
[----:B----4-:R-:W-:Y:S01]  /*57c0*/  IMAD.WIDE R28, R19, 0x4, R150 ;  /* 0x00000004131c7825 */ /* 0x010fe200078e0296 */
[----:B------:R2:W-:Y:S03]  /*57d0*/  STL.64 [R1+0x5f8], R158 ;  /* 0x0005f89e01007387 */ /* 0x0005e60000100a00 */
[----:B------:R-:W-:Y:S01]  /*57e0*/  IMAD R19, R26, 0x42, RZ ;  /* 0x000000421a137824 */ /* 0x000fe200078e02ff */
[----:B------:R2:W-:Y:S01]  /*57f0*/  LDGSTS.E [R9+0x24000], desc[UR8][R158.64], !P2 ;  /* 0x240000009e097fae */ /* 0x0005e2000d121848 */
[----:B------:R-:W-:-:S03]  /*5800*/  IMAD.WIDE R198, R198, 0x4, R152 ;  /* 0x00000004c6c67825 */ /* 0x000fc600078e0298 */
[----:B------:R3:W-:Y:S01]  /*5810*/  STL.64 [R1+0x5f0], R28 ;  /* 0x0005f01c01007387 */ /* 0x0007e20000100a00 */
[----:B-1----:R-:W-:-:S03]  /*5820*/  IMAD.WIDE R160, R21, 0x4, R154 ;  /* 0x0000000415a07825 */ /* 0x002fc600078e029a */
[----:B------:R3:W-:Y:S01]  /*5830*/  LDGSTS.E [R9+0x28000], desc[UR8][R28.64], !P2 ;  /* 0x280000001c097fae */ /* 0x0007e2000d121848 */
[----:B------:R-:W-:-:S03]  /*5840*/  IMAD.WIDE R212, R214, 0x4, R150 ;  /* 0x00000004d6d47825 */ /* 0x000fc600078e0296 */
[----:B------:R1:W-:Y:S01]  /*5850*/  LDGSTS.E [R9+0x2c000], desc[UR8][R22.64], !P2 ;  /* 0x2c00000016097fae */ /* 0x0003e2000d121848 */
[C---:B--2---:R-:W-:Y:S01]  /*5860*/  IMAD.WIDE R158, R21.reuse, 0x4, R156 ;  /* 0x00000004159e7825 */ /* 0x044fe200078e029c */
[----:B------:R-:W-:Y:S02]  /*5870*/  ISETP.GE.U32.AND P2, PT, R0, 0x7fffff1d, PT ;  /* 0x7fffff1d0000780c */ /* 0x000fe40003f46070 */
[----:B------:R-:W-:Y:S01]  /*5880*/  IADD3 R0, R18, -0x5, RZ ;  /* 0xfffffffb12007810 */ /* 0x000fe20007ffe0ff */
[----:B------:R1:W-:Y:S01]  /*5890*/  STL.64 [R1+0x5e8], R22 ;  /* 0x0005e81601007387 */ /* 0x0003e20000100a00 */
[----:B------:R-:W-:Y:S02]  /*58a0*/  VIADD R18, R20, 0xfffffffa ;  /* 0xfffffffa14127836 */ /* 0x000fe40000000000 */
[----:B---3--:R-:W-:Y:S01]  /*58b0*/  IMAD.WIDE R28, R21, 0x4, R150 ;  /* 0x00000004151c7825 */ /* 0x008fe200078e0296 */
[----:B------:R2:W-:Y:S01]  /*58c0*/  LDGSTS.E [R9+0x20004], desc[UR8][R160.64], !P6 ;  /* 0x20004000a0097fae */ /* 0x0005e2000f121848 */
[----:B------:R-:W3:Y:S02]  /*58d0*/  LDC R20, c[0x0][0x230] ;  /* 0x00008c00ff147b82 */ /* 0x000ee40000000800 */
[----:B------:R-:W-:Y:S01]  /*58e0*/  IMAD R21, R26, 0x43, RZ ;  /* 0x000000431a157824 */ /* 0x000fe200078e02ff */
[----:B------:R4:W-:Y:S01]  /*58f0*/  LDGSTS.E [R9+0x24004], desc[UR8][R158.64], !P6 ;  /* 0x240040009e097fae */ /* 0x0009e2000f121848 */
[----:B------:R-:W-:-:S03]  /*5900*/  IMAD.WIDE R216, R222, 0x4, R154 ;  /* 0x00000004ded87825 */ /* 0x000fc600078e029a */
[----:B------:R4:W-:Y:S01]  /*5910*/  LDGSTS.E [R9+0x28004], desc[UR8][R28.64], !P6 ;  /* 0x280040001c097fae */ /* 0x0009e2000f121848 */
[----:B-1----:R-:W1:Y:S01]  /*5920*/  LDC R22, c[0x0][0x230] ;  /* 0x00008c00ff167b82 */ /* 0x002e620000000800 */
[----:B------:R-:W-:Y:S02]  /*5930*/  IMAD R23, R26, 0x60, RZ ;  /* 0x000000601a177824 */ /* 0x000fe400078e02ff */
[----:B------:R4:W-:Y:S01]  /*5940*/  LDGSTS.E [R9+0x2c004], desc[UR8][R24.64], !P6 ;  /* 0x2c00400018097fae */ /* 0x0009e2000f121848 */
[----:B------:R-:W-:Y:S01]  /*5950*/  ISETP.GE.U32.AND P6, PT, R0, 0x7fffff7c, PT ;  /* 0x7fffff7c0000780c */ /* 0x000fe20003fc6070 */
[C---:B------:R-:W-:Y:S02]  /*5960*/  IMAD.WIDE R218, R222.reuse, 0x4, R156 ;  /* 0x00000004deda7825 */ /* 0x040fe400078e029c */
[----:B------:R2:W-:Y:S01]  /*5970*/  STL.64 [R1+0x5e0], R160 ;  /* 0x0005e0a001007387 */ /* 0x0005e20000100a00 */
[----:B------:R-:W3:Y:S01]  /*5980*/  LDC R0, c[0x0][0x230] ;  /* 0x00008c00ff007b82 */ /* 0x000ee20000000800 */
[----:B------:R-:W-:-:S02]  /*5990*/  IMAD.WIDE R220, R222, 0x4, R150 ;  /* 0x00000004dedc7825 */ /* 0x000fc400078e0296 */
[----:B------:R4:W-:Y:S02]  /*59a0*/  STL.64 [R1+0x5d8], R158 ;  /* 0x0005d89e01007387 */ /* 0x0009e40000100a00 */
[----:B------:R-:W-:Y:S02]  /*59b0*/  IMAD.WIDE R222, R222, 0x4, R152 ;  /* 0x00000004dede7825 */ /* 0x000fe400078e0298 */
[----:B------:R4:W-:Y:S02]  /*59c0*/  STL.64 [R1+0x5d0], R28 ;  /* 0x0005d01c01007387 */ /* 0x0009e40000100a00 */
[--C-:B------:R-:W-:Y:S02]  /*59d0*/  IMAD.WIDE R224, R230, 0x4, R154.reuse ;  /* 0x00000004e6e07825 */ /* 0x100fe400078e029a */
[----:B------:R4:W-:Y:S02]  /*59e0*/  STL.64 [R1+0x5c8], R24 ;  /* 0x0005c81801007387 */ /* 0x0009e40000100a00 */
[----:B--2---:R-:W-:-:S04]  /*59f0*/  IMAD.WIDE R160, R19, 0x4, R154 ;  /* 0x0000000413a07825 */ /* 0x004fc800078e029a */
[C---:B----4-:R-:W-:Y:S01]  /*5a00*/  IMAD.WIDE R158, R19.reuse, 0x4, R156 ;  /* 0x00000004139e7825 */ /* 0x050fe200078e029c */
[----:B------:R2:W-:Y:S03]  /*5a10*/  STL.64 [R1+0x5c0], R160 ;  /* 0x0005c0a001007387 */ /* 0x0005e60000100a00 */
[C---:B------:R-:W-:Y:S01]  /*5a20*/  IMAD.WIDE R28, R19.reuse, 0x4, R150 ;  /* 0x00000004131c7825 */ /* 0x040fe200078e0296 */
[----:B------:R2:W-:Y:S03]  /*5a30*/  LDGSTS.E [R9+0x20008], desc[UR8][R160.64], !P0 ;  /* 0x20008000a0097fae */ /* 0x0005e6000c121848 */
[----:B------:R-:W-:Y:S01]  /*5a40*/  IMAD.WIDE R24, R19, 0x4, R152 ;  /* 0x0000000413187825 */ /* 0x000fe200078e0298 */
[----:B------:R4:W-:Y:S01]  /*5a50*/  STL.64 [R1+0x5b8], R158 ;  /* 0x0005b89e01007387 */ /* 0x0009e20000100a00 */
[----:B-1----:R-:W-:-:S02]  /*5a60*/  IADD3 R19, R22, -0x7, RZ ;  /* 0xfffffff916137810 */ /* 0x002fc40007ffe0ff */
[----:B---3--:R-:W-:Y:S01]  /*5a70*/  VIADD R0, R0, 0xfffffff8 ;  /* 0xfffffff800007836 */ /* 0x008fe20000000000 */
        /* <DEDUP_REMOVED lines=11> */
[----:B------:R-:W3:Y:S01]  /*5b30*/  LDC R18, c[0x0][0x230] ;  /* 0x00008c00ff127b82 */ /* 0x000ee20000000800 */
[----:B------:R4:W-:Y:S02]  /*5b40*/  STL.64 [R1+0x5a0], R160 ;  /* 0x0005a0a001007387 */ /* 0x0009e40000100a00 */
[C---:B-1----:R-:W-:Y:S02]  /*5b50*/  IMAD.WIDE R28, R21.reuse, 0x4, R150 ;  /* 0x00000004151c7825 */ /* 0x042fe400078e0296 */
[----:B------:R4:W-:Y:S02]  /*5b60*/  LDGSTS.E [R9+0x2000c], desc[UR8][R160.64], !P3 ;  /* 0x2000c000a0097fae */ /* 0x0009e4000d921848 */
[----:B--2---:R-:W-:-:S02]  /*5b70*/  IMAD.WIDE R24, R21, 0x4, R152 ;  /* 0x0000000415187825 */ /* 0x004fc400078e0298 */
[----:B------:R1:W-:Y:S01]  /*5b80*/  STL.64 [R1+0x598], R158 ;  /* 0x0005989e01007387 */ /* 0x0003e20000100a00 */
[----:B------:R-:W2:Y:S03]  /*5b90*/  LDC R21, c[0x0][0x230] ;  /* 0x00008c00ff157b82 */ /* 0x000ea60000000800 */
[----:B------:R1:W-:Y:S01]  /*5ba0*/  LDGSTS.E [R9+0x2400c], desc[UR8][R158.64], !P3 ;  /* 0x2400c0009e097fae */ /* 0x0003e2000d921848 */
[----:B----4-:R-:W-:-:S03]  /*5bb0*/  IMAD.WIDE R160, R23, 0x4, R154 ;  /* 0x0000000417a07825 */ /* 0x010fc600078e029a */
[----:B------:R4:W-:Y:S04]  /*5bc0*/  STL.64 [R1+0x590], R28 ;  /* 0x0005901c01007387 */ /* 0x0009e80000100a00 */
[----:B------:R4:W-:Y:S01]  /*5bd0*/  LDGSTS.E [R9+0x2800c], desc[UR8][R28.64], !P3 ;  /* 0x2800c0001c097fae */ /* 0x0009e2000d921848 */
[----:B---3--:R-:W-:Y:S01]  /*5be0*/  IADD3 R18, R18, -0x25, RZ ;  /* 0xffffffdb12127810 */ /* 0x008fe20007ffe0ff */
[----:B-1----:R-:W-:Y:S02]  /*5bf0*/  IMAD.WIDE R158, R23, 0x4, R156 ;  /* 0x00000004179e7825 */ /* 0x002fe400078e029c */
[----:B------:R1:W-:Y:S04]  /*5c00*/  STL.64 [R1+0x588], R24 ;  /* 0x0005881801007387 */ /* 0x0003e80000100a00 */
[----:B------:R1:W-:Y:S01]  /*5c10*/  LDGSTS.E [R9+0x2c00c], desc[UR8][R24.64], !P3 ;  /* 0x2c00c00018097fae */ /* 0x0003e2000d921848 */
[----:B------:R-:W-:Y:S01]  /*5c20*/  ISETP.GE.U32.AND P3, PT, R19, 0x7fffff7a, PT ;  /* 0x7fffff7a1300780c */ /* 0x000fe20003f66070 */
[----:B------:R-:W-:-:S02]  /*5c30*/  IMAD R19, R26, 0x61, RZ ;  /* 0x000000611a137824 */ /* 0x000fc400078e02ff */
[C---:B----4-:R-:W-:Y:S01]  /*5c40*/  IMAD.WIDE R28, R23.reuse, 0x4, R150 ;  /* 0x00000004171c7825 */ /* 0x050fe200078e0296 */
[----:B------:R3:W-:Y:S04]  /*5c50*/  LDGSTS.E [R9+0x30000], desc[UR8][R160.64], !P4 ;  /* 0x30000000a0097fae */ /* 0x0007e8000e121848 */
[----:B------:R4:W-:Y:S01]  /*5c60*/  LDGSTS.E [R9+0x34000], desc[UR8][R158.64], !P4 ;  /* 0x340000009e097fae */ /* 0x0009e2000e121848 */
[----:B-1----:R-:W-:-:S03]  /*5c70*/  IMAD.WIDE R24, R23, 0x4, R152 ;  /* 0x0000000417187825 */ /* 0x002fc600078e0298 */
[----:B------:R3:W-:Y:S01]  /*5c80*/  STL.64 [R1+0x200], R160 ;  /* 0x000200a001007387 */ /* 0x0007e20000100a00 */
[----:B------:R-:W-:-:S03]  /*5c90*/  IMAD.WIDE R22, R19, 0x4, R152 ;  /* 0x0000000413167825 */ /* 0x000fc600078e0298 */
[----:B------:R1:W-:Y:S04]  /*5ca0*/  LDGSTS.E [R9+0x38000], desc[UR8][R28.64], !P4 ;  /* 0x380000001c097fae */ /* 0x0003e8000e121848 */
[----:B------:R4:W-:Y:S04]  /*5cb0*/  STL.64 [R1+0x1f8], R158 ;  /* 0x0001f89e01007387 */ /* 0x0009e80000100a00 */
[----:B------:R2:W-:Y:S01]  /*5cc0*/  LDGSTS.E [R9+0x3c000], desc[UR8][R24.64], !P4 ;  /* 0x3c00000018097fae */ /* 0x0005e2000e121848 */
[----:B------:R-:W-:Y:S01]  /*5cd0*/  ISETP.GE.U32.AND P4, PT, R0, 0x7fffff79, PT ;  /* 0x7fffff790000780c */ /* 0x000fe20003f86070 */
[----:B------:R-:W-:-:S02]  /*5ce0*/  IMAD R0, R26, 0x62, RZ ;  /* 0x000000621a007824 */ /* 0x000fc400078e02ff */
[----:B------:R1:W-:Y:S02]  /*5cf0*/  STL.64 [R1+0x1f0], R28 ;  /* 0x0001f01c01007387 */ /* 0x0003e40000100a00 */
[--C-:B---3--:R-:W-:Y:S02]  /*5d00*/  IMAD.WIDE R160, R0, 0x4, R154.reuse ;  /* 0x0000000400a07825 */ /* 0x108fe400078e029a */
[----:B------:R2:W-:Y:S02]  /*5d10*/  STL.64 [R1+0x1e8], R24 ;  /* 0x0001e81801007387 */ /* 0x0005e40000100a00 */
[----:B----4-:R-:W-:-:S05]  /*5d20*/  IMAD.WIDE R158, R19, 0x4, R154 ;  /* 0x00000004139e7825 */ /* 0x010fca00078e029a */
[----:B------:R3:W-:Y:S01]  /*5d30*/  STL.64 [R1+0x1e0], R158 ;  /* 0x0001e09e01007387 */ /* 0x0007e20000100a00 */
[----:B-1----:R-:W-:-:S03]  /*5d40*/  IMAD.WIDE R28, R19, 0x4, R156 ;  /* 0x00000004131c7825 */ /* 0x002fc600078e029c */
[----:B------:R3:W-:Y:S01]  /*5d50*/  LDGSTS.E [R9+0x30004], desc[UR8][R158.64], !P5 ;  /* 0x300040009e097fae */ /* 0x0007e2000e921848 */
[----:B--2---:R-:W-:Y:S01]  /*5d60*/  IMAD.WIDE R24, R19, 0x4, R150 ;  /* 0x0000000413187825 */ /* 0x004fe200078e0296 */
[----:B------:R-:W-:Y:S02]  /*5d70*/  SHF.L.U32 R19, R26, 0x2, RZ ;  /* 0x000000021a137819 */ /* 0x000fe400000006ff */
[----:B------:R1:W-:Y:S04]  /*5d80*/  STL.64 [R1+0x1d8], R28 ;  /* 0x0001d81c01007387 */ /* 0x0003e80000100a00 */
[----:B------:R1:W-:Y:S01]  /*5d90*/  LDGSTS.E [R9+0x34004], desc[UR8][R28.64], !P5 ;  /* 0x340040001c097fae */ /* 0x0003e2000e921848 */
[----:B---3--:R-:W-:-:S03]  /*5da0*/  IMAD.WIDE R158, R0, 0x4, R156 ;  /* 0x00000004009e7825 */ /* 0x008fc600078e029c */
[----:B------:R2:W-:Y:S04]  /*5db0*/  STL.64 [R1+0x1d0], R24 ;  /* 0x0001d01801007387 */ /* 0x0005e80000100a00 */
[----:B------:R2:W-:Y:S01]  /*5dc0*/  LDGSTS.E [R9+0x38004], desc[UR8][R24.64], !P5 ;  /* 0x3800400018097fae */ /* 0x0005e2000e921848 */
[----:B-1----:R-:W-:-:S03]  /*5dd0*/  IMAD.WIDE R28, R0, 0x4, R150 ;  /* 0x00000004001c7825 */ /* 0x002fc600078e0296 */
[----:B------:R1:W-:Y:S01]  /*5de0*/  LDGSTS.E [R9+0x3c004], desc[UR8][R22.64], !P5 ;  /* 0x3c00400016097fae */ /* 0x0003e2000e921848 */
[----:B------:R-:W-:Y:S02]  /*5df0*/  ISETP.GE.U32.AND P5, PT, R18, 0x7fffff5c, PT ;  /* 0x7fffff5c1200780c */ /* 0x000fe40003fa6070 */
[----:B------:R-:W-:Y:S01]  /*5e00*/  LOP3.LUT R18, R6, 0x10, RZ, 0x3c, !PT ;  /* 0x0000001006127812 */ /* 0x000fe200078e3cff */
[----:B------:R3:W-:Y:S03]  /*5e10*/  LDGSTS.E [R9+0x30008], desc[UR8][R160.64], !P1 ;  /* 0x30008000a0097fae */ /* 0x0007e6000c921848 */
[----:B------:R-:W-:Y:S01]  /*5e20*/  IADD3 R18, R18, UR10, RZ ;  /* 0x0000000a12127c10 */ /* 0x000fe2000fffe0ff */
[----:B--2---:R-:W-:Y:S01]  /*5e30*/  IMAD.WIDE R24, R0, 0x4, R152 ;  /* 0x0000000400187825 */ /* 0x004fe200078e0298 */
[----:B------:R2:W-:Y:S03]  /*5e40*/  LDGSTS.E [R9+0x34008], desc[UR8][R158.64], !P1 ;  /* 0x340080009e097fae */ /* 0x0005e6000c921848 */
[----:B------:R-:W-:Y:S01]  /*5e50*/  VIADD R0, R20, 0xffffffda ;  /* 0xffffffda14007836 */ /* 0x000fe20000000000 */
[----:B------:R4:W-:Y:S01]  /*5e60*/  LDGSTS.E [R9+0x38008], desc[UR8][R28.64], !P1 ;  /* 0x380080001c097fae */ /* 0x0009e2000c921848 */
[----:B------:R-:W-:-:S02]  /*5e70*/  VIADD R20, R21, 0xffffffd9 ;  /* 0xffffffd915147836 */ /* 0x000fc40000000000 */
[----:B------:R-:W4:Y:S01]  /*5e80*/  LDC R21, c[0x0][0x230] ;  /* 0x00008c00ff157b82 */ /* 0x000f220000000800 */
[----:B------:R4:W-:Y:S01]  /*5e90*/  LDGSTS.E [R9+0x3c008], desc[UR8][R24.64], !P1 ;  /* 0x3c00800018097fae */ /* 0x0009e2000c921848 */
[----:B------:R-:W-:Y:S01]  /*5ea0*/  ISETP.GE.U32.AND P1, PT, R0, 0x7fffff5b, PT ;  /* 0x7fffff5b0000780c */ /* 0x000fe20003f26070 */
[----:B------:R-:W-:Y:S02]  /*5eb0*/  IMAD R0, R26, 0x63, RZ ;  /* 0x000000631a007824 */ /* 0x000fe400078e02ff */
[----:B------:R1:W-:Y:S04]  /*5ec0*/  STL.64 [R1+0x1c8], R22 ;  /* 0x0001c81601007387 */ /* 0x0003e80000100a00 */
[----:B------:R3:W-:Y:S04]  /*5ed0*/  STL.64 [R1+0x1c0], R160 ;  /* 0x0001c0a001007387 */ /* 0x0007e80000100a00 */
[----:B------:R2:W-:Y:S01]  /*5ee0*/  STL.64 [R1+0x1b8], R158 ;  /* 0x0001b89e01007387 */ /* 0x0005e20000100a00 */
[----:B-1----:R-:W1:Y:S03]  /*5ef0*/  LDC R22, c[0x0][0x230] ;  /* 0x00008c00ff167b82 */ /* 0x002e660000000800 */
[----:B------:R4:W-:Y:S01]  /*5f00*/  STL.64 [R1+0x1b0], R28 ;  /* 0x0001b01c01007387 */ /* 0x0009e20000100a00 */
[----:B---3--:R-:W-:-:S03]  /*5f10*/  IMAD.WIDE R160, R0, 0x4, R154 ;  /* 0x0000000400a07825 */ /* 0x008fc600078e029a */
[----:B------:R3:W-:Y:S01]  /*5f20*/  STL.64 [R1+0x1a8], R24 ;  /* 0x0001a81801007387 */ /* 0x0007e20000100a00 */
[----:B--2---:R-:W-:-:S03]  /*5f30*/  IMAD.WIDE R158, R0, 0x4, R156 ;  /* 0x00000004009e7825 */ /* 0x004fc600078e029c */
[----:B------:R2:W-:Y:S01]  /*5f40*/  LDGSTS.E [R9+0x3000c], desc[UR8][R160.64], !P2 ;  /* 0x3000c000a0097fae */ /* 0x0005e2000d121848 */
[----:B------:R-:W1:Y:S01]  /*5f50*/  LDC R23, c[0x0][0x230] ;  /* 0x00008c00ff177b82 */ /* 0x000e620000000800 */
[C---:B----4-:R-:W-:Y:S02]  /*5f60*/  IMAD.WIDE R28, R0.reuse, 0x4, R150 ;  /* 0x00000004001c7825 */ /* 0x050fe400078e0296 */
[----:B------:R4:W-:Y:S02]  /*5f70*/  LDGSTS.E [R9+0x3400c], desc[UR8][R158.64], !P2 ;  /* 0x3400c0009e097fae */ /* 0x0009e4000d121848 */
[----:B---3--:R-:W-:Y:S02]  /*5f80*/  IMAD.WIDE R24, R0, 0x4, R152 ;  /* 0x0000000400187825 */ /* 0x008fe400078e0298 */
[----:B------:R3:W-:Y:S02]  /*5f90*/  LDGSTS.E [R9+0x3800c], desc[UR8][R28.64], !P2 ;  /* 0x3800c0001c097fae */ /* 0x0007e4000d121848 */
[----:B------:R-:W-:-:S02]  /*5fa0*/  IMAD R0, R26, 0x5, RZ ;  /* 0x000000051a007824 */ /* 0x000fc400078e02ff */
[----:B------:R3:W-:Y:S01]  /*5fb0*/  LDGSTS.E [R9+0x3c00c], desc[UR8][R24.64], !P2 ;  /* 0x3c00c00018097fae */ /* 0x0007e2000d121848 */
[----:B------:R-:W-:Y:S02]  /*5fc0*/  ISETP.GE.U32.AND P2, PT, R20, 0x7fffff5a, PT ;  /* 0x7fffff5a1400780c */ /* 0x000fe40003f46070 */
[----:B------:R-:W1:Y:S01]  /*5fd0*/  LDC R20, c[0x0][0x230] ;  /* 0x00008c00ff147b82 */ /* 0x000e620000000800 */
[----:B------:R2:W-:Y:S04]  /*5fe0*/  STL.64 [R1+0x1a0], R160 ;  /* 0x0001a0a001007387 */ /* 0x0005e80000100a00 */
[----:B------:R4:W-:Y:S04]  /*5ff0*/  STL.64 [R1+0x198], R158 ;  /* 0x0001989e01007387 */ /* 0x0009e80000100a00 */
[----:B------:R3:W-:Y:S01]  /*6000*/  STL.64 [R1+0x190], R28 ;  /* 0x0001901c01007387 */ /* 0x0007e20000100a00 */
[----:B--2---:R-:W-:-:S03]  /*6010*/  IMAD.WIDE R160, R19, 0x4, R154 ;  /* 0x0000000413a07825 */ /* 0x004fc600078e029a */
[----:B------:R2:W-:Y:S01]  /*6020*/  STL.64 [R1+0x188], R24 ;  /* 0x0001881801007387 */ /* 0x0005e20000100a00 */
[----:B----4-:R-:W-:-:S03]  /*6030*/  IMAD.WIDE R158, R19, 0x4, R156 ;  /* 0x00000004139e7825 */ /* 0x010fc600078e029c */
[----:B------:R4:W-:Y:S01]  /*6040*/  STL.64 [R1+0xd80], R160 ;  /* 0x000d80a001007387 */ /* 0x0009e20000100a00 */
[----:B---3--:R-:W-:-:S03]  /*6050*/  IMAD.WIDE R28, R19, 0x4, R150 ;  /* 0x00000004131c7825 */ /* 0x008fc600078e0296 */
[----:B------:R4:W-:Y:S01]  /*6060*/  LDGSTS.E [R18], desc[UR8][R160.64], !P6 ;  /* 0x00000000a0127fae */ /* 0x0009e2000f121848 */
[----:B--2---:R-:W-:-:S03]  /*6070*/  IMAD.WIDE R24, R19, 0x4, R152 ;  /* 0x0000000413187825 */ /* 0x004fc600078e0298 */
[----:B------:R2:W-:Y:S01]  /*6080*/  STL.64 [R1+0xd78], R158 ;  /* 0x000d789e01007387 */ /* 0x0005e20000100a00 */
[----:B-1----:R-:W-:-:S03]  /*6090*/  VIADD R19, R22, 0xffffffd8 ;  /* 0xffffffd816137836 */ /* 0x002fc60000000000 */
[----:B------:R2:W-:Y:S01]  /*60a0*/  LDGSTS.E [R18+0x4000], desc[UR8][R158.64], !P6 ;  /* 0x040000009e127fae */ /* 0x0005e2000f121848 */
[----:B------:R-:W1:Y:S01]  /*60b0*/  LDC R22, c[0x0][0x230] ;  /* 0x00008c00ff167b82 */ /* 0x000e620000000800 */
[C---:B----4-:R-:W-:Y:S02]  /*60c0*/  IMAD.WIDE R160, R0.reuse, 0x4, R154 ;  /* 0x0000000400a07825 */ /* 0x050fe400078e029a */
[----:B------:R3:W-:Y:S04]  /*60d0*/  STL.64 [R1+0xd70], R28 ;  /* 0x000d701c01007387 */ /* 0x0007e80000100a00 */
[----:B------:R3:W-:Y:S01]  /*60e0*/  LDGSTS.E [R18+0x8000], desc[UR8][R28.64], !P6 ;  /* 0x080000001c127fae */ /* 0x0007e2000f121848 */
[----:B--2---:R-:W-:-:S03]  /*60f0*/  IMAD.WIDE R158, R0, 0x4, R156 ;  /* 0x00000004009e7825 */ /* 0x004fc600078e029c */
[----:B------:R2:W-:Y:S04]  /*6100*/  STL.64 [R1+0xd68], R24 ;  /* 0x000d681801007387 */ /* 0x0005e80000100a00 */
[----:B------:R2:W-:Y:S01]  /*6110*/  LDGSTS.E [R18+0xc000], desc[UR8][R24.64], !P6 ;  /* 0x0c00000018127fae */ /* 0x0005e2000f121848 */
[----:B------:R-:W-:Y:S01]  /*6120*/  ISETP.GE.U32.AND P6, PT, R19, 0x7fffff59, PT ;  /* 0x7fffff591300780c */ /* 0x000fe20003fc6070 */
[----:B------:R-:W-:Y:S02]  /*6130*/  IMAD R19, R26, 0x6, RZ ;  /* 0x000000061a137824 */ /* 0x000fe400078e02ff */
[C---:B---3--:R-:W-:Y:S01]  /*6140*/  IMAD.WIDE R28, R0.reuse, 0x4, R150 ;  /* 0x00000004001c7825 */ /* 0x048fe200078e0296 */
[----:B------:R3:W-:Y:S04]  /*6150*/  STL.64 [R1+0xd60], R160 ;  /* 0x000d60a001007387 */ /* 0x0007e80000100a00 */
[----:B------:R3:W-:Y:S01]  /*6160*/  LDGSTS.E [R18+0x4], desc[UR8][R160.64], !P0 ;  /* 0x00004000a0127fae */ /* 0x0007e2000c121848 */
[----:B--2---:R-:W-:-:S03]  /*6170*/  IMAD.WIDE R24, R0, 0x4, R152 ;  /* 0x0000000400187825 */ /* 0x004fc600078e0298 */
[----:B------:R2:W-:Y:S01]  /*6180*/  STL.64 [R1+0xd58], R158 ;  /* 0x000d589e01007387 */ /* 0x0005e20000100a00 */
[----:B------:R-:W-:Y:S02]  /*6190*/  IADD3 R0, R23, -0x45, RZ ;  /* 0xffffffbb17007810 */ /* 0x000fe40007ffe0ff */
[----:B------:R-:W4:Y:S01]  /*61a0*/  LDC R23, c[0x0][0x230] ;  /* 0x00008c00ff177b82 */ /* 0x000f220000000800 */
[----:B------:R2:W-:Y:S04]  /*61b0*/  LDGSTS.E [R18+0x4004], desc[UR8][R158.64], !P0 ;  /* 0x040040009e127fae */ /* 0x0005e8000c121848 */
[----:B------:R1:W-:Y:S01]  /*61c0*/  STL.64 [R1+0xd50], R28 ;  /* 0x000d501c01007387 */ /* 0x0003e20000100a00 */
[----:B---3--:R-:W-:-:S03]  /*61d0*/  IMAD.WIDE R160, R19, 0x4, R154 ;  /* 0x0000000413a07825 */ /* 0x008fc600078e029a */
[----:B------:R1:W-:Y:S04]  /*61e0*/  LDGSTS.E [R18+0x8004], desc[UR8][R28.64], !P0 ;  /* 0x080040001c127fae */ /* 0x0003e8000c121848 */
[----:B------:R3:W-:Y:S01]  /*61f0*/  STL.64 [R1+0xd48], R24 ;  /* 0x000d481801007387 */ /* 0x0007e20000100a00 */
[----:B--2---:R-:W-:-:S03]  /*6200*/  IMAD.WIDE R158, R19, 0x4, R156 ;  /* 0x00000004139e7825 */ /* 0x004fc600078e029c */
[----:B------:R3:W-:Y:S01]  /*6210*/  LDGSTS.E [R18+0xc004], desc[UR8][R24.64], !P0 ;  /* 0x0c00400018127fae */ /* 0x0007e2000c121848 */
[----:B------:R-:W-:Y:S01]  /*6220*/  ISETP.GE.U32.AND P0, PT, R0, 0x7fffff3c, PT ;  /* 0x7fffff3c0000780c */ /* 0x000fe20003f06070 */
[----:B------:R-:W-:Y:S02]  /*6230*/  IMAD R0, R26, 0x7, RZ ;  /* 0x000000071a007824 */ /* 0x000fe400078e02ff */
[C---:B-1----:R-:W-:Y:S01]  /*6240*/  IMAD.WIDE R28, R19.reuse, 0x4, R150 ;  /* 0x00000004131c7825 */ /* 0x042fe200078e0296 */
[----:B------:R1:W-:Y:S04]  /*6250*/  STL.64 [R1+0xd40], R160 ;  /* 0x000d40a001007387 */ /* 0x0003e80000100a00 */
[----:B------:R1:W-:Y:S01]  /*6260*/  LDGSTS.E [R18+0x8], desc[UR8][R160.64], !P3 ;  /* 0x00008000a0127fae */ /* 0x0003e2000d921848 */
[----:B---3--:R-:W-:-:S03]  /*6270*/  IMAD.WIDE R24, R19, 0x4, R152 ;  /* 0x0000000413187825 */ /* 0x008fc600078e0298 */
[----:B------:R2:W-:Y:S01]  /*6280*/  STL.64 [R1+0xd38], R158 ;  /* 0x000d389e01007387 */ /* 0x0005e20000100a00 */
[----:B------:R-:W-:-:S03]  /*6290*/  VIADD R19, R20, 0xffffffba ;  /* 0xffffffba14137836 */ /* 0x000fc60000000000 */
[----:B------:R2:W-:Y:S01]  /*62a0*/  LDGSTS.E [R18+0x4008], desc[UR8][R158.64], !P3 ;  /* 0x040080009e127fae */ /* 0x0005e2000d921848 */
[----:B------:R-:W3:Y:S03]  /*62b0*/  LDC R20, c[0x0][0x230] ;  /* 0x00008c00ff147b82 */ /* 0x000ee60000000800 */
[----:B------:R4:W-:Y:S01]  /*62c0*/  STL.64 [R1+0xd30], R28 ;  /* 0x000d301c01007387 */ /* 0x0009e20000100a00 */
[----:B-1----:R-:W-:-:S03]  /*62d0*/  IMAD.WIDE R160, R0, 0x4, R154 ;  /* 0x0000000400a07825 */ /* 0x002fc600078e029a */
[----:B------:R4:W-:Y:S04]  /*62e0*/  LDGSTS.E [R18+0x8008], desc[UR8][R28.64], !P3 ;  /* 0x080080001c127fae */ /* 0x0009e8000d921848 */
[----:B------:R1:W-:Y:S01]  /*62f0*/  STL.64 [R1+0xd28], R24 ;  /* 0x000d281801007387 */ /* 0x0003e20000100a00 */
[----:B--2---:R-:W-:-:S03]  /*6300*/  IMAD.WIDE R158, R0, 0x4, R156 ;  /* 0x00000004009e7825 */ /* 0x004fc600078e029c */
[----:B------:R1:W-:Y:S01]  /*6310*/  LDGSTS.E [R18+0xc008], desc[UR8][R24.64], !P3 ;  /* 0x0c00800018127fae */ /* 0x0003e2000d921848 */
[----:B------:R-:W-:Y:S01]  /*6320*/  ISETP.GE.U32.AND P3, PT, R19, 0x7fffff3b, PT ;  /* 0x7fffff3b1300780c */ /* 0x000fe20003f66070 */
[----:B------:R-:W-:Y:S02]  /*6330*/  IMAD R19, R26, 0x24, RZ ;  /* 0x000000241a137824 */ /* 0x000fe400078e02ff */
[C---:B----4-:R-:W-:Y:S01]  /*6340*/  IMAD.WIDE R28, R0.reuse, 0x4, R150 ;  /* 0x00000004001c7825 */ /* 0x050fe200078e0296 */
[----:B------:R2:W-:Y:S04]  /*6350*/  STL.64 [R1+0xd20], R160 ;  /* 0x000d20a001007387 */ /* 0x0005e80000100a00 */
[----:B------:R2:W-:Y:S01]  /*6360*/  LDGSTS.E [R18+0xc], desc[UR8][R160.64], !P4 ;  /* 0x0000c000a0127fae */ /* 0x0005e2000e121848 */
[----:B-1----:R-:W-:Y:S01]  /*6370*/  IMAD.WIDE R24, R0, 0x4, R152 ;  /* 0x0000000400187825 */ /* 0x002fe200078e0298 */
[----:B------:R-:W-:-:S02]  /*6380*/  IADD3 R0, R21, -0x47, RZ ;  /* 0xffffffb915007810 */ /* 0x000fc40007ffe0ff */
[----:B------:R1:W-:Y:S01]  /*6390*/  STL.64 [R1+0xd18], R158 ;  /* 0x000d189e01007387 */ /* 0x0003e20000100a00 */
[----:B------:R-:W4:Y:S03]  /*63a0*/  LDC R21, c[0x0][0x230] ;  /* 0x00008c00ff157b82 */ /* 0x000f260000000800 */
[----:B------:R1:W-:Y:S01]  /*63b0*/  LDGSTS.E [R18+0x400c], desc[UR8][R158.64], !P4 ;  /* 0x0400c0009e127fae */ /* 0x0003e2000e121848 */
[----:B--2---:R-:W-:-:S03]  /*63c0*/  IMAD.WIDE R160, R19, 0x4, R154 ;  /* 0x0000000413a07825 */ /* 0x004fc600078e029a */
[----:B------:R2:W-:Y:S04]  /*63d0*/  STL.64 [R1+0xd10], R28 ;  /* 0x000d101c01007387 */ /* 0x0005e80000100a00 */
[----:B------:R2:W-:Y:S01]  /*63e0*/  LDGSTS.E [R18+0x800c], desc[UR8][R28.64], !P4 ;  /* 0x0800c0001c127fae */ /* 0x0005e2000e121848 */
[----:B-1----:R-:W-:-:S03]  /*63f0*/  IMAD.WIDE R158, R19, 0x4, R156 ;  /* 0x00000004139e7825 */ /* 0x002fc600078e029c */
[----:B------:R1:W-:Y:S04]  /*6400*/  STL.64 [R1+0xd08], R24 ;  /* 0x000d081801007387 */ /* 0x0003e80000100a00 */
[----:B------:R1:W-:Y:S01]  /*6410*/  LDGSTS.E [R18+0xc00c], desc[UR8][R24.64], !P4 ;  /* 0x0c00c00018127fae */ /* 0x0003e2000e121848 */
[----:B------:R-:W-:Y:S01]  /*6420*/  ISETP.GE.U32.AND P4, PT, R0, 0x7fffff3a, PT ;  /* 0x7fffff3a0000780c */ /* 0x000fe20003f86070 */
[----:B------:R-:W-:Y:S02]  /*6430*/  IMAD R0, R26, 0x25, RZ ;  /* 0x000000251a007824 */ /* 0x000fe400078e02ff */
[C---:B--2---:R-:W-:Y:S01]  /*6440*/  IMAD.WIDE R28, R19.reuse, 0x4, R150 ;  /* 0x00000004131c7825 */ /* 0x044fe200078e0296 */
[----:B------:R2:W-:Y:S04]  /*6450*/  STL.64 [R1+0x980], R160 ;  /* 0x000980a001007387 */ /* 0x0005e80000100a00 */
[----:B------:R2:W-:Y:S01]  /*6460*/  LDGSTS.E [R18+0x10000], desc[UR8][R160.64], !P5 ;  /* 0x10000000a0127fae */ /* 0x0005e2000e921848 */
[----:B-1----:R-:W-:-:S03]  /*6470*/  IMAD.WIDE R24, R19, 0x4, R152 ;  /* 0x0000000413187825 */ /* 0x002fc600078e0298 */
[----:B------:R1:W-:Y:S01]  /*6480*/  STL.64 [R1+0x978], R158 ;  /* 0x0009789e01007387 */ /* 0x0003e20000100a00 */
[----:B------:R-:W-:-:S03]  /*6490*/  VIADD R19, R22, 0xffffffb8 ;  /* 0xffffffb816137836 */ /* 0x000fc60000000000 */
[----:B------:R1:W-:Y:S01]  /*64a0*/  LDGSTS.E [R18+0x14000], desc[UR8][R158.64], !P5 ;  /* 0x140000009e127fae */ /* 0x0003e2000e921848 */
[----:B------:R-:W4:Y:S03]  /*64b0*/  LDC R22, c[0x0][0x230] ;  /* 0x00008c00ff167b82 */ /* 0x000f260000000800 */
[----:B------:R3:W-:Y:S01]  /*64c0*/  STL.64 [R1+0x970], R28 ;  /* 0x0009701c01007387 */ /* 0x0007e20000100a00 */
[----:B--2---:R-:W-:-:S03]  /*64d0*/  IMAD.WIDE R160, R0, 0x4, R154 ;  /* 0x0000000400a07825 */ /* 0x004fc600078e029a */
[----:B------:R3:W-:Y:S04]  /*64e0*/  LDGSTS.E [R18+0x18000], desc[UR8][R28.64], !P5 ;  /* 0x180000001c127fae */ /* 0x0007e8000e921848 */
[----:B------:R2:W-:Y:S01]  /*64f0*/  STL.64 [R1+0x968], R24 ;  /* 0x0009681801007387 */ /* 0x0005e20000100a00 */
[----:B-1----:R-:W-:-:S03]  /*6500*/  IMAD.WIDE R158, R0, 0x4, R156 ;  /* 0x00000004009e7825 */ /* 0x002fc600078e029c */
[----:B------:R2:W-:Y:S01]  /*6510*/  LDGSTS.E [R18+0x1c000], desc[UR8][R24.64], !P5 ;  /* 0x1c00000018127fae */ /* 0x0005e2000e921848 */
[----:B------:R-:W-:Y:S01]  /*6520*/  ISETP.GE.U32.AND P5, PT, R19, 0x7fffff39, PT ;  /* 0x7fffff391300780c */ /* 0x000fe20003fa6070 */
[----:B------:R-:W-:Y:S02]  /*6530*/  IMAD R19, R26, 0x26, RZ ;  /* 0x000000261a137824 */ /* 0x000fe400078e02ff */
[C---:B---3--:R-:W-:Y:S01]  /*6540*/  IMAD.WIDE R28, R0.reuse, 0x4, R150 ;  /* 0x00000004001c7825 */ /* 0x048fe200078e0296 */
[----:B------:R1:W-:Y:S04]  /*6550*/  STL.64 [R1+0x960], R160 ;  /* 0x000960a001007387 */ /* 0x0003e80000100a00 */
[----:B------:R1:W-:Y:S01]  /*6560*/  LDGSTS.E [R18+0x10004], desc[UR8][R160.64], !P1 ;  /* 0x10004000a0127fae */ /* 0x0003e2000c921848 */
[----:B--2---:R-:W-:Y:S01]  /*6570*/  IMAD.WIDE R24, R0, 0x4, R152 ;  /* 0x0000000400187825 */ /* 0x004fe200078e0298 */
[----:B------:R-:W-:-:S02]  /*6580*/  IADD3 R0, R20, -0x65, RZ ;  /* 0xffffff9b14007810 */ /* 0x000fc40007ffe0ff */
[----:B------:R2:W-:Y:S01]  /*6590*/  STL.64 [R1+0x958], R158 ;  /* 0x0009589e01007387 */ /* 0x0005e20000100a00 */
[----:B------:R-:W3:Y:S03]  /*65a0*/  LDC R20, c[0x0][0x230] ;  /* 0x00008c00ff147b82 */ /* 0x000ee60000000800 */
[----:B------:R2:W-:Y:S01]  /*65b0*/  LDGSTS.E [R18+0x14004], desc[UR8][R158.64], !P1 ;  /* 0x140040009e127fae */ /* 0x0005e2000c921848 */
[----:B-1----:R-:W-:-:S03]  /*65c0*/  IMAD.WIDE R160, R19, 0x4, R154 ;  /* 0x0000000413a07825 */ /* 0x002fc600078e029a */
[----:B------:R1:W-:Y:S04]  /*65d0*/  STL.64 [R1+0x950], R28 ;  /* 0x0009501c01007387 */ /* 0x0003e80000100a00 */
        /* <DEDUP_REMOVED lines=9> */
[----:B----4-:R-:W-:-:S03]  /*6670*/  IMAD.WIDE R24, R19, 0x4, R152 ;  /* 0x0000000413187825 */ /* 0x010fc600078e0298 */
[----:B------:R2:W-:Y:S01]  /*6680*/  STL.64 [R1+0x938], R158 ;  /* 0x0009389e01007387 */ /* 0x0005e20000100a00 */
[----:B------:R-:W-:-:S03]  /*6690*/  VIADD R19, R21, 0xffffff9a ;  /* 0xffffff9a15137836 */ /* 0x000fc60000000000 */
[----:B------:R2:W-:Y:S01]  /*66a0*/  LDGSTS.E [R18+0x14008], desc[UR8][R158.64], !P2 ;  /* 0x140080009e127fae */ /* 0x0005e2000d121848 */
[----:B------:R-:W4:Y:S01]  /*66b0*/  LDC R21, c[0x0][0x230] ;  /* 0x00008c00ff157b82 */ /* 0x000f220000000800 */
[C---:B-1----:R-:W-:Y:S02]  /*66c0*/  IMAD.WIDE R160, R0.reuse, 0x4, R154 ;  /* 0x0000000400a07825 */ /* 0x042fe400078e029a */
[----:B------:R1:W-:Y:S04]  /*66d0*/  STL.64 [R1+0x930], R28 ;  /* 0x0009301c01007387 */ /* 0x0003e80000100a00 */
[----:B------:R1:W-:Y:S01]  /*66e0*/  LDGSTS.E [R18+0x18008], desc[UR8][R28.64], !P2 ;  /* 0x180080001c127fae */ /* 0x0003e2000d121848 */
[----:B--2---:R-:W-:-:S03]  /*66f0*/  IMAD.WIDE R158, R0, 0x4, R156 ;  /* 0x00000004009e7825 */ /* 0x004fc600078e029c */
[----:B------:R2:W-:Y:S04]  /*6700*/  STL.64 [R1+0x928], R24 ;  /* 0x0009281801007387 */ /* 0x0005e80000100a00 */
[----:B------:R2:W-:Y:S01]  /*6710*/  LDGSTS.E [R18+0x1c008], desc[UR8][R24.64], !P2 ;  /* 0x1c00800018127fae */ /* 0x0005e2000d121848 */
[----:B------:R-:W-:Y:S01]  /*6720*/  ISETP.GE.U32.AND P2, PT, R19, 0x7fffff1b, PT ;  /* 0x7fffff1b1300780c */ /* 0x000fe20003f46070 */
[----:B------:R-:W-:Y:S02]  /*6730*/  IMAD R19, R26, 0x44, RZ ;  /* 0x000000441a137824 */ /* 0x000fe400078e02ff */
[C---:B-1----:R-:W-:Y:S01]  /*6740*/  IMAD.WIDE R28, R0.reuse, 0x4, R150 ;  /* 0x00000004001c7825 */ /* 0x042fe200078e0296 */
[----:B------:R1:W-:Y:S04]  /*6750*/  STL.64 [R1+0x920], R160 ;  /* 0x000920a001007387 */ /* 0x0003e80000100a00 */
[----:B------:R1:W-:Y:S01]  /*6760*/  LDGSTS.E [R18+0x1000c], desc[UR8][R160.64], !P6 ;  /* 0x1000c000a0127fae */ /* 0x0003e2000f121848 */
[----:B--2---:R-:W-:Y:S01]  /*6770*/  IMAD.WIDE R24, R0, 0x4, R152 ;  /* 0x0000000400187825 */ /* 0x004fe200078e0298 */
[----:B------:R-:W-:-:S02]  /*6780*/  IADD3 R0, R22, -0x67, RZ ;  /* 0xffffff9916007810 */ /* 0x000fc40007ffe0ff */
[----:B------:R2:W-:Y:S01]  /*6790*/  STL.64 [R1+0x918], R158 ;  /* 0x0009189e01007387 */ /* 0x0005e20000100a00 */
[----:B------:R-:W4:Y:S03]  /*67a0*/  LDC R22, c[0x0][0x230] ;  /* 0x00008c00ff167b82 */ /* 0x000f260000000800 */
        /* <DEDUP_REMOVED lines=74> */
[----:B------:R1:W-:Y:S04]  /*6c50*/  LDGSTS.E [R18+0x30000], desc[UR8][R160.64], !P1 ;  /* 0x30000000a0127fae */ /* 0x0003e8000c921848 */
[----:B------:R3:W-:Y:S01]  /*6c60*/  LDGSTS.E [R18+0x34000], desc[UR8][R158.64], !P1 ;  /* 0x340000009e127fae */ /* 0x0007e2000c921848 */
[----:B--2---:R-:W-:-:S03]  /*6c70*/  IMAD.WIDE R24, R19, 0x4, R152 ;  /* 0x0000000413187825 */ /* 0x004fc600078e0298 */
[----:B------:R1:W-:Y:S01]  /*6c80*/  STL.64 [R1+0x180], R160 ;  /* 0x000180a001007387 */ /* 0x0003e20000100a00 */
[----:B----4-:R-:W-:-:S03]  /*6c90*/  VIADD R19, R21, 0xfffffff4 ;  /* 0xfffffff415137836 */ /* 0x010fc60000000000 */
[----:B------:R2:W-:Y:S01]  /*6ca0*/  LDGSTS.E [R18+0x38000], desc[UR8][R28.64], !P1 ;  /* 0x380000001c127fae */ /* 0x0005e2000c921848 */
[----:B------:R-:W4:Y:S03]  /*6cb0*/  LDC R21, c[0x0][0x230] ;  /* 0x00008c00ff157b82 */ /* 0x000f260000000800 */
[----:B------:R3:W-:Y:S04]  /*6cc0*/  STL.64 [R1+0x178], R158 ;  /* 0x0001789e01007387 */ /* 0x0007e80000100a00 */
[----:B------:R4:W-:Y:S01]  /*6cd0*/  LDGSTS.E [R18+0x3c000], desc[UR8][R24.64], !P1 ;  /* 0x3c00000018127fae */ /* 0x0009e2000c921848 */
[----:B-1----:R-:W-:Y:S01]  /*6ce0*/  IMAD.WIDE R160, R0, 0x4, R154 ;  /* 0x0000000400a07825 */ /* 0x002fe200078e029a */
[----:B------:R-:W-:-:S02]  /*6cf0*/  ISETP.GE.U32.AND P1, PT, R19, 0x7fffff75, PT ;  /* 0x7fffff751300780c */ /* 0x000fc40003f26070 */
[----:B------:R2:W-:Y:S01]  /*6d00*/  STL.64 [R1+0x170], R28 ;  /* 0x0001701c01007387 */ /* 0x0005e20000100a00 */
[----:B------:R-:W-:Y:S02]  /*6d10*/  IMAD R19, R26, 0x66, RZ ;  /* 0x000000661a137824 */ /* 0x000fe400078e02ff */
[C---:B---3--:R-:W-:Y:S01]  /*6d20*/  IMAD.WIDE R158, R0.reuse, 0x4, R156 ;  /* 0x00000004009e7825 */ /* 0x048fe200078e029c */
[----:B------:R1:W-:Y:S04]  /*6d30*/  STL.64 [R1+0x168], R24 ;  /* 0x0001681801007387 */ /* 0x0003e80000100a00 */
[----:B------:R3:W-:Y:S01]  /*6d40*/  STL.64 [R1+0x160], R160 ;  /* 0x000160a001007387 */ /* 0x0007e20000100a00 */
[----:B--2---:R-:W-:-:S03]  /*6d50*/  IMAD.WIDE R28, R0, 0x4, R150 ;  /* 0x00000004001c7825 */ /* 0x004fc600078e0296 */
[----:B------:R3:W-:Y:S01]  /*6d60*/  LDGSTS.E [R18+0x30004], desc[UR8][R160.64], !P2 ;  /* 0x30004000a0127fae */ /* 0x0007e2000d121848 */
[----:B----4-:R-:W-:-:S03]  /*6d70*/  VIADD R21, R21, 0xffffffd5 ;  /* 0xffffffd515157836 */ /* 0x010fc60000000000 */
[----:B------:R2:W-:Y:S01]  /*6d80*/  STL.64 [R1+0x158], R158 ;  /* 0x0001589e01007387 */ /* 0x0005e20000100a00 */
[----:B-1----:R-:W-:Y:S01]  /*6d90*/  IMAD.WIDE R24, R0, 0x4, R152 ;  /* 0x0000000400187825 */ /* 0x002fe200078e0298 */
[----:B------:R-:W-:Y:S02]  /*6da0*/  IADD3 R0, R22, -0x29, RZ ;  /* 0xffffffd716007810 */ /* 0x000fe40007ffe0ff */
[----:B------:R2:W-:Y:S01]  /*6db0*/  LDGSTS.E [R18+0x34004], desc[UR8][R158.64], !P2 ;  /* 0x340040009e127fae */ /* 0x0005e2000d121848 */
[----:B------:R-:W1:Y:S01]  /*6dc0*/  LDC R22, c[0x0][0x230] ;  /* 0x00008c00ff167b82 */ /* 0x000e620000000800 */
[C---:B---3--:R-:W-:Y:S02]  /*6dd0*/  IMAD.WIDE R160, R19.reuse, 0x4, R154 ;  /* 0x0000000413a07825 */ /* 0x048fe400078e029a */
[----:B------:R3:W-:Y:S04]  /*6de0*/  STL.64 [R1+0x150], R28 ;  /* 0x0001501c01007387 */ /* 0x0007e80000100a00 */
[----:B------:R3:W-:Y:S01]  /*6df0*/  LDGSTS.E [R18+0x38004], desc[UR8][R28.64], !P2 ;  /* 0x380040001c127fae */ /* 0x0007e2000d121848 */
[----:B--2---:R-:W-:-:S03]  /*6e00*/  IMAD.WIDE R158, R19, 0x4, R156 ;  /* 0x00000004139e7825 */ /* 0x004fc600078e029c */
[----:B------:R2:W-:Y:S04]  /*6e10*/  STL.64 [R1+0x148], R24 ;  /* 0x0001481801007387 */ /* 0x0005e80000100a00 */
[----:B------:R2:W-:Y:S01]  /*6e20*/  LDGSTS.E [R18+0x3c004], desc[UR8][R24.64], !P2 ;  /* 0x3c00400018127fae */ /* 0x0005e2000d121848 */
[----:B------:R-:W-:Y:S01]  /*6e30*/  ISETP.GE.U32.AND P2, PT, R0, 0x7fffff58, PT ;  /* 0x7fffff580000780c */ /* 0x000fe20003f46070 */
[----:B------:R-:W-:Y:S01]  /*6e40*/  VIADD R0, R20, 0xffffffd6 ;  /* 0xffffffd614007836 */ /* 0x000fe20000000000 */
[----:B------:R-:W-:Y:S01]  /*6e50*/  SHF.L.U32 R20, R26, 0x3, RZ ;  /* 0x000000031a147819 */ /* 0x000fe200000006ff */
[C---:B---3--:R-:W-:Y:S01]  /*6e60*/  IMAD.WIDE R28, R19.reuse, 0x4, R150 ;  /* 0x00000004131c7825 */ /* 0x048fe200078e0296 */
[----:B------:R3:W-:Y:S04]  /*6e70*/  LDGSTS.E [R18+0x30008], desc[UR8][R160.64], !P6 ;  /* 0x30008000a0127fae */ /* 0x0007e8000f121848 */
[----:B------:R4:W-:Y:S01]  /*6e80*/  LDGSTS.E [R18+0x34008], desc[UR8][R158.64], !P6 ;  /* 0x340080009e127fae */ /* 0x0009e2000f121848 */
[----:B--2---:R-:W-:-:S03]  /*6e90*/  IMAD.WIDE R24, R19, 0x4, R152 ;  /* 0x0000000413187825 */ /* 0x004fc600078e0298 */
[----:B------:R2:W-:Y:S01]  /*6ea0*/  LDGSTS.E [R18+0x38008], desc[UR8][R28.64], !P6 ;  /* 0x380080001c127fae */ /* 0x0005e2000f121848 */
[----:B------:R-:W-:-:S03]  /*6eb0*/  LOP3.LUT R19, R6, 0x20, RZ, 0x3c, !PT ;  /* 0x0000002006137812 */ /* 0x000fc600078e3cff */
[----:B------:R1:W-:Y:S01]  /*6ec0*/  LDGSTS.E [R18+0x3c008], desc[UR8][R24.64], !P6 ;  /* 0x3c00800018127fae */ /* 0x0003e2000f121848 */
[----:B------:R-:W-:Y:S01]  /*6ed0*/  ISETP.GE.U32.AND P6, PT, R0, 0x7fffff57, PT ;  /* 0x7fffff570000780c */ /* 0x000fe20003fc6070 */
[----:B------:R-:W-:Y:S01]  /*6ee0*/  IMAD R0, R26, 0x67, RZ ;  /* 0x000000671a007824 */ /* 0x000fe200078e02ff */
[----:B------:R-:W-:Y:S01]  /*6ef0*/  IADD3 R19, R19, UR10, RZ ;  /* 0x0000000a13137c10 */ /* 0x000fe2000fffe0ff */
[----:B------:R3:W-:Y:S04]  /*6f00*/  STL.64 [R1+0x140], R160 ;  /* 0x000140a001007387 */ /* 0x0007e80000100a00 */
[----:B------:R4:W-:Y:S04]  /*6f10*/  STL.64 [R1+0x138], R158 ;  /* 0x0001389e01007387 */ /* 0x0009e80000100a00 */
[----:B------:R2:W-:Y:S01]  /*6f20*/  STL.64 [R1+0x130], R28 ;  /* 0x0001301c01007387 */ /* 0x0005e20000100a00 */
[----:B---3--:R-:W-:-:S03]  /*6f30*/  IMAD.WIDE R160, R0, 0x4, R154 ;  /* 0x0000000400a07825 */ /* 0x008fc600078e029a */
[----:B------:R1:W-:Y:S01]  /*6f40*/  STL.64 [R1+0x128], R24 ;  /* 0x0001281801007387 */ /* 0x0003e20000100a00 */
[----:B----4-:R-:W-:-:S03]  /*6f50*/  IMAD.WIDE R158, R0, 0x4, R156 ;  /* 0x00000004009e7825 */ /* 0x010fc600078e029c */
[----:B------:R3:W-:Y:S01]  /*6f60*/  LDGSTS.E [R18+0x3000c], desc[UR8][R160.64], !P0 ;  /* 0x3000c000a0127fae */ /* 0x0007e2000c121848 */
[----:B--2---:R-:W-:-:S03]  /*6f70*/  IMAD.WIDE R28, R0, 0x4, R150 ;  /* 0x00000004001c7825 */ /* 0x004fc600078e0296 */
[----:B------:R2:W-:Y:S01]  /*6f80*/  LDGSTS.E [R18+0x3400c], desc[UR8][R158.64], !P0 ;  /* 0x3400c0009e127fae */ /* 0x0005e2000c121848 */
[----:B-1----:R-:W-:-:S03]  /*6f90*/  IMAD.WIDE R24, R0, 0x4, R152 ;  /* 0x0000000400187825 */ /* 0x002fc600078e0298 */
[----:B------:R3:W-:Y:S01]  /*6fa0*/  STL.64 [R1+0x120], R160 ;  /* 0x000120a001007387 */ /* 0x0007e20000100a00 */
[----:B------:R-:W-:-:S03]  /*6fb0*/  IMAD R0, R26, 0x9, RZ ;  /* 0x000000091a007824 */ /* 0x000fc600078e02ff */
[----:B------:R1:W-:Y:S04]  /*6fc0*/  LDGSTS.E [R18+0x3800c], desc[UR8][R28.64], !P0 ;  /* 0x3800c0001c127fae */ /* 0x0003e8000c121848 */
[----:B------:R2:W-:Y:S04]  /*6fd0*/  STL.64 [R1+0x118], R158 ;  /* 0x0001189e01007387 */ /* 0x0005e80000100a00 */
[----:B------:R4:W-:Y:S01]  /*6fe0*/  LDGSTS.E [R18+0x3c00c], desc[UR8][R24.64], !P0 ;  /* 0x3c00c00018127fae */ /* 0x0009e2000c121848 */
[----:B------:R-:W-:Y:S01]  /*6ff0*/  ISETP.GE.U32.AND P0, PT, R21, 0x7fffff56, PT ;  /* 0x7fffff561500780c */ /* 0x000fe20003f06070 */
[C---:B---3--:R-:W-:Y:S01]  /*7000*/  IMAD.WIDE R160, R20.reuse, 0x4, R154 ;  /* 0x0000000414a07825 */ /* 0x048fe200078e029a */
[----:B------:R-:W3:Y:S01]  /*7010*/  LDC R21, c[0x0][0x230] ;  /* 0x00008c00ff157b82 */ /* 0x000ee20000000800 */
[----:B------:R1:W-:Y:S04]  /*7020*/  STL.64 [R1+0x110], R28 ;  /* 0x0001101c01007387 */ /* 0x0003e80000100a00 */
[----:B------:R4:W-:Y:S01]  /*7030*/  STL.64 [R1+0x108], R24 ;  /* 0x0001081801007387 */ /* 0x0009e20000100a00 */
[----:B--2---:R-:W-:-:S03]  /*7040*/  IMAD.WIDE R158, R20, 0x4, R156 ;  /* 0x00000004149e7825 */ /* 0x004fc600078e029c */
[----:B------:R2:W-:Y:S01]  /*7050*/  STL.64 [R1+0xd00], R160 ;  /* 0x000d00a001007387 */ /* 0x0005e20000100a00 */
[----:B-1----:R-:W-:-:S03]  /*7060*/  IMAD.WIDE R28, R20, 0x4, R150 ;  /* 0x00000004141c7825 */ /* 0x002fc600078e0296 */
[----:B------:R2:W-:Y:S01]  /*7070*/  LDGSTS.E [R19], desc[UR8][R160.64], !P3 ;  /* 0x00000000a0137fae */ /* 0x0005e2000d921848 */
[----:B----4-:R-:W-:-:S03]  /*7080*/  IMAD.WIDE R24, R20, 0x4, R152 ;  /* 0x0000000414187825 */ /* 0x010fc600078e0298 */
        /* <DEDUP_REMOVED lines=12> */
[C---:B--2---:R-:W-:Y:S01]  /*7150*/  IMAD.WIDE R28, R0.reuse, 0x4, R150 ;  /* 0x00000004001c7825 */ /* 0x044fe200078e0296 */
[----:B------:R1:W-:Y:S04]  /*7160*/  STL.64 [R1+0xce0], R160 ;  /* 0x000ce0a001007387 */ /* 0x0003e80000100a00 */
[----:B------:R1:W-:Y:S01]  /*7170*/  LDGSTS.E [R19+0x4], desc[UR8][R160.64], !P4 ;  /* 0x00004000a0137fae */ /* 0x0003e2000e121848 */
[----:B---3--:R-:W-:Y:S01]  /*7180*/  IMAD.WIDE R24, R0, 0x4, R152 ;  /* 0x0000000400187825 */ /* 0x008fe200078e0298 */
        /* <DEDUP_REMOVED lines=15> */
[----:B--2---:R-:W-:-:S03]  /*7280*/  IMAD.WIDE R24, R20, 0x4, R152 ;  /* 0x0000000414187825 */ /* 0x004fc600078e0298 */
        /* <DEDUP_REMOVED lines=31> */
[----:B---3--:R-:W-:-:S03]  /*7480*/  IMAD.WIDE R24, R20, 0x4, R152 ;  /* 0x0000000414187825 */ /* 0x008fc600078e0298 */
[----:B------:R2:W-:Y:S01]  /*7490*/  STL.64 [R1+0x8f8], R158 ;  /* 0x0008f89e01007387 */ /* 0x0005e20000100a00 */
[----:B------:R-:W-:-:S03]  /*74a0*/  VIADD R20, R23, 0xffffffb4 ;  /* 0xffffffb417147836 */ /* 0x000fc60000000000 */
[----:B------:R2:W-:Y:S01]  /*74b0*/  LDGSTS.E [R19+0x14000], desc[UR8][R158.64], !P2 ;  /* 0x140000009e137fae */ /* 0x0005e2000d121848 */
[----:B------:R-:W3:Y:S01]  /*74c0*/  LDC R23, c[0x0][0x230] ;  /* 0x00008c00ff177b82 */ /* 0x000ee20000000800 */
        /* <DEDUP_REMOVED lines=13> */
[----:B------:R-:W-:Y:S02]  /*75a0*/  IADD3 R0, R21, -0x69, RZ ;  /* 0xffffff9715007810 */ /* 0x000fe40007ffe0ff */
[----:B------:R-:W3:Y:S01]  /*75b0*/  LDC R21, c[0x0][0x230] ;  /* 0x00008c00ff157b82 */ /* 0x000ee20000000800 */
[----:B------:R2:W-:Y:S04]  /*75c0*/  LDGSTS.E [R19+0x14004], desc[UR8][R158.64], !P6 ;  /* 0x140040009e137fae */ /* 0x0005e8000f121848 */
        /* <DEDUP_REMOVED lines=111> */
[----:B------:R-:W4:Y:S01]  /*7cc0*/  LDC R22, c[0x0][0x230] ;  /* 0x00008c00ff167b82 */ /* 0x000f220000000800 */
[C---:B--2---:R-:W-:Y:S02]  /*7cd0*/  IMAD.WIDE R160, R0.reuse, 0x4, R154 ;  /* 0x0000000400a07825 */ /* 0x044fe400078e029a */
        /* <DEDUP_REMOVED lines=8> */
[----:B------:R2:W-:Y:S04]  /*7d60*/  LDGSTS.E [R19+0x30004], desc[UR8][R160.64], !P0 ;  /* 0x30004000a0137fae */ /* 0x0005e8000c121848 */
[----:B------:R2:W-:Y:S01]  /*7d70*/  LDGSTS.E [R19+0x34004], desc[UR8][R158.64], !P0 ;  /* 0x340040009e137fae */ /* 0x0005e2000c121848 */
[----:B-1----:R-:W-:Y:S01]  /*7d80*/  IMAD.WIDE R24, R0, 0x4, R152 ;  /* 0x0000000400187825 */ /* 0x002fe200078e0298 */
[----:B---3--:R-:W-:-:S02]  /*7d90*/  IADD3 R0, R23, -0x2d, RZ ;  /* 0xffffffd317007810 */ /* 0x008fc40007ffe0ff */
[----:B------:R2:W-:Y:S01]  /*7da0*/  STL.64 [R1+0xe0], R160 ;  /* 0x0000e0a001007387 */ /* 0x0005e20000100a00 */
[----:B------:R-:W1:Y:S03]  /*7db0*/  LDC R23, c[0x0][0x230] ;  /* 0x00008c00ff177b82 */ /* 0x000e660000000800 */
[----:B------:R3:W-:Y:S04]  /*7dc0*/  LDGSTS.E [R19+0x38004], desc[UR8][R28.64], !P0 ;  /* 0x380040001c137fae */ /* 0x0007e8000c121848 */
[----:B------:R4:W-:Y:S04]  /*7dd0*/  STL.64 [R1+0xd8], R158 ;  /* 0x0000d89e01007387 */ /* 0x0009e80000100a00 */
[----:B------:R3:W-:Y:S01]  /*7de0*/  LDGSTS.E [R19+0x3c004], desc[UR8][R24.64], !P0 ;  /* 0x3c00400018137fae */ /* 0x0007e2000c121848 */
[----:B--2---:R-:W-:Y:S01]  /*7df0*/  IMAD.WIDE R160, R20, 0x4, R154 ;  /* 0x0000000414a07825 */ /* 0x004fe200078e029a */
[----:B------:R-:W-:-:S02]  /*7e00*/  ISETP.GE.U32.AND P0, PT, R0, 0x7fffff54, PT ;  /* 0x7fffff540000780c */ /* 0x000fc40003f06070 */
[----:B------:R3:W-:Y:S01]  /*7e10*/  STL.64 [R1+0xd0], R28 ;  /* 0x0000d01c01007387 */ /* 0x0007e20000100a00 */
[----:B------:R-:W-:Y:S02]  /*7e20*/  IMAD R0, R26, 0x6b, RZ ;  /* 0x0000006b1a007824 */ /* 0x000fe400078e02ff */
[----:B----4-:R-:W-:Y:S01]  /*7e30*/  IMAD.WIDE R158, R20, 0x4, R156 ;  /* 0x00000004149e7825 */ /* 0x010fe200078e029c */
[----:B------:R2:W-:Y:S03]  /*7e40*/  STL.64 [R1+0xc8], R24 ;  /* 0x0000c81801007387 */ /* 0x0005e60000100a00 */
[----:B------:R-:W-:Y:S01]  /*7e50*/  IMAD.WIDE R162, R0, 0x4, R154 ;  /* 0x0000000400a27825 */ /* 0x000fe200078e029a */
[----:B------:R4:W-:Y:S03]  /*7e60*/  STL.64 [R1+0xc0], R160 ;  /* 0x0000c0a001007387 */ /* 0x0009e60000100a00 */
[C---:B---3--:R-:W-:Y:S01]  /*7e70*/  IMAD.WIDE R28, R20.reuse, 0x4, R150 ;  /* 0x00000004141c7825 */ /* 0x048fe200078e0296 */
[----:B------:R4:W-:Y:S03]  /*7e80*/  LDGSTS.E [R19+0x30008], desc[UR8][R160.64], !P3 ;  /* 0x30008000a0137fae */ /* 0x0009e6000d921848 */
[----:B--2---:R-:W-:Y:S01]  /*7e90*/  IMAD.WIDE R24, R20, 0x4, R152 ;  /* 0x0000000414187825 */ /* 0x004fe200078e0298 */
[----:B------:R2:W-:Y:S03]  /*7ea0*/  STL.64 [R1+0xb8], R158 ;  /* 0x0000b89e01007387 */ /* 0x0005e60000100a00 */
[----:B------:R-:W-:Y:S01]  /*7eb0*/  VIADD R20, R21, 0xffffffd2 ;  /* 0xffffffd215147836 */ /* 0x000fe20000000000 */
[----:B------:R2:W-:Y:S01]  /*7ec0*/  LDGSTS.E [R19+0x34008], desc[UR8][R158.64], !P3 ;  /* 0x340080009e137fae */ /* 0x0005e2000d921848 */
[----:B------:R-:W-:-:S02]  /*7ed0*/  IMAD R21, R26, 0xd, RZ ;  /* 0x0000000d1a157824 */ /* 0x000fc400078e02ff */
[C---:B----4-:R-:W-:Y:S01]  /*7ee0*/  IMAD.WIDE R160, R0.reuse, 0x4, R156 ;  /* 0x0000000400a07825 */ /* 0x050fe200078e029c */
[----:B------:R3:W-:Y:S04]  /*7ef0*/  STL.64 [R1+0xb0], R28 ;  /* 0x0000b01c01007387 */ /* 0x0007e80000100a00 */
[----:B------:R3:W-:Y:S04]  /*7f00*/  LDGSTS.E [R19+0x38008], desc[UR8][R28.64], !P3 ;  /* 0x380080001c137fae */ /* 0x0007e8000d921848 */
[----:B------:R4:W-:Y:S01]  /*7f10*/  STL.64 [R1+0xa8], R24 ;  /* 0x0000a81801007387 */ /* 0x0009e20000100a00 */
[----:B--2---:R-:W-:-:S03]  /*7f20*/  IMAD.WIDE R158, R0, 0x4, R150 ;  /* 0x00000004009e7825 */ /* 0x004fc600078e0296 */
[----:B------:R4:W-:Y:S01]  /*7f30*/  LDGSTS.E [R19+0x3c008], desc[UR8][R24.64], !P3 ;  /* 0x3c00800018137fae */ /* 0x0009e2000d921848 */
[----:B------:R-:W-:Y:S02]  /*7f40*/  ISETP.GE.U32.AND P3, PT, R20, 0x7fffff53, PT ;  /* 0x7fffff531400780c */ /* 0x000fe40003f66070 */
[----:B------:R-:W-:Y:S01]  /*7f50*/  LOP3.LUT R20, R6, 0x30, RZ, 0x3c, !PT ;  /* 0x0000003006147812 */ /* 0x000fe200078e3cff */
[----:B---3--:R-:W-:Y:S01]  /*7f60*/  IMAD.WIDE R28, R0, 0x4, R152 ;  /* 0x00000004001c7825 */ /* 0x008fe200078e0298 */
[----:B------:R-:W-:Y:S01]  /*7f70*/  IADD3 R0, R22, -0x2f, RZ ;  /* 0xffffffd116007810 */ /* 0x000fe20007ffe0ff */
[----:B------:R2:W-:Y:S01]  /*7f80*/  LDGSTS.E [R19+0x3000c], desc[UR8][R162.64], !P4 ;  /* 0x3000c000a2137fae */ /* 0x0005e2000e121848 */
[----:B------:R-:W3:Y:S01]  /*7f90*/  LDC R22, c[0x0][0x230] ;  /* 0x00008c00ff167b82 */ /* 0x000ee20000000800 */
[----:B------:R-:W-:Y:S02]  /*7fa0*/  VIADD R20, R20, UR10 ;  /* 0x0000000a14147c36 */ /* 0x000fe40008000000 */
[----:B------:R1:W-:Y:S04]  /*7fb0*/  LDGSTS.E [R19+0x3400c], desc[UR8][R160.64], !P4 ;  /* 0x3400c000a0137fae */ /* 0x0003e8000e121848 */
[----:B------:R1:W-:Y:S01]  /*7fc0*/  LDGSTS.E [R19+0x3800c], desc[UR8][R158.64], !P4 ;  /* 0x3800c0009e137fae */ /* 0x0003e2000e121848 */
[----:B----4-:R-:W4:Y:S03]  /*7fd0*/  LDC R24, c[0x0][0x230] ;  /* 0x00008c00ff187b82 */ /* 0x010f260000000800 */
[----:B------:R1:W-:Y:S01]  /*7fe0*/  LDGSTS.E [R19+0x3c00c], desc[UR8][R28.64], !P4 ;  /* 0x3c00c0001c137fae */ /* 0x0003e2000e121848 */
[----:B------:R-:W-:Y:S01]  /*7ff0*/  ISETP.GE.U32.AND P4, PT, R0, 0x7fffff52, PT ;  /* 0x7fffff520000780c */ /* 0x000fe20003f86070 */
[----:B------:R-:W-:-:S02]  /*8000*/  IMAD R0, R26, 0xc, RZ ;  /* 0x0000000c1a007824 */ /* 0x000fc400078e02ff */
[----:B------:R2:W-:Y:S01]  /*8010*/  STL.64 [R1+0xa0], R162 ;  /* 0x0000a0a201007387 */ /* 0x0005e20000100a00 */
[----:B------:R-:W3:Y:S03]  /*8020*/  LDC R25, c[0x0][0x230] ;  /* 0x00008c00ff197b82 */ /* 0x000ee60000000800 */
[----:B------:R1:W-:Y:S04]  /*8030*/  STL.64 [R1+0x98], R160 ;  /* 0x000098a001007387 */ /* 0x0003e80000100a00 */
[----:B------:R1:W-:Y:S04]  /*8040*/  STL.64 [R1+0x90], R158 ;  /* 0x0000909e01007387 */ /* 0x0003e80000100a00 */
[----:B------:R1:W-:Y:S01]  /*8050*/  STL.64 [R1+0x88], R28 ;  /* 0x0000881c01007387 */ /* 0x0003e20000100a00 */
[----:B--2---:R-:W-:-:S04]  /*8060*/  IMAD.WIDE R162, R0, 0x4, R154 ;  /* 0x0000000400a27825 */ /* 0x004fc800078e029a */
[C---:B-1----:R-:W-:Y:S01]  /*8070*/  IMAD.WIDE R160, R0.reuse, 0x4, R156 ;  /* 0x0000000400a07825 */ /* 0x042fe200078e029c */
[----:B------:R1:W-:Y:S03]  /*8080*/  STL.64 [R1+0xc80], R162 ;  /* 0x000c80a201007387 */ /* 0x0003e60000100a00 */
[C---:B------:R-:W-:Y:S01]  /*8090*/  IMAD.WIDE R158, R0.reuse, 0x4, R150 ;  /* 0x00000004009e7825 */ /* 0x040fe200078e0296 */
[----:B------:R1:W-:Y:S03]  /*80a0*/  LDGSTS.E [R20], desc[UR8][R162.64], !P5 ;  /* 0x00000000a2147fae */ /* 0x0003e6000e921848 */
[----:B------:R-:W-:Y:S01]  /*80b0*/  IMAD.WIDE R28, R0, 0x4, R152 ;  /* 0x00000004001c7825 */ /* 0x000fe200078e0298 */
[----:B------:R-:W-:Y:S01]  /*80c0*/  IADD3 R0, R23, -0x30, RZ ;  /* 0xffffffd017007810 */ /* 0x000fe20007ffe0ff */
        /* <DEDUP_REMOVED lines=16> */
[----:B----4-:R-:W-:-:S03]  /*81d0*/  VIADD R21, R24, 0xffffffb3 ;  /* 0xffffffb318157836 */ /* 0x010fc60000000000 */
[----:B------:R2:W-:Y:S01]  /*81e0*/  LDGSTS.E [R20+0x4004], desc[UR8][R160.64], !P1 ;  /* 0x04004000a0147fae */ /* 0x0005e2000c921848 */
[----:B------:R-:W4:Y:S03]  /*81f0*/  LDC R24, c[0x0][0x230] ;  /* 0x00008c00ff187b82 */ /* 0x000f260000000800 */
        /* <DEDUP_REMOVED lines=8> */
[C---:B---3--:R-:W-:Y:S01]  /*8280*/  IMAD.WIDE R158, R0.reuse, 0x4, R150 ;  /* 0x00000004009e7825 */ /* 0x048fe200078e0296 */
[----:B------:R2:W-:Y:S04]  /*8290*/  STL.64 [R1+0xc40], R162 ;  /* 0x000c40a201007387 */ /* 0x0005e80000100a00 */
[----:B------:R2:W-:Y:S01]  /*82a0*/  LDGSTS.E [R20+0x8], desc[UR8][R162.64], !P2 ;  /* 0x00008000a2147fae */ /* 0x0005e2000d121848 */
[----:B-1----:R-:W-:Y:S01]  /*82b0*/  IMAD.WIDE R28, R0, 0x4, R152 ;  /* 0x00000004001c7825 */ /* 0x002fe200078e0298 */
[----:B------:R-:W-:-:S02]  /*82c0*/  IADD3 R0, R22, -0x4e, RZ ;  /* 0xffffffb216007810 */ /* 0x000fc40007ffe0ff */
[----:B------:R1:W-:Y:S01]  /*82d0*/  STL.64 [R1+0xc38], R160 ;  /* 0x000c38a001007387 */ /* 0x0003e20000100a00 */
[----:B------:R-:W3:Y:S03]  /*82e0*/  LDC R22, c[0x0][0x230] ;  /* 0x00008c00ff167b82 */ /* 0x000ee60000000800 */
        /* <DEDUP_REMOVED lines=44> */
[----:B-1----:R-:W-:-:S03]  /*85b0*/  IMAD.WIDE R28, R21, 0x4, R152 ;  /* 0x00000004151c7825 */ /* 0x002fc600078e0298 */
[----:B------:R1:W-:Y:S01]  /*85c0*/  STL.64 [R1+0x858], R160 ;  /* 0x000858a001007387 */ /* 0x0003e20000100a00 */
[----:B------:R-:W-:-:S03]  /*85d0*/  VIADD R21, R22, 0xffffff93 ;  /* 0xffffff9316157836 */ /* 0x000fc60000000000 */
[----:B------:R1:W-:Y:S01]  /*85e0*/  LDGSTS.E [R20+0x14004], desc[UR8][R160.64], !P3 ;  /* 0x14004000a0147fae */ /* 0x0003e2000d921848 */
[----:B------:R-:W3:Y:S03]  /*85f0*/  LDC R22, c[0x0][0x230] ;  /* 0x00008c00ff167b82 */ /* 0x000ee60000000800 */
        /* <DEDUP_REMOVED lines=8> */
[C---:B----4-:R-:W-:Y:S01]  /*8680*/  IMAD.WIDE R158, R0.reuse, 0x4, R150 ;  /* 0x00000004009e7825 */ /* 0x050fe200078e0296 */
        /* <DEDUP_REMOVED lines=86> */
[----:B------:R-:W3:Y:S01]  /*8bf0*/  LDC R22, c[0x0][0x230] ;  /* 0x00008c00ff167b82 */ /* 0x000ee20000000800 */
        /* <DEDUP_REMOVED lines=12> */
[----:B----4-:R-:W-:-:S02]  /*8cc0*/  IADD3 R0, R23, -0x14, RZ ;  /* 0xffffffec17007810 */ /* 0x010fc40007ffe0ff */
        /* <DEDUP_REMOVED lines=9> */
[----:B---3--:R-:W-:Y:S01]  /*8d60*/  IMAD.WIDE R160, R21, 0x4, R156 ;  /* 0x0000000415a07825 */ /* 0x008fe200078e029c */
[----:B------:R2:W-:Y:S04]  /*8d70*/  STL.64 [R1+0x68], R28 ;  /* 0x0000681c01007387 */ /* 0x0005e80000100a00 */
[----:B------:R3:W-:Y:S01]  /*8d80*/  STL.64 [R1+0x60], R162 ;  /* 0x000060a201007387 */ /* 0x0007e20000100a00 */
[----:B-1----:R-:W-:Y:S01]  /*8d90*/  IADD3 R23, R23, -0x33, RZ ;  /* 0xffffffcd17177810 */ /* 0x002fe20007ffe0ff */
[----:B----4-:R-:W-:-:S02]  /*8da0*/  IMAD.WIDE R158, R21, 0x4, R150 ;  /* 0x00000004159e7825 */ /* 0x010fc400078e0296 */
[----:B------:R3:W-:Y:S02]  /*8db0*/  LDGSTS.E [R20+0x30004], desc[UR8][R162.64], !P4 ;  /* 0x30004000a2147fae */ /* 0x0007e4000e121848 */
[----:B--2---:R-:W-:Y:S02]  /*8dc0*/  IMAD.WIDE R28, R21, 0x4, R152 ;  /* 0x00000004151c7825 */ /* 0x004fe400078e0298 */
[----:B------:R1:W-:Y:S02]  /*8dd0*/  STL.64 [R1+0x58], R160 ;  /* 0x000058a001007387 */ /* 0x0003e40000100a00 */
[----:B------:R-:W-:Y:S02]  /*8de0*/  VIADD R21, R24, 0xffffffcf ;  /* 0xffffffcf18157836 */ /* 0x000fe40000000000 */
[----:B------:R1:W-:Y:S01]  /*8df0*/  LDGSTS.E [R20+0x34004], desc[UR8][R160.64], !P4 ;  /* 0x34004000a0147fae */ /* 0x0003e2000e121848 */
[----:B------:R-:W2:Y:S01]  /*8e00*/  LDC R24, c[0x0][0x230] ;  /* 0x00008c00ff187b82 */ /* 0x000ea20000000800 */
[----:B---3--:R-:W-:-:S02]  /*8e10*/  IMAD.WIDE R162, R0, 0x4, R154 ;  /* 0x0000000400a27825 */ /* 0x008fc400078e029a */
[----:B------:R3:W-:Y:S04]  /*8e20*/  STL.64 [R1+0x50], R158 ;  /* 0x0000509e01007387 */ /* 0x0007e80000100a00 */
[----:B------:R3:W-:Y:S01]  /*8e30*/  LDGSTS.E [R20+0x38004], desc[UR8][R158.64], !P4 ;  /* 0x380040009e147fae */ /* 0x0007e2000e121848 */
[----:B-1----:R-:W-:-:S03]  /*8e40*/  IMAD.WIDE R160, R0, 0x4, R156 ;  /* 0x0000000400a07825 */ /* 0x002fc600078e029c */
[----:B------:R1:W-:Y:S04]  /*8e50*/  STL.64 [R1+0x48], R28 ;  /* 0x0000481c01007387 */ /* 0x0003e80000100a00 */
[----:B------:R1:W-:Y:S01]  /*8e60*/  LDGSTS.E [R20+0x3c004], desc[UR8][R28.64], !P4 ;  /* 0x3c0040001c147fae */ /* 0x0003e2000e121848 */
[----:B------:R-:W-:Y:S01]  /*8e70*/  ISETP.GE.U32.AND P4, PT, R21, 0x7fffff50, PT ;  /* 0x7fffff501500780c */ /* 0x000fe20003f86070 */
[----:B---3--:R-:W-:Y:S02]  /*8e80*/  IMAD.WIDE R158, R0, 0x4, R150 ;  /* 0x00000004009e7825 */ /* 0x008fe400078e0296 */
[----:B------:R3:W-:Y:S01]  /*8e90*/  LDGSTS.E [R20+0x30008], desc[UR8][R162.64], !P5 ;  /* 0x30008000a2147fae */ /* 0x0007e2000e921848 */
[----:B------:R-:W-:-:S03]  /*8ea0*/  LOP3.LUT R21, R6, 0x40, RZ, 0x3c, !PT ;  /* 0x0000004006157812 */ /* 0x000fc600078e3cff */
[----:B------:R4:W-:Y:S02]  /*8eb0*/  LDGSTS.E [R20+0x34008], desc[UR8][R160.64], !P5 ;  /* 0x34008000a0147fae */ /* 0x0009e4000e921848 */
[----:B------:R-:W-:Y:S02]  /*8ec0*/  VIADD R21, R21, UR10 ;  /* 0x0000000a15157c36 */ /* 0x000fe40008000000 */
[----:B-1----:R-:W-:Y:S01]  /*8ed0*/  IMAD.WIDE R28, R0, 0x4, R152 ;  /* 0x00000004001c7825 */ /* 0x002fe200078e0298 */
[----:B------:R-:W-:Y:S01]  /*8ee0*/  IADD3 R0, R22, -0x32, RZ ;  /* 0xffffffce16007810 */ /* 0x000fe20007ffe0ff */
[----:B------:R1:W-:Y:S02]  /*8ef0*/  LDGSTS.E [R20+0x38008], desc[UR8][R158.64], !P5 ;  /* 0x380080009e147fae */ /* 0x0003e4000e921848 */
[----:B------:R-:W-:Y:S02]  /*8f00*/  IMAD.SHL.U32 R22, R26, 0x10, RZ ;  /* 0x000000101a167824 */ /* 0x000fe400078e00ff */
[----:B------:R2:W-:Y:S01]  /*8f10*/  LDGSTS.E [R20+0x3c008], desc[UR8][R28.64], !P5 ;  /* 0x3c0080001c147fae */ /* 0x0005e2000e921848 */
[----:B------:R-:W-:Y:S01]  /*8f20*/  ISETP.GE.U32.AND P5, PT, R0, 0x7fffff4f, PT ;  /* 0x7fffff4f0000780c */ /* 0x000fe20003fa6070 */
[----:B------:R-:W-:-:S02]  /*8f30*/  IMAD R0, R26, 0x6f, RZ ;  /* 0x0000006f1a007824 */ /* 0x000fc400078e02ff */
[----:B------:R3:W-:Y:S04]  /*8f40*/  STL.64 [R1+0x40], R162 ;  /* 0x000040a201007387 */ /* 0x0007e80000100a00 */
[----:B------:R4:W-:Y:S04]  /*8f50*/  STL.64 [R1+0x38], R160 ;  /* 0x000038a001007387 */ /* 0x0009e80000100a00 */
[----:B------:R1:W-:Y:S01]  /*8f60*/  STL.64 [R1+0x30], R158 ;  /* 0x0000309e01007387 */ /* 0x0003e20000100a00 */
[----:B---3--:R-:W-:-:S03]  /*8f70*/  IMAD.WIDE R162, R0, 0x4, R154 ;  /* 0x0000000400a27825 */ /* 0x008fc600078e029a */
[----:B------:R2:W-:Y:S01]  /*8f80*/  STL.64 [R1+0x28], R28 ;  /* 0x0000281c01007387 */ /* 0x0005e20000100a00 */
[----:B----4-:R-:W-:-:S03]  /*8f90*/  IMAD.WIDE R160, R0, 0x4, R156 ;  /* 0x0000000400a07825 */ /* 0x010fc600078e029c */
[----:B------:R3:W-:Y:S01]  /*8fa0*/  LDGSTS.E [R20+0x3000c], desc[UR8][R162.64], !P1 ;  /* 0x3000c000a2147fae */ /* 0x0007e2000c921848 */
[----:B-1----:R-:W-:-:S03]  /*8fb0*/  IMAD.WIDE R158, R0, 0x4, R150 ;  /* 0x00000004009e7825 */ /* 0x002fc600078e0296 */
[----:B------:R1:W-:Y:S01]  /*8fc0*/  LDGSTS.E [R20+0x3400c], desc[UR8][R160.64], !P1 ;  /* 0x3400c000a0147fae */ /* 0x0003e2000c921848 */
[----:B--2---:R-:W-:-:S03]  /*8fd0*/  IMAD.WIDE R28, R0, 0x4, R152 ;  /* 0x00000004001c7825 */ /* 0x004fc600078e0298 */
[----:B------:R2:W-:Y:S01]  /*8fe0*/  LDGSTS.E [R20+0x3800c], desc[UR8][R158.64], !P1 ;  /* 0x3800c0009e147fae */ /* 0x0005e2000c921848 */
[----:B------:R-:W-:-:S03]  /*8ff0*/  IMAD R0, R26, 0x11, RZ ;  /* 0x000000111a007824 */ /* 0x000fc600078e02ff */
[----:B------:R4:W-:Y:S01]  /*9000*/  LDGSTS.E [R20+0x3c00c], desc[UR8][R28.64], !P1 ;  /* 0x3c00c0001c147fae */ /* 0x0009e2000c921848 */
[----:B------:R-:W-:Y:S02]  /*9010*/  ISETP.GE.U32.AND P1, PT, R23, 0x7fffff4e, PT ;  /* 0x7fffff4e1700780c */ /* 0x000fe40003f26070 */
[----:B------:R-:W4:Y:S01]  /*9020*/  LDC R23, c[0x0][0x230] ;  /* 0x00008c00ff177b82 */ /* 0x000f220000000800 */
[----:B------:R3:W-:Y:S04]  /*9030*/  STL.64 [R1+0x20], R162 ;  /* 0x000020a201007387 */ /* 0x0007e80000100a00 */
[----:B------:R1:W-:Y:S04]  /*9040*/  STL.64 [R1+0x18], R160 ;  /* 0x000018a001007387 */ /* 0x0003e80000100a00 */
[----:B------:R2:W-:Y:S04]  /*9050*/  STL.64 [R1+0x10], R158 ;  /* 0x0000109e01007387 */ /* 0x0005e80000100a00 */
[----:B------:R4:W-:Y:S01]  /*9060*/  STL.64 [R1+0x8], R28 ;  /* 0x0000081c01007387 */ /* 0x0009e20000100a00 */
[----:B---3--:R-:W-:-:S04]  /*9070*/  IMAD.WIDE R162, R22, 0x4, R154 ;  /* 0x0000000416a27825 */ /* 0x008fc800078e029a */
[C---:B-1----:R-:W-:Y:S01]  /*9080*/  IMAD.WIDE R160, R22.reuse, 0x4, R156 ;  /* 0x0000000416a07825 */ /* 0x042fe200078e029c */
[----:B------:R1:W-:Y:S03]  /*9090*/  STL.64 [R1+0xc00], R162 ;  /* 0x000c00a201007387 */ /* 0x0003e60000100a00 */
[C---:B--2---:R-:W-:Y:S01]  /*90a0*/  IMAD.WIDE R158, R22.reuse, 0x4, R150 ;  /* 0x00000004169e7825 */ /* 0x044fe200078e0296 */
[----:B------:R1:W-:Y:S03]  /*90b0*/  LDGSTS.E [R21], desc[UR8][R162.64], !P2 ;  /* 0x00000000a2157fae */ /* 0x0003e6000d121848 */
[----:B----4-:R-:W-:Y:S01]  /*90c0*/  IMAD.WIDE R28, R22, 0x4, R152 ;  /* 0x00000004161c7825 */ /* 0x010fe200078e0298 */
[----:B------:R-:W-:Y:S01]  /*90d0*/  IADD3 R22, R24, -0x34, RZ ;  /* 0xffffffcc18167810 */ /* 0x000fe20007ffe0ff */
        /* <DEDUP_REMOVED lines=158> */
[----:B--2---:R-:W-:Y:S01]  /*9ac0*/  IMAD.WIDE R28, R22, 0x4, R152 ;  /* 0x00000004161c7825 */ /* 0x004fe200078e0298 */
[----:B----4-:R-:W-:-:S02]  /*9ad0*/  IADD3 R22, R25, -0x16, RZ ;  /* 0xffffffea19167810 */ /* 0x010fc40007ffe0ff */
[----:B------:R2:W-:Y:S01]  /*9ae0*/  LDGSTS.E [R21+0x28008], desc[UR8][R158.64], !P3 ;  /* 0x280080009e157fae */ /* 0x0005e2000d921848 */
[----:B------:R-:W4:Y:S03]  /*9af0*/  LDC R25, c[0x0][0x230] ;  /* 0x00008c00ff197b82 */ /* 0x000f260000000800 */
[----:B------:R3:W-:Y:S01]  /*9b00*/  LDGSTS.E [R21+0x2c008], desc[UR8][R28.64], !P3 ;  /* 0x2c0080001c157fae */ /* 0x0007e2000d921848 */
[----:B------:R-:W-:-:S03]  /*9b10*/  ISETP.GE.U32.AND P3, PT, R22, 0x7fffff6b, PT ;  /* 0x7fffff6b1600780c */ /* 0x000fc60003f66070 */
[----:B------:R1:W-:Y:S01]  /*9b20*/  STL.64 [R1+0x3c0], R162 ;  /* 0x0003c0a201007387 */ /* 0x0003e20000100a00 */
[----:B------:R-:W4:Y:S03]  /*9b30*/  LDC R22, c[0x0][0x230] ;  /* 0x00008c00ff167b82 */ /* 0x000f260000000800 */
[----:B------:R2:W-:Y:S04]  /*9b40*/  STL.64 [R1+0x3b8], R160 ;  /* 0x0003b8a001007387 */ /* 0x0005e80000100a00 */
[----:B------:R3:W-:Y:S01]  /*9b50*/  STL.64 [R1+0x3b0], R158 ;  /* 0x0003b09e01007387 */ /* 0x0007e20000100a00 */
[----:B-1----:R-:W-:-:S03]  /*9b60*/  IMAD.WIDE R162, R0, 0x4, R154 ;  /* 0x0000000400a27825 */ /* 0x002fc600078e029a */
[----:B------:R1:W-:Y:S01]  /*9b70*/  STL.64 [R1+0x3a8], R28 ;  /* 0x0003a81c01007387 */ /* 0x0003e20000100a00 */
[----:B--2---:R-:W-:-:S03]  /*9b80*/  IMAD.WIDE R160, R0, 0x4, R156 ;  /* 0x0000000400a07825 */ /* 0x004fc600078e029c */
[----:B------:R2:W-:Y:S01]  /*9b90*/  LDGSTS.E [R21+0x2000c], desc[UR8][R162.64], !P4 ;  /* 0x2000c000a2157fae */ /* 0x0005e2000e121848 */
[----:B---3--:R-:W-:-:S03]  /*9ba0*/  IMAD.WIDE R158, R0, 0x4, R150 ;  /* 0x00000004009e7825 */ /* 0x008fc600078e0296 */
[----:B------:R3:W-:Y:S01]  /*9bb0*/  LDGSTS.E [R21+0x2400c], desc[UR8][R160.64], !P4 ;  /* 0x2400c000a0157fae */ /* 0x0007e2000e121848 */
[----:B-1----:R-:W-:-:S03]  /*9bc0*/  IMAD.WIDE R28, R0, 0x4, R152 ;  /* 0x00000004001c7825 */ /* 0x002fc600078e0298 */
[----:B------:R1:W-:Y:S01]  /*9bd0*/  LDGSTS.E [R21+0x2800c], desc[UR8][R158.64], !P4 ;  /* 0x2800c0009e157fae */ /* 0x0003e2000e121848 */
[----:B------:R-:W-:-:S03]  /*9be0*/  VIADD R0, R23, 0xffffffe9 ;  /* 0xffffffe917007836 */ /* 0x000fc60000000000 */
[----:B------:R4:W-:Y:S01]  /*9bf0*/  LDGSTS.E [R21+0x2c00c], desc[UR8][R28.64], !P4 ;  /* 0x2c00c0001c157fae */ /* 0x0009e2000e121848 */
[----:B------:R-:W4:Y:S01]  /*9c00*/  LDC R23, c[0x0][0x230] ;  /* 0x00008c00ff177b82 */ /* 0x000f220000000800 */
[----:B------:R-:W-:Y:S02]  /*9c10*/  ISETP.GE.U32.AND P4, PT, R0, 0x7fffff6a, PT ;  /* 0x7fffff6a0000780c */ /* 0x000fe40003f86070 */
[----:B------:R2:W-:Y:S01]  /*9c20*/  STL.64 [R1+0x3a0], R162 ;  /* 0x0003a0a201007387 */ /* 0x0005e20000100a00 */
[----:B------:R-:W-:-:S03]  /*9c30*/  IADD3 R0, R24, -0x18, RZ ;  /* 0xffffffe818007810 */ /* 0x000fc60007ffe0ff */
[----:B------:R3:W-:Y:S01]  /*9c40*/  STL.64 [R1+0x398], R160 ;  /* 0x000398a001007387 */ /* 0x0007e20000100a00 */
[----:B------:R-:W4:Y:S03]  /*9c50*/  LDC R24, c[0x0][0x230] ;  /* 0x00008c00ff187b82 */ /* 0x000f260000000800 */
[----:B------:R1:W-:Y:S04]  /*9c60*/  STL.64 [R1+0x390], R158 ;  /* 0x0003909e01007387 */ /* 0x0003e80000100a00 */
[----:B------:R4:W-:Y:S01]  /*9c70*/  STL.64 [R1+0x388], R28 ;  /* 0x0003881c01007387 */ /* 0x0009e20000100a00 */
[----:B--2---:R-:W-:-:S04]  /*9c80*/  IMAD.WIDE R162, R166, 0x4, R156 ;  /* 0x00000004a6a27825 */ /* 0x004fc800078e029c */
[----:B---3--:R-:W-:-:S04]  /*9c90*/  IMAD.WIDE R160, R166, 0x4, R154 ;  /* 0x00000004a6a07825 */ /* 0x008fc800078e029a */
[----:B-1----:R-:W-:Y:S02]  /*9ca0*/  IMAD R158, R26, 0x72, RZ ;  /* 0x000000721a9e7824 */ /* 0x002fe400078e02ff */
[----:B------:R-:W-:-:S04]  /*9cb0*/  IMAD.WIDE R166, R166, 0x4, R152 ;  /* 0x00000004a6a67825 */ /* 0x000fc800078e0298 */
[----:B----4-:R-:W-:-:S04]  /*9cc0*/  IMAD.WIDE R28, R246, 0x4, R154 ;  /* 0x00000004f61c7825 */ /* 0x010fc800078e029a */
[----:B------:R-:W-:Y:S01]  /*9cd0*/  IMAD.WIDE R246, R246, 0x4, R152 ;  /* 0x00000004f6f67825 */ /* 0x000fe200078e0298 */
[----:B------:R-:W-:Y:S03]  /*9ce0*/  LDGSTS.E [R21+0x30000], desc[UR8][R28.64], !P5 ;  /* 0x300000001c157fae */ /* 0x000fe6000e921848 */
[C---:B------:R-:W-:Y:S01]  /*9cf0*/  IMAD.WIDE R236, R158.reuse, 0x4, R154 ;  /* 0x000000049eec7825 */ /* 0x040fe200078e029a */
[----:B------:R1:W-:Y:S03]  /*9d00*/  LDGSTS.E [R21+0x34000], desc[UR8][R250.64], !P5 ;  /* 0x34000000fa157fae */ /* 0x0003e6000e921848 */
[C---:B------:R-:W-:Y:S01]  /*9d10*/  IMAD.WIDE R234, R158.reuse, 0x4, R156 ;  /* 0x000000049eea7825 */ /* 0x040fe200078e029c */
[----:B------:R2:W-:Y:S03]  /*9d20*/  LDGSTS.E [R21+0x38000], desc[UR8][R248.64], !P5 ;  /* 0x38000000f8157fae */ /* 0x0005e6000e921848 */
[----:B------:R-:W-:Y:S01]  /*9d30*/  IMAD.WIDE R232, R158, 0x4, R150 ;  /* 0x000000049ee87825 */ /* 0x000fe200078e0296 */
[----:B------:R3:W-:Y:S01]  /*9d40*/  LDGSTS.E [R21+0x3c000], desc[UR8][R246.64], !P5 ;  /* 0x3c000000f6157fae */ /* 0x0007e2000e921848 */
[----:B------:R-:W-:-:S02]  /*9d50*/  ISETP.GE.U32.AND P5, PT, R0, 0x7fffff69, PT ;  /* 0x7fffff690000780c */ /* 0x000fc40003fa6070 */
[----:B------:R-:W-:Y:S01]  /*9d60*/  VIADD R0, R22, 0xffffffcb ;  /* 0xffffffcb16007836 */ /* 0x000fe20000000000 */
[----:B------:R4:W-:Y:S01]  /*9d70*/  LDGSTS.E [R21+0x30004], desc[UR8][R244.64], !P1 ;  /* 0x30004000f4157fae */ /* 0x0009e2000c921848 */
[----:B------:R-:W-:Y:S01]  /*9d80*/  IMAD.WIDE R158, R158, 0x4, R152 ;  /* 0x000000049e9e7825 */ /* 0x000fe200078e0298 */
[----:B------:R-:W-:Y:S02]  /*9d90*/  LOP3.LUT R22, R6, 0x50, RZ, 0x3c, !PT ;  /* 0x0000005006167812 */ /* 0x000fe400078e3cff */
[----:B------:R4:W-:Y:S02]  /*9da0*/  LDGSTS.E [R21+0x34004], desc[UR8][R242.64], !P1 ;  /* 0x34004000f2157fae */ /* 0x0009e4000c921848 */
[----:B------:R-:W-:Y:S02]  /*9db0*/  IADD3 R22, R22, UR10, RZ ;  /* 0x0000000a16167c10 */ /* 0x000fe4000fffe0ff */
[----:B------:R4:W-:Y:S04]  /*9dc0*/  LDGSTS.E [R21+0x38004], desc[UR8][R240.64], !P1 ;  /* 0x38004000f0157fae */ /* 0x0009e8000c921848 */
[----:B------:R-:W-:Y:S01]  /*9dd0*/  LDGSTS.E [R21+0x3c004], desc[UR8][R238.64], !P1 ;  /* 0x3c004000ee157fae */ /* 0x000fe2000c921848 */
[----:B------:R-:W-:-:S02]  /*9de0*/  ISETP.GE.U32.AND P1, PT, R0, 0x7fffff4c, PT ;  /* 0x7fffff4c0000780c */ /* 0x000fc40003f26070 */
[----:B------:R-:W-:Y:S01]  /*9df0*/  IADD3 R0, R23, -0x36, RZ ;  /* 0xffffffca17007810 */ /* 0x000fe20007ffe0ff */
[----:B------:R-:W-:Y:S01]  /*9e00*/  LDGSTS.E [R21+0x30008], desc[UR8][R236.64], !P2 ;  /* 0x30008000ec157fae */ /* 0x000fe2000d121848 */
[----:B------:R-:W-:-:S03]  /*9e10*/  IMAD R23, R26, 0x15, RZ ;  /* 0x000000151a177824 */ /* 0x000fc600078e02ff */
[----:B------:R-:W-:Y:S04]  /*9e20*/  LDGSTS.E [R21+0x34008], desc[UR8][R234.64], !P2 ;  /* 0x34008000ea157fae */ /* 0x000fe8000d121848 */
[----:B------:R-:W-:Y:S04]  /*9e30*/  LDGSTS.E [R21+0x38008], desc[UR8][R232.64], !P2 ;  /* 0x38008000e8157fae */ /* 0x000fe8000d121848 */
[----:B------:R4:W-:Y:S01]  /*9e40*/  LDGSTS.E [R21+0x3c008], desc[UR8][R158.64], !P2 ;  /* 0x3c0080009e157fae */ /* 0x0009e2000d121848 */
[----:B------:R-:W-:Y:S01]  /*9e50*/  ISETP.GE.U32.AND P2, PT, R0, 0x7fffff4b, PT ;  /* 0x7fffff4b0000780c */ /* 0x000fe20003f46070 */
[----:B------:R-:W-:-:S02]  /*9e60*/  VIADD R0, R24, 0xffffffc9 ;  /* 0xffffffc918007836 */ /* 0x000fc40000000000 */
[----:B------:R4:W-:Y:S01]  /*9e70*/  LDGSTS.E [R21+0x3000c], desc[UR8][R160.64], !P6 ;  /* 0x3000c000a0157fae */ /* 0x0009e2000f121848 */
[----:B------:R-:W4:Y:S03]  /*9e80*/  LDC R24, c[0x0][0x230] ;  /* 0x00008c00ff187b82 */ /* 0x000f260000000800 */
[----:B------:R-:W-:Y:S04]  /*9e90*/  STL.64 [R1], R28 ;  /* 0x0000001c01007387 */ /* 0x000fe80000100a00 */
[----:B------:R-:W-:Y:S04]  /*9ea0*/  LDGSTS.E [R21+0x3400c], desc[UR8][R162.64], !P6 ;  /* 0x3400c000a2157fae */ /* 0x000fe8000f121848 */
[----:B------:R1:W-:Y:S04]  /*9eb0*/  STL.64 [R1+0x1ac0], R250 ;  /* 0x001ac0fa01007387 */ /* 0x0003e80000100a00 */
[----:B------:R-:W-:Y:S04]  /*9ec0*/  LDGSTS.E [R21+0x3800c], desc[UR8][R164.64], !P6 ;  /* 0x3800c000a4157fae */ /* 0x000fe8000f121848 */
[----:B------:R2:W-:Y:S04]  /*9ed0*/  STL.64 [R1+0x1ac8], R248 ;  /* 0x001ac8f801007387 */ /* 0x0005e80000100a00 */
[----:B------:R-:W-:Y:S01]  /*9ee0*/  LDGSTS.E [R21+0x3c00c], desc[UR8][R166.64], !P6 ;  /* 0x3c00c000a6157fae */ /* 0x000fe2000f121848 */
[----:B------:R-:W-:Y:S01]  /*9ef0*/  ISETP.GE.U32.AND P6, PT, R0, 0x7fffff4a, PT ;  /* 0x7fffff4a0000780c */ /* 0x000fe20003fc6070 */
[----:B------:R-:W-:Y:S01]  /*9f00*/  IMAD R0, R26, 0x14, RZ ;  /* 0x000000141a007824 */ /* 0x000fe200078e02ff */
[----:B-1----:R-:W-:Y:S01]  /*9f10*/  MOV R250, R208 ;  /* 0x000000d000fa7202 */ /* 0x002fe20000000f00 */
[----:B------:R3:W-:Y:S01]  /*9f20*/  STL.64 [R1+0x1ad0], R246 ;  /* 0x001ad0f601007387 */ /* 0x0007e20000100a00 */
[----:B------:R-:W-:-:S02]  /*9f30*/  IMAD.MOV.U32 R251, RZ, RZ, R209 ;  /* 0x000000fffffb7224 */ /* 0x000fc400078e00d1 */
[C---:B------:R-:W-:Y:S01]  /*9f40*/  IMAD.WIDE R172, R0.reuse, 0x4, R154 ;  /* 0x0000000400ac7825 */ /* 0x040fe200078e029a */
[----:B------:R4:W-:Y:S01]  /*9f50*/  STL.64 [R1+0x1ad8], R244 ;  /* 0x001ad8f401007387 */ /* 0x0009e20000100a00 */
[----:B--2---:R-:W-:Y:S02]  /*9f60*/  MOV R248, R202 ;  /* 0x000000ca00f87202 */ /* 0x004fe40000000f00 */
[C---:B------:R-:W-:Y:S01]  /*9f70*/  IMAD.WIDE R170, R0.reuse, 0x4, R156 ;  /* 0x0000000400aa7825 */ /* 0x040fe200078e029c */
[----:B------:R1:W-:Y:S03]  /*9f80*/  STL.64 [R1+0x1ae0], R242 ;  /* 0x001ae0f201007387 */ /* 0x0003e60000100a00 */
[----:B------:R-:W-:Y:S01]  /*9f90*/  IMAD.WIDE R168, R0, 0x4, R150 ;  /* 0x0000000400a87825 */ /* 0x000fe200078e0296 */
[----:B------:R2:W-:Y:S01]  /*9fa0*/  STL.64 [R1+0x1ae8], R240 ;  /* 0x001ae8f001007387 */ /* 0x0005e20000100a00 */
[----:B---3--:R-:W-:-:S02]  /*9fb0*/  MOV R246, R204 ;  /* 0x000000cc00f67202 */ /* 0x008fc40000000f00 */
[----:B------:R-:W-:Y:S01]  /*9fc0*/  IMAD.WIDE R28, R0, 0x4, R152 ;  /* 0x00000004001c7825 */ /* 0x000fe200078e0298 */
[----:B------:R-:W-:Y:S01]  /*9fd0*/  STL.64 [R1+0x1af0], R238 ;  /* 0x001af0ee01007387 */ /* 0x000fe20000100a00 */
[----:B----4-:R-:W-:Y:S02]  /*9fe0*/  MOV R244, R200 ;  /* 0x000000c800f47202 */ /* 0x010fe40000000f00 */
[----:B------:R-:W-:Y:S01]  /*9ff0*/  VIADD R0, R25, 0xffffffc8 ;  /* 0xffffffc819007836 */ /* 0x000fe20000000000 */
[----:B------:R-:W-:Y:S01]  /*a000*/  STL.64 [R1+0x1af8], R236 ;  /* 0x001af8ec01007387 */ /* 0x000fe20000100a00 */
[----:B------:R-:W3:Y:S01]  /*a010*/  LDC R25, c[0x0][0x230] ;  /* 0x00008c00ff197b82 */ /* 0x000ee20000000800 */
[----:B------:R-:W-:Y:S01]  /*a020*/  IMAD.MOV.U32 R245, RZ, RZ, R201 ;  /* 0x000000fffff57224 */ /* 0x000fe200078e00c9 */
[----:B-1----:R-:W-:Y:S01]  /*a030*/  MOV R242, R30 ;  /* 0x0000001e00f27202 */ /* 0x002fe20000000f00 */
[----:B------:R-:W-:Y:S01]  /*a040*/  STL.64 [R1+0x1b00], R234 ;  /* 0x001b00ea01007387 */ /* 0x000fe20000100a00 */
[----:B------:R-:W-:Y:S01]  /*a050*/  IMAD.MOV.U32 R249, RZ, RZ, R203 ;  /* 0x000000fffff97224 */ /* 0x000fe200078e00cb */
[----:B--2---:R-:W-:Y:S01]  /*a060*/  MOV R240, R244 ;  /* 0x000000f400f07202 */ /* 0x004fe20000000f00 */
[----:B------:R-:W-:Y:S01]  /*a070*/  IMAD.MOV.U32 R247, RZ, RZ, R205 ;  /* 0x000000fffff77224 */ /* 0x000fe200078e00cd */
[----:B------:R-:W-:Y:S01]  /*a080*/  STL.64 [R1+0x1b08], R232 ;  /* 0x001b08e801007387 */ /* 0x000fe20000100a00 */
[----:B------:R-:W-:Y:S01]  /*a090*/  IMAD.WIDE R208, R214, 0x4, R154 ;  /* 0x00000004d6d07825 */ /* 0x000fe200078e029a */
[----:B------:R-:W-:-:S02]  /*a0a0*/  MOV R244, R246 ;  /* 0x000000f600f47202 */ /* 0x000fc40000000f00 */
[----:B------:R1:W-:Y:S01]  /*a0b0*/  STL.64 [R1+0x1b10], R158 ;  /* 0x001b109e01007387 */ /* 0x0003e20000100a00 */
[----:B------:R-:W-:Y:S01]  /*a0c0*/  IMAD.MOV.U32 R243, RZ, RZ, R31 ;  /* 0x000000fffff37224 */ /* 0x000fe200078e001f */
[----:B------:R-:W-:Y:S01]  /*a0d0*/  MOV R246, R32 ;  /* 0x0000002000f67202 */ /* 0x000fe20000000f00 */
[----:B------:R-:W-:Y:S01]  /*a0e0*/  IMAD.MOV.U32 R241, RZ, RZ, R245 ;  /* 0x000000fffff17224 */ /* 0x000fe200078e00f5 */
[----:B------:R2:W-:Y:S01]  /*a0f0*/  STL.64 [R1+0x1b18], R160 ;  /* 0x001b18a001007387 */ /* 0x0005e20000100a00 */
[----:B------:R-:W-:Y:S02]  /*a100*/  IMAD.MOV.U32 R245, RZ, RZ, R247 ;  /* 0x000000fffff57224 */ /* 0x000fe400078e00f7 */
[----:B------:R-:W-:Y:S01]  /*a110*/  IMAD.MOV.U32 R247, RZ, RZ, R33 ;  /* 0x000000fffff77224 */ /* 0x000fe200078e0021 */
[----:B------:R4:W-:Y:S04]  /*a120*/  STL.64 [R1+0xb80], R172 ;  /* 0x000b80ac01007387 */ /* 0x0009e80000100a00 */
[----:B------:R4:W-:Y:S01]  /*a130*/  LDGSTS.E [R22], desc[UR8][R172.64], !P0 ;  /* 0x00000000ac167fae */ /* 0x0009e2000c121848 */
[C---:B-1----:R-:W-:Y:S01]  /*a140*/  IMAD.WIDE R158, R23.reuse, 0x4, R150 ;  /* 0x00000004179e7825 */ /* 0x042fe200078e0296 */
[----:B------:R-:W1:Y:S02]  /*a150*/  LDC R33, c[0x0][0x230] ;  /* 0x00008c00ff217b82 */ /* 0x000e640000000800 */
[----:B------:R4:W-:Y:S01]  /*a160*/  STL.64 [R1+0xb78], R170 ;  /* 0x000b78aa01007387 */ /* 0x0009e20000100a00 */
[----:B--2---:R-:W-:-:S03]  /*a170*/  IMAD.WIDE R160, R23, 0x4, R156 ;  /* 0x0000000417a07825 */ /* 0x004fc600078e029c */
[----:B------:R2:W-:Y:S04]  /*a180*/  LDGSTS.E [R22+0x4000], desc[UR8][R170.64], !P0 ;  /* 0x04000000aa167fae */ /* 0x0005e8000c121848 */
[----:B------:R3:W-:Y:S01]  /*a190*/  STL.64 [R1+0xb70], R168 ;  /* 0x000b70a801007387 */ /* 0x0007e20000100a00 */
[----:B----4-:R-:W-:-:S03]  /*a1a0*/  IMAD.WIDE R172, R174, 0x4, R150 ;  /* 0x00000004aeac7825 */ /* 0x010fc600078e0296 */
[----:B------:R3:W-:Y:S04]  /*a1b0*/  LDGSTS.E [R22+0x8000], desc[UR8][R168.64], !P0 ;  /* 0x08000000a8167fae */ /* 0x0007e8000c121848 */
[----:B------:R4:W-:Y:S01]  /*a1c0*/  STL.64 [R1+0xb68], R28 ;  /* 0x000b681c01007387 */ /* 0x0009e20000100a00 */
[----:B--2---:R-:W-:-:S03]  /*a1d0*/  IMAD.WIDE R170, R174, 0x4, R156 ;  /* 0x00000004aeaa7825 */ /* 0x004fc600078e029c */
[----:B------:R4:W-:Y:S01]  /*a1e0*/  LDGSTS.E [R22+0xc000], desc[UR8][R28.64], !P0 ;  /* 0x0c0000001c167fae */ /* 0x0009e2000c121848 */
[----:B------:R-:W-:Y:S01]  /*a1f0*/  ISETP.GE.U32.AND P0, PT, R0, 0x7fffff49, PT ;  /* 0x7fffff490000780c */ /* 0x000fe20003f06070 */
[----:B------:R-:W-:Y:S02]  /*a200*/  IMAD R0, R26, 0x16, RZ ;  /* 0x000000161a007824 */ /* 0x000fe400078e02ff */
[----:B---3--:R-:W-:-:S05]  /*a210*/  IMAD.WIDE R168, R23, 0x4, R154 ;  /* 0x0000000417a87825 */ /* 0x008fca00078e029a */
[----:B------:R2:W-:Y:S01]  /*a220*/  STL.64 [R1+0xb60], R168 ;  /* 0x000b60a801007387 */ /* 0x0005e20000100a00 */
[----:B----4-:R-:W-:Y:S01]  /*a230*/  IMAD.WIDE R28, R23, 0x4, R152 ;  /* 0x00000004171c7825 */ /* 0x010fe200078e0298 */
[----:B------:R-:W-:Y:S02]  /*a240*/  IADD3 R23, R27, -0x55, RZ ;  /* 0xffffffab1b177810 */ /* 0x000fe40007ffe0ff */
[----:B------:R2:W-:Y:S01]  /*a250*/  LDGSTS.E [R22+0x4], desc[UR8][R168.64], !P3 ;  /* 0x00004000a8167fae */ /* 0x0005e2000d921848 */
[----:B------:R-:W3:Y:S03]  /*a260*/  LDC R27, c[0x0][0x230] ;  /* 0x00008c00ff1b7b82 */ /* 0x000ee60000000800 */
[----:B------:R4:W-:Y:S04]  /*a270*/  STL.64 [R1+0xb58], R160 ;  /* 0x000b58a001007387 */ /* 0x0009e80000100a00 */
[----:B------:R4:W-:Y:S04]  /*a280*/  LDGSTS.E [R22+0x4004], desc[UR8][R160.64], !P3 ;  /* 0x04004000a0167fae */ /* 0x0009e8000d921848 */
[----:B------:R1:W-:Y:S01]  /*a290*/  STL.64 [R1+0xb50], R158 ;  /* 0x000b509e01007387 */ /* 0x0003e20000100a00 */
[----:B--2---:R-:W-:-:S03]  /*a2a0*/  IMAD.WIDE R168, R0, 0x4, R154 ;  /* 0x0000000400a87825 */ /* 0x004fc600078e029a */
[----:B------:R1:W-:Y:S04]  /*a2b0*/  LDGSTS.E [R22+0x8004], desc[UR8][R158.64], !P3 ;  /* 0x080040009e167fae */ /* 0x0003e8000d921848 */
[----:B------:R2:W-:Y:S01]  /*a2c0*/  STL.64 [R1+0xb48], R28 ;  /* 0x000b481c01007387 */ /* 0x0005e20000100a00 */
[----:B----4-:R-:W-:-:S03]  /*a2d0*/  IMAD.WIDE R160, R0, 0x4, R156 ;  /* 0x0000000400a07825 */ /* 0x010fc600078e029c */
        /* <DEDUP_REMOVED lines=118> */
[----:B-1----:R-:W-:Y:S01]  /*aa40*/  IMAD.WIDE R28, R23, 0x4, R152 ;  /* 0x00000004171c7825 */ /* 0x002fe200078e0298 */
[----:B------:R-:W-:Y:S02]  /*aa50*/  IADD3 R23, R25, -0x19, RZ ;  /* 0xffffffe719177810 */ /* 0x000fe40007ffe0ff */
[----:B------:R1:W-:Y:S01]  /*aa60*/  STL.64 [R1+0x358], R160 ;  /* 0x000358a001007387 */ /* 0x0003e20000100a00 */
[----:B------:R-:W2:Y:S03]  /*aa70*/  LDC R25, c[0x0][0x230] ;  /* 0x00008c00ff197b82 */ /* 0x000ea60000000800 */
[----:B------:R1:W-:Y:S01]  /*aa80*/  LDGSTS.E [R22+0x24004], desc[UR8][R160.64], !P4 ;  /* 0x24004000a0167fae */ /* 0x0003e2000e121848 */
[----:B---3--:R-:W-:-:S03]  /*aa90*/  IMAD.WIDE R168, R0, 0x4, R154 ;  /* 0x0000000400a87825 */ /* 0x008fc600078e029a */
[----:B------:R3:W-:Y:S04]  /*aaa0*/  STL.64 [R1+0x350], R158 ;  /* 0x0003509e01007387 */ /* 0x0007e80000100a00 */
[----:B------:R3:W-:Y:S01]  /*aab0*/  LDGSTS.E [R22+0x28004], desc[UR8][R158.64], !P4 ;  /* 0x280040009e167fae */ /* 0x0007e2000e121848 */
[----:B-1----:R-:W-:-:S03]  /*aac0*/  IMAD.WIDE R160, R0, 0x4, R156 ;  /* 0x0000000400a07825 */ /* 0x002fc600078e029c */
[----:B------:R1:W-:Y:S04]  /*aad0*/  STL.64 [R1+0x348], R28 ;  /* 0x0003481c01007387 */ /* 0x0003e80000100a00 */
        /* <DEDUP_REMOVED lines=10> */
[----:B------:R-:W2:Y:S03]  /*ab80*/  LDC R27, c[0x0][0x230] ;  /* 0x00008c00ff1b7b82 */ /* 0x000ea60000000800 */
[----:B------:R4:W-:Y:S01]  /*ab90*/  STL.64 [R1+0x330], R158 ;  /* 0x0003309e01007387 */ /* 0x0009e20000100a00 */
[----:B---3--:R-:W-:-:S03]  /*aba0*/  IMAD.WIDE R168, R23, 0x4, R154 ;  /* 0x0000000417a87825 */ /* 0x008fc600078e029a */
[----:B------:R3:W-:Y:S04]  /*abb0*/  LDGSTS.E [R22+0x28008], desc[UR8][R158.64], !P5 ;  /* 0x280080009e167fae */ /* 0x0007e8000e921848 */
[----:B------:R3:W-:Y:S01]  /*abc0*/  STL.64 [R1+0x328], R28 ;  /* 0x0003281c01007387 */ /* 0x0007e20000100a00 */
[----:B-1----:R-:W-:-:S03]  /*abd0*/  IMAD.WIDE R160, R23, 0x4, R156 ;  /* 0x0000000417a07825 */ /* 0x002fc600078e029c */
[----:B------:R1:W-:Y:S01]  /*abe0*/  LDGSTS.E [R22+0x2c008], desc[UR8][R28.64], !P5 ;  /* 0x2c0080001c167fae */ /* 0x0003e2000e921848 */
[----:B------:R-:W-:Y:S02]  /*abf0*/  ISETP.GE.U32.AND P5, PT, R0, 0x7fffff67, PT ;  /* 0x7fffff670000780c */ /* 0x000fe40003fa6070 */
[----:B----4-:R-:W-:Y:S01]  /*ac00*/  IADD3 R0, R24, -0x1b, RZ ;  /* 0xffffffe518007810 */ /* 0x010fe20007ffe0ff */
[C---:B---3--:R-:W-:Y:S01]  /*ac10*/  IMAD.WIDE R158, R23.reuse, 0x4, R150 ;  /* 0x00000004179e7825 */ /* 0x048fe200078e0296 */
[----:B------:R-:W3:Y:S01]  /*ac20*/  LDC R24, c[0x0][0x230] ;  /* 0x00008c00ff187b82 */ /* 0x000ee20000000800 */
[----:B------:R4:W-:Y:S04]  /*ac30*/  STL.64 [R1+0x320], R168 ;  /* 0x000320a801007387 */ /* 0x0009e80000100a00 */
[----:B------:R4:W-:Y:S01]  /*ac40*/  LDGSTS.E [R22+0x2000c], desc[UR8][R168.64], !P1 ;  /* 0x2000c000a8167fae */ /* 0x0009e2000c921848 */
[----:B-1----:R-:W-:-:S02]  /*ac50*/  IMAD.WIDE R28, R23, 0x4, R152 ;  /* 0x00000004171c7825 */ /* 0x002fc400078e0298 */
[----:B------:R-:W1:Y:S01]  /*ac60*/  LDC R23, c[0x0][0x230] ;  /* 0x00008c00ff177b82 */ /* 0x000e620000000800 */
[----:B------:R3:W-:Y:S04]  /*ac70*/  LDGSTS.E [R22+0x2400c], desc[UR8][R160.64], !P1 ;  /* 0x2400c000a0167fae */ /* 0x0007e8000c921848 */
[----:B------:R-:W-:Y:S01]  /*ac80*/  LDGSTS.E [R22+0x2800c], desc[UR8][R158.64], !P1 ;  /* 0x2800c0009e167fae */ /* 0x000fe2000c921848 */
[----:B----4-:R-:W-:-:S03]  /*ac90*/  IMAD.WIDE R168, R174, 0x4, R154 ;  /* 0x00000004aea87825 */ /* 0x010fc600078e029a */
[----:B------:R4:W-:Y:S01]  /*aca0*/  LDGSTS.E [R22+0x2c00c], desc[UR8][R28.64], !P1 ;  /* 0x2c00c0001c167fae */ /* 0x0009e2000c921848 */
[----:B------:R-:W-:Y:S01]  /*acb0*/  ISETP.GE.U32.AND P1, PT, R0, 0x7fffff66, PT ;  /* 0x7fffff660000780c */ /* 0x000fe20003f26070 */
[----:B------:R-:W-:Y:S02]  /*acc0*/  IMAD.WIDE R174, R174, 0x4, R152 ;  /* 0x00000004aeae7825 */ /* 0x000fe400078e0298 */
[----:B------:R4:W-:Y:S02]  /*acd0*/  LDGSTS.E [R22+0x30000], desc[UR8][R168.64], !P2 ;  /* 0x30000000a8167fae */ /* 0x0009e4000d121848 */
[----:B--2---:R-:W-:Y:S02]  /*ace0*/  VIADD R0, R25, 0xffffffe4 ;  /* 0xffffffe419007836 */ /* 0x004fe40000000000 */
[----:B------:R2:W-:Y:S01]  /*acf0*/  LDGSTS.E [R22+0x34000], desc[UR8][R170.64], !P2 ;  /* 0x34000000aa167fae */ /* 0x0005e2000d121848 */
[----:B------:R-:W2:Y:S03]  /*ad00*/  LDC R25, c[0x0][0x230] ;  /* 0x00008c00ff197b82 */ /* 0x000ea60000000800 */
[----:B------:R-:W-:Y:S04]  /*ad10*/  LDGSTS.E [R22+0x38000], desc[UR8][R172.64], !P2 ;  /* 0x38000000ac167fae */ /* 0x000fe8000d121848 */
[----:B------:R-:W-:Y:S01]  /*ad20*/  LDGSTS.E [R22+0x3c000], desc[UR8][R174.64], !P2 ;  /* 0x3c000000ae167fae */ /* 0x000fe2000d121848 */
[----:B------:R-:W-:-:S02]  /*ad30*/  ISETP.GE.U32.AND P2, PT, R0, 0x7fffff65, PT ;  /* 0x7fffff650000780c */ /* 0x000fc40003f46070 */
[----:B------:R-:W-:Y:S01]  /*ad40*/  IADD3 R0, R27, -0x39, RZ ;  /* 0xffffffc71b007810 */ /* 0x000fe20007ffe0ff */
[----:B------:R-:W-:Y:S01]  /*ad50*/  LDGSTS.E [R22+0x30004], desc[UR8][R176.64], !P6 ;  /* 0x30004000b0167fae */ /* 0x000fe2000f121848 */
[----:B------:R-:W2:Y:S03]  /*ad60*/  LDC R27, c[0x0][0x230] ;  /* 0x00008c00ff1b7b82 */ /* 0x000ea60000000800 */
[----:B------:R-:W-:Y:S04]  /*ad70*/  LDGSTS.E [R22+0x34004], desc[UR8][R178.64], !P6 ;  /* 0x34004000b2167fae */ /* 0x000fe8000f121848 */
[----:B------:R-:W-:Y:S04]  /*ad80*/  LDGSTS.E [R22+0x38004], desc[UR8][R180.64], !P6 ;  /* 0x38004000b4167fae */ /* 0x000fe8000f121848 */
[----:B------:R-:W-:Y:S01]  /*ad90*/  LDGSTS.E [R22+0x3c004], desc[UR8][R182.64], !P6 ;  /* 0x3c004000b6167fae */ /* 0x000fe2000f121848 */
[----:B------:R-:W-:Y:S01]  /*ada0*/  ISETP.GE.U32.AND P6, PT, R0, 0x7fffff48, PT ;  /* 0x7fffff480000780c */ /* 0x000fe20003fc6070 */
[----:B-1----:R-:W-:Y:S01]  /*adb0*/  VIADD R0, R23, 0xffffffc6 ;  /* 0xffffffc617007836 */ /* 0x002fe20000000000 */
[----:B------:R-:W-:Y:S01]  /*adc0*/  LOP3.LUT R23, R6, 0x60, RZ, 0x3c, !PT ;  /* 0x0000006006177812 */ /* 0x000fe200078e3cff */
[----:B------:R-:W-:Y:S04]  /*add0*/  LDGSTS.E [R22+0x30008], desc[UR8][R184.64], !P0 ;  /* 0x30008000b8167fae */ /* 0x000fe8000c121848 */
[----:B------:R-:W-:Y:S01]  /*ade0*/  LDGSTS.E [R22+0x34008], desc[UR8][R186.64], !P0 ;  /* 0x34008000ba167fae */ /* 0x000fe2000c121848 */
[----:B------:R-:W-:-:S03]  /*adf0*/  VIADD R23, R23, UR10 ;  /* 0x0000000a17177c36 */ /* 0x000fc60008000000 */
[----:B------:R-:W-:Y:S04]  /*ae00*/  LDGSTS.E [R22+0x38008], desc[UR8][R188.64], !P0 ;  /* 0x38008000bc167fae */ /* 0x000fe8000c121848 */
[----:B------:R-:W-:Y:S01]  /*ae10*/  LDGSTS.E [R22+0x3c008], desc[UR8][R190.64], !P0 ;  /* 0x3c008000be167fae */ /* 0x000fe2000c121848 */
[----:B------:R-:W-:Y:S02]  /*ae20*/  ISETP.GE.U32.AND P0, PT, R0, 0x7fffff47, PT ;  /* 0x7fffff470000780c */ /* 0x000fe40003f06070 */
[----:B---3--:R-:W-:Y:S01]  /*ae30*/  IADD3 R0, R24, -0x3b, RZ ;  /* 0xffffffc518007810 */ /* 0x008fe20007ffe0ff */
[----:B------:R-:W-:Y:S01]  /*ae40*/  LDGSTS.E [R22+0x3000c], desc[UR8][R192.64], !P3 ;  /* 0x3000c000c0167fae */ /* 0x000fe2000d921848 */
[----:B------:R-:W-:-:S03]  /*ae50*/  IMAD R24, R26, 0x19, RZ ;  /* 0x000000191a187824 */ /* 0x000fc600078e02ff */
[----:B------:R-:W-:Y:S04]  /*ae60*/  LDGSTS.E [R22+0x3400c], desc[UR8][R194.64], !P3 ;  /* 0x3400c000c2167fae */ /* 0x000fe8000d921848 */
[----:B------:R1:W-:Y:S04]  /*ae70*/  STL.64 [R1+0x318], R160 ;  /* 0x000318a001007387 */ /* 0x0003e80000100a00 */
[----:B------:R-:W-:Y:S04]  /*ae80*/  LDGSTS.E [R22+0x3800c], desc[UR8][R196.64], !P3 ;  /* 0x3800c000c4167fae */ /* 0x000fe8000d921848 */
[----:B------:R-:W-:Y:S04]  /*ae90*/  STL.64 [R1+0x310], R158 ;  /* 0x0003109e01007387 */ /* 0x000fe80000100a00 */
[----:B------:R-:W-:Y:S01]  /*aea0*/  LDGSTS.E [R22+0x3c00c], desc[UR8][R198.64], !P3 ;  /* 0x3c00c000c6167fae */ /* 0x000fe2000d921848 */
[----:B------:R-:W-:Y:S01]  /*aeb0*/  ISETP.GE.U32.AND P3, PT, R0, 0x7fffff46, PT ;  /* 0x7fffff460000780c */ /* 0x000fe20003f66070 */
[----:B------:R-:W-:-:S02]  /*aec0*/  IMAD R0, R26, 0x18, RZ ;  /* 0x000000181a007824 */ /* 0x000fc400078e02ff */
[----:B------:R4:W-:Y:S02]  /*aed0*/  STL.64 [R1+0x308], R28 ;  /* 0x0003081c01007387 */ /* 0x0009e40000100a00 */
[C---:B------:R-:W-:Y:S02]  /*aee0*/  IMAD.WIDE R210, R0.reuse, 0x4, R154 ;  /* 0x0000000400d27825 */ /* 0x040fe400078e029a */
[----:B------:R3:W-:Y:S02]  /*aef0*/  STL.64 [R1+0x1ab0], R168 ;  /* 0x001ab0a801007387 */ /* 0x0007e40000100a00 */
[C---:B------:R-:W-:Y:S02]  /*af00*/  IMAD.WIDE R206, R0.reuse, 0x4, R156 ;  /* 0x0000000400ce7825 */ /* 0x040fe400078e029c */
[----:B------:R3:W-:Y:S02]  /*af10*/  LDGSTS.E [R23], desc[UR8][R210.64], !P4 ;  /* 0x00000000d2177fae */ /* 0x0007e4000e121848 */
[C---:B-1----:R-:W-:Y:S01]  /*af20*/  IMAD.WIDE R160, R0.reuse, 0x4, R150 ;  /* 0x0000000400a07825 */ /* 0x042fe200078e0296 */
[----:B----4-:R-:W1:Y:S01]  /*af30*/  LDC R28, c[0x0][0x230] ;  /* 0x00008c00ff1c7b82 */ /* 0x010e620000000800 */
[----:B------:R4:W-:Y:S02]  /*af40*/  STL.64 [R1+0x1ab8], R170 ;  /* 0x001ab8aa01007387 */ /* 0x0009e40000100a00 */
[----:B------:R-:W-:Y:S01]  /*af50*/  IMAD.WIDE R158, R0, 0x4, R152 ;  /* 0x00000004009e7825 */ /* 0x000fe200078e0298 */
[----:B--2---:R-:W-:Y:S01]  /*af60*/  IADD3 R0, R25, -0x3c, RZ ;  /* 0xffffffc419007810 */ /* 0x004fe20007ffe0ff */
[----:B------:R2:W-:Y:S02]  /*af70*/  LDGSTS.E [R23+0x4000], desc[UR8][R206.64], !P4 ;  /* 0x04000000ce177fae */ /* 0x0005e4000e121848 */
[C---:B---3--:R-:W-:Y:S01]  /*af80*/  IMAD.WIDE R168, R24.reuse, 0x4, R156 ;  /* 0x0000000418a87825 */ /* 0x048fe200078e029c */
[----:B------:R-:W3:Y:S01]  /*af90*/  LDC R25, c[0x0][0x230] ;  /* 0x00008c00ff197b82 */ /* 0x000ee20000000800 */
[----:B------:R2:W-:Y:S04]  /*afa0*/  STL.64 [R1+0xb00], R210 ;  /* 0x000b00d201007387 */ /* 0x0005e80000100a00 */
[----:B------:R2:W-:Y:S01]  /*afb0*/  LDGSTS.E [R23+0x8000], desc[UR8][R160.64], !P4 ;  /* 0x08000000a0177fae */ /* 0x0005e2000e121848 */
[----:B----4-:R-:W-:-:S02]  /*afc0*/  IMAD.WIDE R170, R24, 0x4, R154 ;  /* 0x0000000418aa7825 */ /* 0x010fc400078e029a */
[----:B------:R-:W4:Y:S01]  /*afd0*/  LDC R29, c[0x0][0x230] ;  /* 0x00008c00ff1d7b82 */ /* 0x000f220000000800 */
[----:B------:R2:W-:Y:S04]  /*afe0*/  STL.64 [R1+0xaf8], R206 ;  /* 0x000af8ce01007387 */ /* 0x0005e80000100a00 */
[----:B------:R1:W-:Y:S01]  /*aff0*/  LDGSTS.E [R23+0xc000], desc[UR8][R158.64], !P4 ;  /* 0x0c0000009e177fae */ /* 0x0003e2000e121848 */
[----:B------:R-:W-:Y:S01]  /*b000*/  ISETP.GE.U32.AND P4, PT, R0, 0x7fffff45, PT ;  /* 0x7fffff450000780c */ /* 0x000fe20003f86070 */
[----:B------:R-:W-:Y:S02]  /*b010*/  IMAD R0, R26, 0x1a, RZ ;  /* 0x0000001a1a007824 */ /* 0x000fe400078e02ff */
[----:B------:R1:W-:Y:S01]  /*b020*/  STL.64 [R1+0xaf0], R160 ;  /* 0x000af0a001007387 */ /* 0x0003e20000100a00 */
[----:B--2---:R-:W-:-:S03]  /*b030*/  IMAD.WIDE R210, R214, 0x4, R156 ;  /* 0x00000004d6d27825 */ /* 0x004fc600078e029c */
[----:B------:R2:W-:Y:S01]  /*b040*/  STL.64 [R1+0xae8], R158 ;  /* 0x000ae89e01007387 */ /* 0x0005e20000100a00 */
[----:B------:R-:W-:Y:S02]  /*b050*/  IMAD R206, R26, 0x78, RZ ;  /* 0x000000781ace7824 */ /* 0x000fe400078e02ff */
[----:B------:R-:W-:Y:S01]  /*b060*/  IMAD.WIDE R214, R214, 0x4, R152 ;  /* 0x00000004d6d67825 */ /* 0x000fe200078e0298 */
[----:B------:R2:W-:Y:S03]  /*b070*/  STL.64 [R1+0xae0], R170 ;  /* 0x000ae0aa01007387 */ /* 0x0005e60000100a00 */
[----:B------:R-:W-:Y:S01]  /*b080*/  IMAD.WIDE R200, R206, 0x4, R154 ;  /* 0x00000004cec87825 */ /* 0x000fe200078e029a */
[----:B------:R2:W-:Y:S03]  /*b090*/  LDGSTS.E [R23+0x4], desc[UR8][R170.64], !P5 ;  /* 0x00004000aa177fae */ /* 0x0005e6000e921848 */
[C---:B-1----:R-:W-:Y:S01]  /*b0a0*/  IMAD.WIDE R160, R24.reuse, 0x4, R150 ;  /* 0x0000000418a07825 */ /* 0x042fe200078e0296 */
[----:B------:R1:W-:Y:S03]  /*b0b0*/  STL.64 [R1+0xad8], R168 ;  /* 0x000ad8a801007387 */ /* 0x0003e60000100a00 */
[----:B--2---:R-:W-:Y:S01]  /*b0c0*/  IMAD.WIDE R158, R24, 0x4, R152 ;  /* 0x00000004189e7825 */ /* 0x004fe200078e0298 */
[----:B------:R1:W-:Y:S03]  /*b0d0*/  LDGSTS.E [R23+0x4004], desc[UR8][R168.64], !P5 ;  /* 0x04004000a8177fae */ /* 0x0003e6000e921848 */
[----:B------:R-:W-:Y:S01]  /*b0e0*/  VIADD R24, R27, 0xffffffa7 ;  /* 0xffffffa71b187836 */ /* 0x000fe20000000000 */
[----:B------:R2:W-:Y:S01]  /*b0f0*/  STL.64 [R1+0xad0], R160 ;  /* 0x000ad0a001007387 */ /* 0x0005e20000100a00 */
[----:B------:R-:W4:Y:S01]  /*b100*/  LDC R27, c[0x0][0x230] ;  /* 0x00008c00ff1b7b82 */ /* 0x000f220000000800 */
[----:B------:R-:W-:-:S02]  /*b110*/  IMAD.WIDE R170, R0, 0x4, R154 ;  /* 0x0000000400aa7825 */ /* 0x000fc400078e029a */
[----:B------:R2:W-:Y:S02]  /*b120*/  LDGSTS.E [R23+0x8004], desc[UR8][R160.64], !P5 ;  /* 0x08004000a0177fae */ /* 0x0005e4000e921848 */
[--C-:B------:R-:W-:Y:S02]  /*b130*/  IMAD.WIDE R202, R206, 0x4, R156.reuse ;  /* 0x00000004ceca7825 */ /* 0x100fe400078e029c */
[----:B------:R3:W-:Y:S02]  /*b140*/  STL.64 [R1+0xac8], R158 ;  /* 0x000ac89e01007387 */ /* 0x0007e40000100a00 */
[----:B-1----:R-:W-:Y:S02]  /*b150*/  IMAD.WIDE R168, R0, 0x4, R156 ;  /* 0x0000000400a87825 */ /* 0x002fe400078e029c */
[----:B------:R3:W-:Y:S01]  /*b160*/  LDGSTS.E [R23+0xc004], desc[UR8][R158.64], !P5 ;  /* 0x0c0040009e177fae */ /* 0x0007e2000e921848 */
[----:B------:R-:W-:Y:S01]  /*b170*/  ISETP.GE.U32.AND P5, PT, R24, 0x7fffff28, PT ;  /* 0x7fffff281800780c */ /* 0x000fe20003fa6070 */
[----:B------:R-:W-:-:S02]  /*b180*/  IMAD R24, R26, 0x1b, RZ ;  /* 0x0000001b1a187824 */ /* 0x000fc400078e02ff */
[--C-:B--2---:R-:W-:Y:S01]  /*b190*/  IMAD.WIDE R160, R0, 0x4, R150.reuse ;  /* 0x0000000400a07825 */ /* 0x104fe200078e0296 */
[----:B------:R1:W-:Y:S03]  /*b1a0*/  STL.64 [R1+0xac0], R170 ;  /* 0x000ac0aa01007387 */ /* 0x0003e60000100a00 */
[----:B------:R-:W-:Y:S01]  /*b1b0*/  IMAD.WIDE R204, R206, 0x4, R150 ;  /* 0x00000004cecc7825 */ /* 0x000fe200078e0296 */
[----:B------:R1:W-:Y:S03]  /*b1c0*/  LDGSTS.E [R23+0x8], desc[UR8][R170.64], !P1 ;  /* 0x00008000aa177fae */ /* 0x0003e6000c921848 */
[--C-:B---3--:R-:W-:Y:S01]  /*b1d0*/  IMAD.WIDE R158, R0, 0x4, R152.reuse ;  /* 0x00000004009e7825 */ /* 0x108fe200078e0298 */
[----:B------:R-:W-:Y:S01]  /*b1e0*/  IADD3 R0, R28, -0x5a, RZ ;  /* 0xffffffa61c007810 */ /* 0x000fe20007ffe0ff */
[----:B------:R2:W-:Y:S01]  /*b1f0*/  STL.64 [R1+0xab8], R168 ;  /* 0x000ab8a801007387 */ /* 0x0005e20000100a00 */
[----:B------:R-:W3:Y:S01]  /*b200*/  LDC R28, c[0x0][0x230] ;  /* 0x00008c00ff1c7b82 */ /* 0x000ee20000000800 */
[----:B------:R-:W-:-:S02]  /*b210*/  IMAD.WIDE R206, R206, 0x4, R152 ;  /* 0x00000004cece7825 */ /* 0x000fc400078e0298 */
[----:B------:R2:W-:Y:S02]  /*b220*/  LDGSTS.E [R23+0x4008], desc[UR8][R168.64], !P1 ;  /* 0x04008000a8177fae */ /* 0x0005e4000c921848 */
[C---:B-1----:R-:W-:Y:S02]  /*b230*/  IMAD.WIDE R170, R24.reuse, 0x4, R154 ;  /* 0x0000000418aa7825 */ /* 0x042fe400078e029a */
        /* <DEDUP_REMOVED lines=8> */
[----:B------:R1:W-:Y:S04]  /*b2c0*/  LDGSTS.E [R23+0xc], desc[UR8][R170.64], !P2 ;  /* 0x0000c000aa177fae */ /* 0x0003e8000d121848 */
[----:B------:R2:W-:Y:S01]  /*b2d0*/  LDGSTS.E [R23+0x400c], desc[UR8][R168.64], !P2 ;  /* 0x0400c000a8177fae */ /* 0x0005e2000d121848 */
[----:B----4-:R-:W-:-:S03]  /*b2e0*/  IMAD.WIDE R158, R24, 0x4, R152 ;  /* 0x00000004189e7825 */ /* 0x010fc600078e0298 */
[----:B------:R1:W-:Y:S01]  /*b2f0*/  STL.64 [R1+0xaa0], R170 ;  /* 0x000aa0aa01007387 */ /* 0x0003e20000100a00 */
[----:B------:R-:W-:-:S03]  /*b300*/  VIADD R24, R25, 0xffffffa5 ;  /* 0xffffffa519187836 */ /* 0x000fc60000000000 */
[----:B------:R4:W-:Y:S01]  /*b310*/  LDGSTS.E [R23+0x800c], desc[UR8][R160.64], !P2 ;  /* 0x0800c000a0177fae */ /* 0x0009e2000d121848 */
[----:B------:R-:W3:Y:S03]  /*b320*/  LDC R25, c[0x0][0x230] ;  /* 0x00008c00ff197b82 */ /* 0x000ee60000000800 */
[----:B------:R2:W-:Y:S04]  /*b330*/  STL.64 [R1+0xa98], R168 ;  /* 0x000a98a801007387 */ /* 0x0005e80000100a00 */
[----:B------:R4:W-:Y:S01]  /*b340*/  LDGSTS.E [R23+0xc00c], desc[UR8][R158.64], !P2 ;  /* 0x0c00c0009e177fae */ /* 0x0009e2000d121848 */
[----:B-1----:R-:W-:Y:S01]  /*b350*/  IMAD.WIDE R170, R0, 0x4, R154 ;  /* 0x0000000400aa7825 */ /* 0x002fe200078e029a */
[----:B------:R-:W-:-:S02]  /*b360*/  ISETP.GE.U32.AND P2, PT, R24, 0x7fffff26, PT ;  /* 0x7fffff261800780c */ /* 0x000fc40003f46070 */
[----:B------:R4:W-:Y:S01]  /*b370*/  STL.64 [R1+0xa90], R160 ;  /* 0x000a90a001007387 */ /* 0x0009e20000100a00 */
[----:B------:R-:W-:Y:S02]  /*b380*/  IMAD R24, R26, 0x39, RZ ;  /* 0x000000391a187824 */ /* 0x000fe400078e02ff */
[C---:B--2---:R-:W-:Y:S01]  /*b390*/  IMAD.WIDE R168, R0.reuse, 0x4, R156 ;  /* 0x0000000400a87825 */ /* 0x044fe200078e029c */
[----:B------:R1:W-:Y:S04]  /*b3a0*/  STL.64 [R1+0xa88], R158 ;  /* 0x000a889e01007387 */ /* 0x0003e80000100a00 */
[----:B------:R2:W-:Y:S01]  /*b3b0*/  STL.64 [R1+0x700], R170 ;  /* 0x000700aa01007387 */ /* 0x0005e20000100a00 */
[----:B----4-:R-:W-:-:S03]  /*b3c0*/  IMAD.WIDE R160, R0, 0x4, R150 ;  /* 0x0000000400a07825 */ /* 0x010fc600078e0296 */
[----:B------:R2:W-:Y:S01]  /*b3d0*/  LDGSTS.E [R23+0x10000], desc[UR8][R170.64], !P6 ;  /* 0x10000000aa177fae */ /* 0x0005e2000f121848 */
[----:B-1----:R-:W-:Y:S01]  /*b3e0*/  IMAD.WIDE R158, R0, 0x4, R152 ;  /* 0x00000004009e7825 */ /* 0x002fe200078e0298 */
[----:B------:R-:W-:Y:S02]  /*b3f0*/  IADD3 R0, R27, -0x5c, RZ ;  /* 0xffffffa41b007810 */ /* 0x000fe40007ffe0ff */
        /* <DEDUP_REMOVED lines=16> */
[----:B---3--:R-:W-:-:S03]  /*b500*/  VIADD R24, R28, 0xffffff87 ;  /* 0xffffff871c187836 */ /* 0x008fc60000000000 */
        /* <DEDUP_REMOVED lines=11> */
[----:B------:R1:W-:Y:S04]  /*b5c0*/  LDGSTS.E [R23+0x10008], desc[UR8][R170.64], !P3 ;  /* 0x10008000aa177fae */ /* 0x0003e8000d921848 */
[----:B------:R4:W-:Y:S01]  /*b5d0*/  LDGSTS.E [R23+0x14008], desc[UR8][R168.64], !P3 ;  /* 0x14008000a8177fae */ /* 0x0009e2000d921848 */
[----:B--2---:R-:W-:Y:S01]  /*b5e0*/  IMAD.WIDE R158, R0, 0x4, R152 ;  /* 0x00000004009e7825 */ /* 0x004fe200078e0298 */
[----:B------:R-:W-:-:S02]  /*b5f0*/  IADD3 R0, R25, -0x7a, RZ ;  /* 0xffffff8619007810 */ /* 0x000fc40007ffe0ff */
[----:B------:R1:W-:Y:S01]  /*b600*/  STL.64 [R1+0x6c0], R170 ;  /* 0x0006c0aa01007387 */ /* 0x0003e20000100a00 */
[----:B------:R-:W2:Y:S03]  /*b610*/  LDC R25, c[0x0][0x230] ;  /* 0x00008c00ff197b82 */ /* 0x000ea60000000800 */
[----:B------:R3:W-:Y:S04]  /*b620*/  LDGSTS.E [R23+0x18008], desc[UR8][R160.64], !P3 ;  /* 0x18008000a0177fae */ /* 0x0007e8000d921848 */
[----:B------:R4:W-:Y:S04]  /*b630*/  STL.64 [R1+0x6b8], R168 ;  /* 0x0006b8a801007387 */ /* 0x0009e80000100a00 */
[----:B------:R3:W-:Y:S01]  /*b640*/  LDGSTS.E [R23+0x1c008], desc[UR8][R158.64], !P3 ;  /* 0x1c0080009e177fae */ /* 0x0007e2000d921848 */
[----:B-1----:R-:W-:Y:S01]  /*b650*/  IMAD.WIDE R170, R24, 0x4, R154 ;  /* 0x0000000418aa7825 */ /* 0x002fe200078e029a */
[----:B------:R-:W-:-:S02]  /*b660*/  ISETP.GE.U32.AND P3, PT, R0, 0x7fffff07, PT ;  /* 0x7fffff070000780c */ /* 0x000fc40003f66070 */
[----:B------:R3:W-:Y:S01]  /*b670*/  STL.64 [R1+0x6b0], R160 ;  /* 0x0006b0a001007387 */ /* 0x0007e20000100a00 */
[----:B------:R-:W-:Y:S02]  /*b680*/  IMAD R0, R26, 0x58, RZ ;  /* 0x000000581a007824 */ /* 0x000fe400078e02ff */
[C---:B----4-:R-:W-:Y:S01]  /*b690*/  IMAD.WIDE R168, R24.reuse, 0x4, R156 ;  /* 0x0000000418a87825 */ /* 0x050fe200078e029c */
[----:B------:R1:W-:Y:S04]  /*b6a0*/  STL.64 [R1+0x6a8], R158 ;  /* 0x0006a89e01007387 */ /* 0x0003e80000100a00 */
[----:B------:R4:W-:Y:S01]  /*b6b0*/  STL.64 [R1+0x6a0], R170 ;  /* 0x0006a0aa01007387 */ /* 0x0009e20000100a00 */
[----:B---3--:R-:W-:-:S03]  /*b6c0*/  IMAD.WIDE R160, R24, 0x4, R150 ;  /* 0x0000000418a07825 */ /* 0x008fc600078e0296 */
[----:B------:R4:W-:Y:S01]  /*b6d0*/  LDGSTS.E [R23+0x1000c], desc[UR8][R170.64], !P4 ;  /* 0x1000c000aa177fae */ /* 0x0009e2000e121848 */
[----:B-1----:R-:W-:-:S03]  /*b6e0*/  IMAD.WIDE R158, R24, 0x4, R152 ;  /* 0x00000004189e7825 */ /* 0x002fc600078e0298 */
[----:B------:R1:W-:Y:S01]  /*b6f0*/  STL.64 [R1+0x698], R168 ;  /* 0x000698a801007387 */ /* 0x0003e20000100a00 */
[----:B------:R-:W-:-:S03]  /*b700*/  VIADD R24, R27, 0xffffff85 ;  /* 0xffffff851b187836 */ /* 0x000fc60000000000 */
[----:B------:R1:W-:Y:S01]  /*b710*/  LDGSTS.E [R23+0x1400c], desc[UR8][R168.64], !P4 ;  /* 0x1400c000a8177fae */ /* 0x0003e2000e121848 */
[----:B------:R-:W3:Y:S01]  /*b720*/  LDC R27, c[0x0][0x230] ;  /* 0x00008c00ff1b7b82 */ /* 0x000ee20000000800 */
[C---:B----4-:R-:W-:Y:S02]  /*b730*/  IMAD.WIDE R170, R0.reuse, 0x4, R154 ;  /* 0x0000000400aa7825 */ /* 0x050fe400078e029a */
[----:B------:R4:W-:Y:S04]  /*b740*/  STL.64 [R1+0x690], R160 ;  /* 0x000690a001007387 */ /* 0x0009e80000100a00 */
[----:B------:R4:W-:Y:S01]  /*b750*/  LDGSTS.E [R23+0x1800c], desc[UR8][R160.64], !P4 ;  /* 0x1800c000a0177fae */ /* 0x0009e2000e121848 */
[----:B-1----:R-:W-:-:S03]  /*b760*/  IMAD.WIDE R168, R0, 0x4, R156 ;  /* 0x0000000400a87825 */ /* 0x002fc600078e029c */
[----:B------:R1:W-:Y:S04]  /*b770*/  STL.64 [R1+0x688], R158 ;  /* 0x0006889e01007387 */ /* 0x0003e80000100a00 */
        /* <DEDUP_REMOVED lines=9> */
[----:B------:R-:W3:Y:S03]  /*b810*/  LDC R28, c[0x0][0x230] ;  /* 0x00008c00ff1c7b82 */ /* 0x000ee60000000800 */
[----:B------:R1:W-:Y:S01]  /*b820*/  LDGSTS.E [R23+0x24000], desc[UR8][R168.64], !P5 ;  /* 0x24000000a8177fae */ /* 0x0003e2000e921848 */
[----:B----4-:R-:W-:-:S03]  /*b830*/  IMAD.WIDE R170, R24, 0x4, R154 ;  /* 0x0000000418aa7825 */ /* 0x010fc600078e029a */
[----:B------:R4:W-:Y:S04]  /*b840*/  STL.64 [R1+0x2f0], R160 ;  /* 0x0002f0a001007387 */ /* 0x0009e80000100a00 */
        /* <DEDUP_REMOVED lines=9> */
[----:B--2---:R-:W-:-:S03]  /*b8e0*/  IMAD.WIDE R158, R24, 0x4, R152 ;  /* 0x00000004189e7825 */ /* 0x004fc600078e0298 */
        /* <DEDUP_REMOVED lines=13> */
[----:B--2---:R-:W-:-:S03]  /*b9c0*/  IMAD.WIDE R160, R0, 0x4, R150 ;  /* 0x0000000400a07825 */ /* 0x004fc600078e0296 */
[----:B------:R4:W-:Y:S01]  /*b9d0*/  LDGSTS.E [R23+0x20008], desc[UR8][R170.64], !P2 ;  /* 0x20008000aa177fae */ /* 0x0009e2000d121848 */
[----:B-1----:R-:W-:Y:S01]  /*b9e0*/  IMAD.WIDE R158, R0, 0x4, R152 ;  /* 0x00000004009e7825 */ /* 0x002fe200078e0298 */
[----:B---3--:R-:W-:Y:S02]  /*b9f0*/  IADD3 R0, R27, -0x1e, RZ ;  /* 0xffffffe21b007810 */ /* 0x008fe40007ffe0ff */
[----:B------:R1:W-:Y:S01]  /*ba00*/  STL.64 [R1+0x2b8], R168 ;  /* 0x0002b8a801007387 */ /* 0x0003e20000100a00 */
[----:B------:R-:W2:Y:S03]  /*ba10*/  LDC R27, c[0x0][0x230] ;  /* 0x00008c00ff1b7b82 */ /* 0x000ea60000000800 */
[----:B------:R1:W-:Y:S01]  /*ba20*/  LDGSTS.E [R23+0x24008], desc[UR8][R168.64], !P2 ;  /* 0x24008000a8177fae */ /* 0x0003e2000d121848 */
[----:B----4-:R-:W-:-:S03]  /*ba30*/  IMAD.WIDE R170, R24, 0x4, R154 ;  /* 0x0000000418aa7825 */ /* 0x010fc600078e029a */
[----:B------:R3:W-:Y:S04]  /*ba40*/  STL.64 [R1+0x2b0], R160 ;  /* 0x0002b0a001007387 */ /* 0x0007e80000100a00 */
[----:B------:R3:W-:Y:S01]  /*ba50*/  LDGSTS.E [R23+0x28008], desc[UR8][R160.64], !P2 ;  /* 0x28008000a0177fae */ /* 0x0007e2000d121848 */
[----:B-1----:R-:W-:-:S03]  /*ba60*/  IMAD.WIDE R168, R24, 0x4, R156 ;  /* 0x0000000418a87825 */ /* 0x002fc600078e029c */
[----:B------:R1:W-:Y:S04]  /*ba70*/  STL.64 [R1+0x2a8], R158 ;  /* 0x0002a89e01007387 */ /* 0x0003e80000100a00 */
[----:B------:R1:W-:Y:S01]  /*ba80*/  LDGSTS.E [R23+0x2c008], desc[UR8][R158.64], !P2 ;  /* 0x2c0080009e177fae */ /* 0x0003e2000d121848 */
[----:B------:R-:W-:Y:S01]  /*ba90*/  ISETP.GE.U32.AND P2, PT, R0, 0x7fffff63, PT ;  /* 0x7fffff630000780c */ /* 0x000fe20003f46070 */
[----:B------:R-:W-:Y:S02]  /*baa0*/  VIADD R0, R28, 0xffffffe1 ;  /* 0xffffffe11c007836 */ /* 0x000fe40000000000 */
[C---:B---3--:R-:W-:Y:S01]  /*bab0*/  IMAD.WIDE R160, R24.reuse, 0x4, R150 ;  /* 0x0000000418a07825 */ /* 0x048fe200078e0296 */
[----:B------:R-:W-:Y:S01]  /*bac0*/  LDGSTS.E [R23+0x2000c], desc[UR8][R170.64], !P6 ;  /* 0x2000c000aa177fae */ /* 0x000fe2000f121848 */
[----:B------:R-:W3:Y:S03]  /*bad0*/  LDC R28, c[0x0][0x230] ;  /* 0x00008c00ff1c7b82 */ /* 0x000ee60000000800 */
[----:B------:R4:W-:Y:S01]  /*bae0*/  LDGSTS.E [R23+0x2400c], desc[UR8][R168.64], !P6 ;  /* 0x2400c000a8177fae */ /* 0x0009e2000f121848 */
[----:B-1----:R-:W-:-:S03]  /*baf0*/  IMAD.WIDE R158, R24, 0x4, R152 ;  /* 0x00000004189e7825 */ /* 0x002fc600078e0298 */
[----:B------:R1:W-:Y:S01]  /*bb00*/  LDGSTS.E [R23+0x2800c], desc[UR8][R160.64], !P6 ;  /* 0x2800c000a0177fae */ /* 0x0003e2000f121848 */
[----:B------:R-:W4:Y:S03]  /*bb10*/  LDC R24, c[0x0][0x230] ;  /* 0x00008c00ff187b82 */ /* 0x000f260000000800 */
[----:B------:R1:W-:Y:S01]  /*bb20*/  LDGSTS.E [R23+0x2c00c], desc[UR8][R158.64], !P6 ;  /* 0x2c00c0009e177fae */ /* 0x0003e2000f121848 */
[----:B------:R-:W-:Y:S02]  /*bb30*/  ISETP.GE.U32.AND P6, PT, R0, 0x7fffff62, PT ;  /* 0x7fffff620000780c */ /* 0x000fe40003fc6070 */
[----:B------:R-:W-:Y:S01]  /*bb40*/  IADD3 R0, R25, -0x20, RZ ;  /* 0xffffffe019007810 */ /* 0x000fe20007ffe0ff */
[----:B------:R-:W-:Y:S01]  /*bb50*/  LDGSTS.E [R23+0x30000], desc[UR8][R200.64], !P0 ;  /* 0x30000000c8177fae */ /* 0x000fe2000c121848 */
[----:B------:R-:W1:Y:S03]  /*bb60*/  LDC R25, c[0x0][0x230] ;  /* 0x00008c00ff197b82 */ /* 0x000e660000000800 */
[----:B------:R-:W-:Y:S04]  /*bb70*/  LDGSTS.E [R23+0x34000], desc[UR8][R202.64], !P0 ;  /* 0x34000000ca177fae */ /* 0x000fe8000c121848 */
[----:B------:R-:W-:Y:S04]  /*bb80*/  LDGSTS.E [R23+0x38000], desc[UR8][R204.64], !P0 ;  /* 0x38000000cc177fae */ /* 0x000fe8000c121848 */
[----:B------:R-:W-:Y:S01]  /*bb90*/  LDGSTS.E [R23+0x3c000], desc[UR8][R206.64], !P0 ;  /* 0x3c000000ce177fae */ /* 0x000fe2000c121848 */
[----:B------:R-:W-:Y:S01]  /*bba0*/  ISETP.GE.U32.AND P0, PT, R0, 0x7fffff61, PT ;  /* 0x7fffff610000780c */ /* 0x000fe20003f06070 */
[----:B--2---:R-:W-:-:S02]  /*bbb0*/  VIADD R0, R27, 0xffffffc3 ;  /* 0xffffffc31b007836 */ /* 0x004fc40000000000 */
[----:B------:R-:W-:Y:S01]  /*bbc0*/  LDGSTS.E [R23+0x30004], desc[UR8][R208.64], !P3 ;  /* 0x30004000d0177fae */ /* 0x000fe2000d921848 */
[----:B------:R-:W2:Y:S03]  /*bbd0*/  LDC R27, c[0x0][0x230] ;  /* 0x00008c00ff1b7b82 */ /* 0x000ea60000000800 */
[----:B------:R-:W-:Y:S04]  /*bbe0*/  LDGSTS.E [R23+0x34004], desc[UR8][R210.64], !P3 ;  /* 0x34004000d2177fae */ /* 0x000fe8000d921848 */
[----:B------:R-:W-:Y:S04]  /*bbf0*/  LDGSTS.E [R23+0x38004], desc[UR8][R212.64], !P3 ;  /* 0x38004000d4177fae */ /* 0x000fe8000d921848 */
[----:B------:R-:W-:Y:S01]  /*bc00*/  LDGSTS.E [R23+0x3c004], desc[UR8][R214.64], !P3 ;  /* 0x3c004000d6177fae */ /* 0x000fe2000d921848 */
[----:B------:R-:W-:-:S02]  /*bc10*/  ISETP.GE.U32.AND P3, PT, R0, 0x7fffff44, PT ;  /* 0x7fffff440000780c */ /* 0x000fc40003f66070 */
[----:B----4-:R-:W-:Y:S01]  /*bc20*/  IADD3 R0, R24, -0x3e, RZ ;  /* 0xffffffc218007810 */ /* 0x010fe20007ffe0ff */
[----:B------:R-:W-:Y:S01]  /*bc30*/  LDGSTS.E [R23+0x30008], desc[UR8][R216.64], !P4 ;  /* 0x30008000d8177fae */ /* 0x000fe2000e121848 */
[----:B------:R-:W-:-:S03]  /*bc40*/  LOP3.LUT R24, R6, 0x70, RZ, 0x3c, !PT ;  /* 0x0000007006187812 */ /* 0x000fc600078e3cff */
[----:B------:R-:W-:Y:S01]  /*bc50*/  LDGSTS.E [R23+0x34008], desc[UR8][R218.64], !P4 ;  /* 0x34008000da177fae */ /* 0x000fe2000e121848 */
[----:B------:R-:W-:-:S03]  /*bc60*/  IADD3 R24, R24, UR10, RZ ;  /* 0x0000000a18187c10 */ /* 0x000fc6000fffe0ff */
[----:B------:R-:W-:Y:S04]  /*bc70*/  LDGSTS.E [R23+0x38008], desc[UR8][R220.64], !P4 ;  /* 0x38008000dc177fae */ /* 0x000fe8000e121848 */
[----:B------:R-:W-:Y:S01]  /*bc80*/  LDGSTS.E [R23+0x3c008], desc[UR8][R222.64], !P4 ;  /* 0x3c008000de177fae */ /* 0x000fe2000e121848 */
[----:B------:R-:W-:Y:S01]  /*bc90*/  ISETP.GE.U32.AND P4, PT, R0, 0x7fffff43, PT ;  /* 0x7fffff430000780c */ /* 0x000fe20003f86070 */
[----:B-1----:R-:W-:Y:S02]  /*bca0*/  VIADD R0, R25, 0xffffffc1 ;  /* 0xffffffc119007836 */ /* 0x002fe40000000000 */
[----:B------:R-:W-:Y:S01]  /*bcb0*/  LDGSTS.E [R23+0x3000c], desc[UR8][R224.64], !P5 ;  /* 0x3000c000e0177fae */ /* 0x000fe2000e921848 */
[----:B------:R-:W-:-:S03]  /*bcc0*/  IMAD R25, R26, 0x1d, RZ ;  /* 0x0000001d1a197824 */ /* 0x000fc600078e02ff */
[----:B------:R-:W-:Y:S04]  /*bcd0*/  LDGSTS.E [R23+0x3400c], desc[UR8][R226.64], !P5 ;  /* 0x3400c000e2177fae */ /* 0x000fe8000e921848 */
[----:B------:R-:W-:Y:S04]  /*bce0*/  LDGSTS.E [R23+0x3800c], desc[UR8][R228.64], !P5 ;  /* 0x3800c000e4177fae */ /* 0x000fe8000e921848 */
[----:B------:R-:W-:Y:S01]  /*bcf0*/  LDGSTS.E [R23+0x3c00c], desc[UR8][R230.64], !P5 ;  /* 0x3c00c000e6177fae */ /* 0x000fe2000e921848 */
[----:B------:R-:W-:Y:S01]  /*bd00*/  ISETP.GE.U32.AND P5, PT, R0, 0x7fffff42, PT ;  /* 0x7fffff420000780c */ /* 0x000fe20003fa6070 */
[----:B------:R-:W-:-:S02]  /*bd10*/  IMAD R0, R26, 0x1c, RZ ;  /* 0x0000001c1a007824 */ /* 0x000fc400078e02ff */
[----:B------:R-:W-:Y:S02]  /*bd20*/  STL.64 [R1+0x2a0], R170 ;  /* 0x0002a0aa01007387 */ /* 0x000fe40000100a00 */
[C---:B------:R-:W-:Y:S02]  /*bd30*/  IMAD.WIDE R30, R0.reuse, 0x4, R152 ;  /* 0x00000004001e7825 */ /* 0x040fe400078e0298 */
[----:B------:R1:W-:Y:S04]  /*bd40*/  STL.64 [R1+0x298], R168 ;  /* 0x000298a801007387 */ /* 0x0003e80000100a00 */
[----:B------:R4:W-:Y:S04]  /*bd50*/  STL.64 [R1+0x290], R160 ;  /* 0x000290a001007387 */ /* 0x0009e80000100a00 */
[----:B------:R3:W-:Y:S01]  /*bd60*/  STL.64 [R1+0x288], R158 ;  /* 0x0002889e01007387 */ /* 0x0007e20000100a00 */
[----:B-1----:R-:W-:-:S04]  /*bd70*/  IMAD.WIDE R168, R0, 0x4, R154 ;  /* 0x0000000400a87825 */ /* 0x002fc800078e029a */
[C---:B----4-:R-:W-:Y:S01]  /*bd80*/  IMAD.WIDE R160, R0.reuse, 0x4, R156 ;  /* 0x0000000400a07825 */ /* 0x050fe200078e029c */
[----:B------:R1:W-:Y:S03]  /*bd90*/  STL.64 [R1+0xa80], R168 ;  /* 0x000a80a801007387 */ /* 0x0003e60000100a00 */
[----:B---3--:R-:W-:Y:S01]  /*bda0*/  IMAD.WIDE R158, R0, 0x4, R150 ;  /* 0x00000004009e7825 */ /* 0x008fe200078e0296 */
[----:B------:R1:W-:Y:S03]  /*bdb0*/  LDGSTS.E [R24], desc[UR8][R168.64], !P1 ;  /* 0x00000000a8187fae */ /* 0x0003e6000c921848 */
[----:B--2---:R-:W-:Y:S01]  /*bdc0*/  VIADD R0, R27, 0xffffffc0 ;  /* 0xffffffc01b007836 */ /* 0x004fe20000000000 */
[----:B------:R2:W-:Y:S01]  /*bdd0*/  STL.64 [R1+0xa78], R160 ;  /* 0x000a78a001007387 */ /* 0x0005e20000100a00 */
[----:B------:R-:W3:Y:S03]  /*bde0*/  LDC R27, c[0x0][0x230] ;  /* 0x00008c00ff1b7b82 */ /* 0x000ee60000000800 */
        /* <DEDUP_REMOVED lines=28> */
[----:B-1----:R-:W-:-:S03]  /*bfb0*/  IMAD.WIDE R30, R0, 0x4, R152 ;  /* 0x00000004001e7825 */ /* 0x002fc600078e0298 */
[----:B------:R2:W-:Y:S01]  /*bfc0*/  STL.64 [R1+0xa40], R168 ;  /* 0x000a40a801007387 */ /* 0x0005e20000100a00 */
[----:B------:R-:W-:-:S03]  /*bfd0*/  VIADD R0, R29, 0xffffffa2 ;  /* 0xffffffa21d007836 */ /* 0x000fc60000000000 */
[----:B------:R1:W-:Y:S01]  /*bfe0*/  LDGSTS.E [R24+0x8008], desc[UR8][R158.64], !P6 ;  /* 0x080080009e187fae */ /* 0x0003e2000f121848 */
[----:B------:R-:W4:Y:S03]  /*bff0*/  LDC R29, c[0x0][0x230] ;  /* 0x00008c00ff1d7b82 */ /* 0x000f260000000800 */
[----:B------:R3:W-:Y:S04]  /*c000*/  STL.64 [R1+0xa38], R160 ;  /* 0x000a38a001007387 */ /* 0x0007e80000100a00 */
[----:B------:R1:W-:Y:S01]  /*c010*/  LDGSTS.E [R24+0xc008], desc[UR8][R30.64], !P6 ;  /* 0x0c0080001e187fae */ /* 0x0003e2000f121848 */
[----:B--2---:R-:W-:Y:S01]  /*c020*/  IMAD.WIDE R168, R25, 0x4, R154 ;  /* 0x0000000419a87825 */ /* 0x004fe200078e029a */
[----:B------:R-:W-:-:S02]  /*c030*/  ISETP.GE.U32.AND P6, PT, R0, 0x7fffff23, PT ;  /* 0x7fffff230000780c */ /* 0x000fc40003fc6070 */
[----:B------:R1:W-:Y:S01]  /*c040*/  STL.64 [R1+0xa30], R158 ;  /* 0x000a309e01007387 */ /* 0x0003e20000100a00 */
[----:B------:R-:W-:Y:S02]  /*c050*/  IMAD R0, R26, 0x3c, RZ ;  /* 0x0000003c1a007824 */ /* 0x000fe400078e02ff */
[C---:B---3--:R-:W-:Y:S01]  /*c060*/  IMAD.WIDE R160, R25.reuse, 0x4, R156 ;  /* 0x0000000419a07825 */ /* 0x048fe200078e029c */
[----:B------:R2:W-:Y:S04]  /*c070*/  STL.64 [R1+0xa28], R30 ;  /* 0x000a281e01007387 */ /* 0x0005e80000100a00 */
[----:B------:R3:W-:Y:S01]  /*c080*/  STL.64 [R1+0xa20], R168 ;  /* 0x000a20a801007387 */ /* 0x0007e20000100a00 */
[----:B-1----:R-:W-:-:S03]  /*c090*/  IMAD.WIDE R158, R25, 0x4, R150 ;  /* 0x00000004199e7825 */ /* 0x002fc600078e0296 */
[----:B------:R3:W-:Y:S01]  /*c0a0*/  LDGSTS.E [R24+0xc], desc[UR8][R168.64], !P0 ;  /* 0x0000c000a8187fae */ /* 0x0007e2000c121848 */
[----:B--2---:R-:W-:Y:S01]  /*c0b0*/  IMAD.WIDE R30, R25, 0x4, R152 ;  /* 0x00000004191e7825 */ /* 0x004fe200078e0298 */
        /* <DEDUP_REMOVED lines=13> */
[----:B------:R3:W-:Y:S04]  /*c190*/  LDGSTS.E [R24+0x10000], desc[UR8][R168.64], !P3 ;  /* 0x10000000a8187fae */ /* 0x0007e8000d921848 */
[----:B------:R3:W-:Y:S01]  /*c1a0*/  LDGSTS.E [R24+0x14000], desc[UR8][R160.64], !P3 ;  /* 0x14000000a0187fae */ /* 0x0007e2000d921848 */
[----:B-1----:R-:W-:-:S03]  /*c1b0*/  IMAD.WIDE R30, R0, 0x4, R152 ;  /* 0x00000004001e7825 */ /* 0x002fc600078e0298 */
[----:B------:R1:W-:Y:S01]  /*c1c0*/  LDGSTS.E [R24+0x18000], desc[UR8][R158.64], !P3 ;  /* 0x180000009e187fae */ /* 0x0003e2000d921848 */
[----:B----4-:R-:W-:-:S03]  /*c1d0*/  VIADD R0, R28, 0xffffffa0 ;  /* 0xffffffa01c007836 */ /* 0x010fc60000000000 */
[----:B------:R4:W-:Y:S01]  /*c1e0*/  LDGSTS.E [R24+0x1c000], desc[UR8][R30.64], !P3 ;  /* 0x1c0000001e187fae */ /* 0x0009e2000d921848 */
[----:B------:R-:W2:Y:S01]  /*c1f0*/  LDC R28, c[0x0][0x230] ;  /* 0x00008c00ff1c7b82 */ /* 0x000ea20000000800 */
[----:B------:R-:W-:Y:S01]  /*c200*/  ISETP.GE.U32.AND P3, PT, R0, 0x7fffff21, PT ;  /* 0x7fffff210000780c */ /* 0x000fe20003f66070 */
[----:B------:R-:W-:Y:S01]  /*c210*/  IMAD R0, R26, 0x3d, RZ ;  /* 0x0000003d1a007824 */ /* 0x000fe200078e02ff */
[----:B------:R3:W-:Y:S03]  /*c220*/  STL.64 [R1+0x680], R168 ;  /* 0x000680a801007387 */ /* 0x0007e60000100a00 */
[C---:B------:R-:W-:Y:S01]  /*c230*/  IMAD.WIDE R170, R0.reuse, 0x4, R154 ;  /* 0x0000000400aa7825 */ /* 0x040fe200078e029a */
[----:B------:R1:W-:Y:S04]  /*c240*/  STL.64 [R1+0x678], R160 ;  /* 0x000678a001007387 */ /* 0x0003e80000100a00 */
[----:B------:R4:W-:Y:S01]  /*c250*/  STL.64 [R1+0x670], R158 ;  /* 0x0006709e01007387 */ /* 0x0009e20000100a00 */
[----:B---3--:R-:W-:-:S03]  /*c260*/  IMAD.WIDE R168, R0, 0x4, R156 ;  /* 0x0000000400a87825 */ /* 0x008fc600078e029c */
[----:B------:R3:W-:Y:S01]  /*c270*/  STL.64 [R1+0x668], R30 ;  /* 0x0006681e01007387 */ /* 0x0007e20000100a00 */
[----:B-1----:R-:W-:-:S03]  /*c280*/  IMAD.WIDE R160, R0, 0x4, R150 ;  /* 0x0000000400a07825 */ /* 0x002fc600078e0296 */
[----:B------:R1:W-:Y:S01]  /*c290*/  STL.64 [R1+0x660], R170 ;  /* 0x000660aa01007387 */ /* 0x0003e20000100a00 */
[----:B----4-:R-:W-:Y:S01]  /*c2a0*/  IMAD.WIDE R158, R0, 0x4, R152 ;  /* 0x00000004009e7825 */ /* 0x010fe200078e0298 */
[----:B------:R-:W-:Y:S02]  /*c2b0*/  IADD3 R0, R29, -0x7d, RZ ;  /* 0xffffff831d007810 */ /* 0x000fe40007ffe0ff */
[----:B------:R1:W-:Y:S01]  /*c2c0*/  LDGSTS.E [R24+0x10004], desc[UR8][R170.64], !P4 ;  /* 0x10004000aa187fae */ /* 0x0003e2000e121848 */
[----:B--2---:R-:W-:Y:S01]  /*c2d0*/  IADD3 R29, R28, -0x7f, RZ ;  /* 0xffffff811c1d7810 */ /* 0x004fe20007ffe0ff */
[----:B---3--:R-:W2:Y:S02]  /*c2e0*/  LDC R31, c[0x0][0x230] ;  /* 0x00008c00ff1f7b82 */ /* 0x008ea40000000800 */
[----:B------:R3:W-:Y:S04]  /*c2f0*/  STL.64 [R1+0x658], R168 ;  /* 0x000658a801007387 */ /* 0x0007e80000100a00 */
[----:B------:R3:W-:Y:S02]  /*c300*/  LDGSTS.E [R24+0x14004], desc[UR8][R168.64], !P4 ;  /* 0x14004000a8187fae */ /* 0x0007e4000e121848 */
[----:B------:R-:W4:Y:S01]  /*c310*/  LDC R30, c[0x0][0x230] ;  /* 0x00008c00ff1e7b82 */ /* 0x000f220000000800 */
[C---:B-1----:R-:W-:Y:S01]  /*c320*/  IMAD.WIDE R170, R25.reuse, 0x4, R154 ;  /* 0x0000000419aa7825 */ /* 0x042fe200078e029a */
[----:B------:R1:W-:Y:S04]  /*c330*/  STL.64 [R1+0x650], R160 ;  /* 0x000650a001007387 */ /* 0x0003e80000100a00 */
[----:B------:R1:W-:Y:S01]  /*c340*/  LDGSTS.E [R24+0x18004], desc[UR8][R160.64], !P4 ;  /* 0x18004000a0187fae */ /* 0x0003e2000e121848 */
[----:B---3--:R-:W-:-:S03]  /*c350*/  IMAD.WIDE R168, R25, 0x4, R156 ;  /* 0x0000000419a87825 */ /* 0x008fc600078e029c */
[----:B------:R3:W-:Y:S04]  /*c360*/  STL.64 [R1+0x648], R158 ;  /* 0x0006489e01007387 */ /* 0x0007e80000100a00 */
[----:B------:R3:W-:Y:S01]  /*c370*/  LDGSTS.E [R24+0x1c004], desc[UR8][R158.64], !P4 ;  /* 0x1c0040009e187fae */ /* 0x0007e2000e121848 */
[----:B------:R-:W-:Y:S01]  /*c380*/  ISETP.GE.U32.AND P4, PT, R0, 0x7fffff04, PT ;  /* 0x7fffff040000780c */ /* 0x000fe20003f86070 */
[----:B------:R-:W-:Y:S01]  /*c390*/  VIADD R0, R27, 0xffffff82 ;  /* 0xffffff821b007836 */ /* 0x000fe20000000000 */
[----:B--2---:R-:W-:Y:S01]  /*c3a0*/  IADD3 R31, R31, 0x7f, RZ ;  /* 0x0000007f1f1f7810 */ /* 0x004fe20007ffe0ff */
[----:B-1----:R-:W-:Y:S01]  /*c3b0*/  IMAD.WIDE R160, R25, 0x4, R150 ;  /* 0x0000000419a07825 */ /* 0x002fe200078e0296 */
[----:B------:R1:W-:Y:S03]  /*c3c0*/  LDGSTS.E [R24+0x10008], desc[UR8][R170.64], !P5 ;  /* 0x10008000aa187fae */ /* 0x0003e6000e921848 */
[----:B------:R-:W-:Y:S01]  /*c3d0*/  IMAD R27, R26, 0x5d, RZ ;  /* 0x0000005d1a1b7824 */ /* 0x000fe200078e02ff */
[----:B------:R2:W-:Y:S01]  /*c3e0*/  LDGSTS.E [R24+0x14008], desc[UR8][R168.64], !P5 ;  /* 0x14008000a8187fae */ /* 0x0005e2000e921848 */
[----:B----4-:R-:W-:-:S02]  /*c3f0*/  VIADD R28, R30, 0xffffff80 ;  /* 0xffffff801e1c7836 */ /* 0x010fc40000000000 */
[----:B---3--:R-:W-:Y:S01]  /*c400*/  IMAD.WIDE R158, R25, 0x4, R152 ;  /* 0x00000004199e7825 */ /* 0x008fe200078e0298 */
[----:B------:R3:W-:Y:S03]  /*c410*/  LDGSTS.E [R24+0x18008], desc[UR8][R160.64], !P5 ;  /* 0x18008000a0187fae */ /* 0x0007e6000e921848 */
[----:B------:R-:W-:Y:S01]  /*c420*/  IMAD R25, R26, 0x5c, RZ ;  /* 0x0000005c1a197824 */ /* 0x000fe200078e02ff */
[----:B------:R4:W-:Y:S01]  /*c430*/  LDGSTS.E [R24+0x1c008], desc[UR8][R158.64], !P5 ;  /* 0x1c0080009e187fae */ /* 0x0009e2000e921848 */
[----:B------:R-:W-:Y:S01]  /*c440*/  ISETP.GE.U32.AND P5, PT, R0, 0x7fffff03, PT ;  /* 0x7fffff030000780c */ /* 0x000fe20003fa6070 */
[----:B------:R-:W-:Y:S02]  /*c450*/  IMAD R0, R26, 0x3f, RZ ;  /* 0x0000003f1a007824 */ /* 0x000fe400078e02ff */
[----:B------:R1:W-:Y:S02]  /*c460*/  STL.64 [R1+0x640], R170 ;  /* 0x000640aa01007387 */ /* 0x0003e40000100a00 */
[----:B------:R-:W-:-:S02]  /*c470*/  IMAD.WIDE R238, R0, 0x4, R154 ;  /* 0x0000000400ee7825 */ /* 0x000fc400078e029a */
[----:B------:R2:W-:Y:S02]  /*c480*/  STL.64 [R1+0x638], R168 ;  /* 0x000638a801007387 */ /* 0x0005e40000100a00 */
[C---:B------:R-:W-:Y:S02]  /*c490*/  IMAD.WIDE R236, R0.reuse, 0x4, R156 ;  /* 0x0000000400ec7825 */ /* 0x040fe400078e029c */
[----:B------:R3:W-:Y:S02]  /*c4a0*/  STL.64 [R1+0x630], R160 ;  /* 0x000630a001007387 */ /* 0x0007e40000100a00 */
[----:B------:R-:W-:Y:S02]  /*c4b0*/  IMAD.WIDE R234, R0, 0x4, R150 ;  /* 0x0000000400ea7825 */ /* 0x000fe400078e0296 */
[----:B------:R4:W-:Y:S02]  /*c4c0*/  STL.64 [R1+0x628], R158 ;  /* 0x0006289e01007387 */ /* 0x0009e40000100a00 */
[----:B-1----:R-:W-:-:S02]  /*c4d0*/  IMAD.WIDE R170, R25, 0x4, R154 ;  /* 0x0000000419aa7825 */ /* 0x002fc400078e029a */
[----:B------:R1:W-:Y:S02]  /*c4e0*/  STL.64 [R1+0x620], R238 ;  /* 0x000620ee01007387 */ /* 0x0003e40000100a00 */
[----:B------:R-:W-:Y:S02]  /*c4f0*/  IMAD.WIDE R232, R0, 0x4, R152 ;  /* 0x0000000400e87825 */ /* 0x000fe400078e0298 */
[----:B------:R1:W-:Y:S02]  /*c500*/  LDGSTS.E [R24+0x1000c], desc[UR8][R238.64], !P1 ;  /* 0x1000c000ee187fae */ /* 0x0003e4000c921848 */
[C---:B--2---:R-:W-:Y:S02]  /*c510*/  IMAD.WIDE R168, R25.reuse, 0x4, R156 ;  /* 0x0000000419a87825 */ /* 0x044fe400078e029c */
[----:B------:R-:W-:Y:S02]  /*c520*/  STL.64 [R1+0x280], R170 ;  /* 0x000280aa01007387 */ /* 0x000fe40000100a00 */
[----:B---3--:R-:W-:-:S02]  /*c530*/  IMAD.WIDE R160, R25, 0x4, R150 ;  /* 0x0000000419a07825 */ /* 0x008fc400078e0296 */
[----:B------:R2:W-:Y:S02]  /*c540*/  LDGSTS.E [R24+0x1400c], desc[UR8][R236.64], !P1 ;  /* 0x1400c000ec187fae */ /* 0x0005e4000c921848 */
[----:B----4-:R-:W-:Y:S02]  /*c550*/  IMAD.WIDE R158, R25, 0x4, R152 ;  /* 0x00000004199e7825 */ /* 0x010fe400078e0298 */
[----:B------:R2:W-:Y:S01]  /*c560*/  STL.64 [R1+0x618], R236 ;  /* 0x000618ec01007387 */ /* 0x0005e20000100a00 */
[----:B-1----:R-:W-:Y:S01]  /*c570*/  MOV R238, R246 ;  /* 0x000000f600ee7202 */ /* 0x002fe20000000f00 */
[----:B------:R-:W-:Y:S02]  /*c580*/  IMAD.MOV.U32 R239, RZ, RZ, R247 ;  /* 0x000000ffffef7224 */ /* 0x000fe400078e00f7 */
[----:B------:R-:W-:Y:S04]  /*c590*/  LDGSTS.E [R24+0x1800c], desc[UR8][R234.64], !P1 ;  /* 0x1800c000ea187fae */ /* 0x000fe8000c921848 */
[----:B------:R-:W-:Y:S04]  /*c5a0*/  STL.64 [R1+0x610], R234 ;  /* 0x000610ea01007387 */ /* 0x000fe80000100a00 */
[----:B------:R-:W-:Y:S01]  /*c5b0*/  LDGSTS.E [R24+0x1c00c], desc[UR8][R232.64], !P1 ;  /* 0x1c00c000e8187fae */ /* 0x000fe2000c921848 */
[----:B------:R-:W-:Y:S01]  /*c5c0*/  ISETP.GE.AND P1, PT, R252, UR4, PT ;  /* 0x00000004fc007c0c */ /* 0x000fe2000bf26270 */
[----:B------:R-:W-:Y:S01]  /*c5d0*/  IMAD.U32 R32, RZ, RZ, UR10 ;  /* 0x0000000aff207e24 */ /* 0x000fe2000f8e00ff */
[----:B--2---:R-:W1:Y:S01]  /*c5e0*/  LDC R237, c[0x0][0x230] ;  /* 0x00008c00ffed7b82 */ /* 0x004e620000000800 */
[----:B------:R-:W-:Y:S04]  /*c5f0*/  STL.64 [R1+0x608], R232 ;  /* 0x000608e801007387 */ /* 0x000fe80000100a00 */
[----:B------:R2:W-:Y:S03]  /*c600*/  LDGSTS.E [R24+0x20000], desc[UR8][R170.64], !P2 ;  /* 0x20000000aa187fae */ /* 0x0005e6000d121848 */
[----:B------:R-:W3:Y:S01]  /*c610*/  LDC R236, c[0x0][0x230] ;  /* 0x00008c00ffec7b82 */ /* 0x000ee20000000800 */
[----:B------:R4:W-:Y:S04]  /*c620*/  STL.64 [R1+0x278], R168 ;  /* 0x000278a801007387 */ /* 0x0009e80000100a00 */
[----:B------:R4:W-:Y:S01]  /*c630*/  LDGSTS.E [R24+0x24000], desc[UR8][R168.64], !P2 ;  /* 0x24000000a8187fae */ /* 0x0009e2000d121848 */
[----:B--2---:R-:W-:-:S03]  /*c640*/  IMAD.WIDE R170, R27, 0x4, R154 ;  /* 0x000000041baa7825 */ /* 0x004fc600078e029a */
[----:B------:R2:W-:Y:S04]  /*c650*/  STL.64 [R1+0x270], R160 ;  /* 0x000270a001007387 */ /* 0x0005e80000100a00 */
[----:B------:R2:W-:Y:S01]  /*c660*/  LDGSTS.E [R24+0x28000], desc[UR8][R160.64], !P2 ;  /* 0x28000000a0187fae */ /* 0x0005e2000d121848 */
[----:B----4-:R-:W-:-:S03]  /*c670*/  IMAD.WIDE R168, R27, 0x4, R156 ;  /* 0x000000041ba87825 */ /* 0x010fc600078e029c */
[----:B------:R4:W-:Y:S04]  /*c680*/  STL.64 [R1+0x268], R158 ;  /* 0x0002689e01007387 */ /* 0x0009e80000100a00 */
[----:B------:R4:W-:Y:S01]  /*c690*/  LDGSTS.E [R24+0x2c000], desc[UR8][R158.64], !P2 ;  /* 0x2c0000009e187fae */ /* 0x0009e2000d121848 */
[----:B------:R-:W-:Y:S01]  /*c6a0*/  ISETP.GT.AND P2, PT, R31, 0x7f, PT ;  /* 0x0000007f1f00780c */ /* 0x000fe20003f44270 */
[C---:B--2---:R-:W-:Y:S02]  /*c6b0*/  IMAD.WIDE R160, R27.reuse, 0x4, R150 ;  /* 0x000000041ba07825 */ /* 0x044fe400078e0296 */
[----:B------:R-:W-:Y:S01]  /*c6c0*/  LDGSTS.E [R24+0x20004], desc[UR8][R170.64], !P6 ;  /* 0x20004000aa187fae */ /* 0x000fe2000f121848 */
[----:B------:R-:W-:Y:S02]  /*c6d0*/  SEL R0, RZ, 0x4, !P2 ;  /* 0x00000004ff007807 */ /* 0x000fe40005000000 */
[----:B------:R-:W-:Y:S01]  /*c6e0*/  ISETP.GE.AND P2, PT, R252, R28, PT ;  /* 0x0000001cfc00720c */ /* 0x000fe20003f46270 */
[----:B------:R2:W-:Y:S01]  /*c6f0*/  LDGSTS.E [R24+0x24004], desc[UR8][R168.64], !P6 ;  /* 0x24004000a8187fae */ /* 0x0005e2000f121848 */
[----:B------:R-:W-:Y:S01]  /*c700*/  SEL R25, R0, RZ, !P1 ;  /* 0x000000ff00197207 */ /* 0x000fe20004800000 */
[----:B------:R-:W1:Y:S01]  /*c710*/  LDC R252, c[0x0][0x230] ;  /* 0x00008c00fffc7b82 */ /* 0x000e620000000800 */
[----:B----4-:R-:W-:Y:S01]  /*c720*/  IMAD.WIDE R158, R27, 0x4, R152 ;  /* 0x000000041b9e7825 */ /* 0x010fe200078e0298 */
[----:B------:R4:W-:Y:S01]  /*c730*/  LDGSTS.E [R24+0x28004], desc[UR8][R160.64], !P6 ;  /* 0x28004000a0187fae */ /* 0x0009e2000f121848 */
[----:B------:R-:W-:-:S02]  /*c740*/  ISETP.GE.U32.AND P1, PT, R28, 0x7fffff01, PT ;  /* 0x7fffff011c00780c */ /* 0x000fc40003f26070 */
[----:B------:R-:W-:Y:S01]  /*c750*/  IMAD R27, R26, 0x5e, RZ ;  /* 0x0000005e1a1b7824 */ /* 0x000fe200078e02ff */
[----:B------:R3:W-:Y:S01]  /*c760*/  LDGSTS.E [R24+0x2c004], desc[UR8][R158.64], !P6 ;  /* 0x2c0040009e187fae */ /* 0x0007e2000f121848 */
[----:B------:R-:W-:Y:S01]  /*c770*/  ISETP.GE.U32.AND P6, PT, R29, 0x7fffff02, PT ;  /* 0x7fffff021d00780c */ /* 0x000fe20003fc6070 */
[----:B------:R-:W1:Y:S01]  /*c780*/  LDC R28, c[0x0][0x230] ;  /* 0x00008c00ff1c7b82 */ /* 0x000e620000000800 */
[----:B------:R-:W-:Y:S01]  /*c790*/  SEL R0, RZ, 0x4, P2 ;  /* 0x00000004ff007807 */ /* 0x000fe20001000000 */
[----:B------:R-:W-:Y:S01]  /*c7a0*/  STL.64 [R1+0x260], R170 ;  /* 0x000260aa01007387 */ /* 0x000fe20000100a00 */
[----:B------:R-:W-:Y:S01]  /*c7b0*/  ISETP.GT.AND P2, PT, R31, 0xff, PT ;  /* 0x000000ff1f00780c */ /* 0x000fe20003f44270 */
[----:B------:R-:W-:Y:S02]  /*c7c0*/  IMAD.WIDE R30, R27, 0x4, R152 ;  /* 0x000000041b1e7825 */ /* 0x000fe400078e0298 */
[----:B------:R2:W-:Y:S01]  /*c7d0*/  STL.64 [R1+0x258], R168 ;  /* 0x000258a801007387 */ /* 0x0005e20000100a00 */
[----:B------:R-:W-:Y:S01]  /*c7e0*/  SEL R0, R0, RZ, P2 ;  /* 0x000000ff00007207 */ /* 0x000fe20001000000 */
[----:B------:R-:W1:Y:S01]  /*c7f0*/  LDC R29, c[0x0][0x230] ;  /* 0x00008c00ff1d7b82 */ /* 0x000e620000000800 */
[----:B------:R-:W-:Y:S01]  /*c800*/  ISETP.NE.U32.AND P2, PT, R25, RZ, PT ;  /* 0x000000ff1900720c */ /* 0x000fe20003f45070 */
[----:B------:R4:W-:Y:S01]  /*c810*/  STL.64 [R1+0x250], R160 ;  /* 0x000250a001007387 */ /* 0x0009e20000100a00 */
[----:B------:R-:W-:-:S03]  /*c820*/  IMAD R25, R26, 0x5f, RZ ;  /* 0x0000005f1a197824 */ /* 0x000fc600078e02ff */
[----:B------:R3:W-:Y:S01]  /*c830*/  STL.64 [R1+0x248], R158 ;  /* 0x0002489e01007387 */ /* 0x0007e20000100a00 */
[----:B--2---:R-:W-:-:S04]  /*c840*/  IMAD.WIDE R168, R27, 0x4, R154 ;  /* 0x000000041ba87825 */ /* 0x004fc800078e029a */
[C---:B----4-:R-:W-:Y:S01]  /*c850*/  IMAD.WIDE R160, R27.reuse, 0x4, R156 ;  /* 0x000000041ba07825 */ /* 0x050fe200078e029c */
[----:B------:R2:W-:Y:S03]  /*c860*/  STL.64 [R1+0x240], R168 ;  /* 0x000240a801007387 */ /* 0x0005e60000100a00 */
[----:B---3--:R-:W-:Y:S01]  /*c870*/  IMAD.WIDE R158, R27, 0x4, R150 ;  /* 0x000000041b9e7825 */ /* 0x008fe200078e0296 */
[----:B------:R2:W-:Y:S01]  /*c880*/  LDGSTS.E [R24+0x20008], desc[UR8][R168.64], !P0 ;  /* 0x20008000a8187fae */ /* 0x0005e2000c121848 */
[----:B------:R-:W3:Y:S03]  /*c890*/  LDC R27, c[0x0][0x230] ;  /* 0x00008c00ff1b7b82 */ /* 0x000ee60000000800 */
        /* <DEDUP_REMOVED lines=8> */
[----:B------:R-:W-:Y:S01]  /*c920*/  ISETP.NE.U32.AND P0, PT, R0, RZ, PT ;  /* 0x000000ff0000720c */ /* 0x000fe20003f05070 */
[----:B------:R-:W-:Y:S02]  /*c930*/  IMAD R0, R26, 0x7c, RZ ;  /* 0x0000007c1a007824 */ /* 0x000fe400078e02ff */
[C---:B--2---:R-:W-:Y:S01]  /*c940*/  IMAD.WIDE R158, R25.reuse, 0x4, R150 ;  /* 0x00000004199e7825 */ /* 0x044fe200078e0296 */
[----:B------:R2:W-:Y:S04]  /*c950*/  LDGSTS.E [R24+0x2000c], desc[UR8][R168.64], !P3 ;  /* 0x2000c000a8187fae */ /* 0x0005e8000d921848 */
[----:B------:R3:W-:Y:S01]  /*c960*/  LDGSTS.E [R24+0x2400c], desc[UR8][R160.64], !P3 ;  /* 0x2400c000a0187fae */ /* 0x0007e2000d921848 */
[----:B----4-:R-:W-:-:S03]  /*c970*/  IMAD.WIDE R30, R25, 0x4, R152 ;  /* 0x00000004191e7825 */ /* 0x010fc600078e0298 */
[----:B------:R2:W-:Y:S01]  /*c980*/  STL.64 [R1+0x220], R168 ;  /* 0x000220a801007387 */ /* 0x0005e20000100a00 */
[----:B-1----:R-:W-:-:S03]  /*c990*/  VIADD R25, R29, 0xffffff7f ;  /* 0xffffff7f1d197836 */ /* 0x002fc60000000000 */
        /* <DEDUP_REMOVED lines=27> */
[----:B------:R3:W-:Y:S04]  /*cb50*/  LDGSTS.E [R24+0x30004], desc[UR8][R168.64], !P5 ;  /* 0x30004000a8187fae */ /* 0x0007e8000e921848 */
[----:B------:R4:W-:Y:S01]  /*cb60*/  LDGSTS.E [R24+0x34004], desc[UR8][R160.64], !P5 ;  /* 0x34004000a0187fae */ /* 0x0009e2000e921848 */
[----:B-1----:R-:W-:-:S03]  /*cb70*/  IMAD.WIDE R30, R25, 0x4, R152 ;  /* 0x00000004191e7825 */ /* 0x002fc600078e0298 */
[----:B------:R1:W-:Y:S04]  /*cb80*/  LDGSTS.E [R24+0x38004], desc[UR8][R158.64], !P5 ;  /* 0x380040009e187fae */ /* 0x0003e8000e921848 */
[----:B------:R2:W-:Y:S01]  /*cb90*/  LDGSTS.E [R24+0x3c004], desc[UR8][R30.64], !P5 ;  /* 0x3c0040001e187fae */ /* 0x0005e2000e921848 */
[----:B------:R-:W-:Y:S01]  /*cba0*/  ISETP.GE.U32.AND P5, PT, R0, 0x7ffffefe, PT ;  /* 0x7ffffefe0000780c */ /* 0x000fe20003fa6070 */
[C---:B------:R-:W-:Y:S02]  /*cbb0*/  IMAD R0, R26.reuse, 0x7e, RZ ;  /* 0x0000007e1a007824 */ /* 0x040fe400078e02ff */
[----:B------:R3:W-:Y:S01]  /*cbc0*/  STL.64 [R1+0xdf8], R168 ;  /* 0x000df8a801007387 */ /* 0x0007e20000100a00 */
[----:B------:R-:W-:-:S03]  /*cbd0*/  IMAD R26, R26, 0x7f, RZ ;  /* 0x0000007f1a1a7824 */ /* 0x000fc600078e02ff */
[----:B------:R4:W-:Y:S04]  /*cbe0*/  STL.64 [R1+0xe20], R160 ;  /* 0x000e20a001007387 */ /* 0x0009e80000100a00 */
[----:B------:R1:W-:Y:S01]  /*cbf0*/  STL.64 [R1+0xe28], R158 ;  /* 0x000e289e01007387 */ /* 0x0003e20000100a00 */
[----:B---3--:R-:W-:-:S03]  /*cc00*/  IMAD.WIDE R168, R0, 0x4, R154 ;  /* 0x0000000400a87825 */ /* 0x008fc600078e029a */
[----:B------:R2:W-:Y:S01]  /*cc10*/  STL.64 [R1+0xe38], R30 ;  /* 0x000e381e01007387 */ /* 0x0005e20000100a00 */
[----:B----4-:R-:W-:-:S03]  /*cc20*/  IMAD.WIDE R160, R0, 0x4, R156 ;  /* 0x0000000400a07825 */ /* 0x010fc600078e029c */
[----:B------:R3:W-:Y:S01]  /*cc30*/  STL.64 [R1+0xdf0], R168 ;  /* 0x000df0a801007387 */ /* 0x0007e20000100a00 */
[----:B-1----:R-:W-:-:S03]  /*cc40*/  IMAD.WIDE R158, R0, 0x4, R150 ;  /* 0x00000004009e7825 */ /* 0x002fc600078e0296 */
[----:B------:R3:W-:Y:S01]  /*cc50*/  LDGSTS.E [R24+0x30008], desc[UR8][R168.64], !P6 ;  /* 0x30008000a8187fae */ /* 0x0007e2000f121848 */
[----:B--2---:R-:W-:-:S03]  /*cc60*/  IMAD.WIDE R30, R0, 0x4, R152 ;  /* 0x00000004001e7825 */ /* 0x004fc600078e0298 */
[----:B------:R1:W-:Y:S01]  /*cc70*/  STL.64 [R1+0xe30], R160 ;  /* 0x000e30a001007387 */ /* 0x0003e20000100a00 */
[----:B------:R-:W-:-:S03]  /*cc80*/  IADD3 R0, R29, -0x84, RZ ;  /* 0xffffff7c1d007810 */ /* 0x000fc60007ffe0ff */
        /* <DEDUP_REMOVED lines=9> */
[C---:B--2---:R-:W-:Y:S01]  /*cd20*/  IMAD.WIDE R158, R26.reuse, 0x4, R150 ;  /* 0x000000041a9e7825 */ /* 0x044fe200078e0296 */
[----:B------:R-:W-:Y:S04]  /*cd30*/  STL.64 [R1+0xe00], R168 ;  /* 0x000e00a801007387 */ /* 0x000fe80000100a00 */
[----:B------:R2:W-:Y:S01]  /*cd40*/  STL.64 [R1+0x1728], R160 ;  /* 0x001728a001007387 */ /* 0x0005e20000100a00 */
[----:B-1----:R-:W-:-:S03]  /*cd50*/  IMAD.WIDE R30, R26, 0x4, R152 ;  /* 0x000000041a1e7825 */ /* 0x002fc600078e0298 */
[----:B------:R-:W-:Y:S04]  /*cd60*/  LDGSTS.E [R24+0x3000c], desc[UR8][R168.64], !P1 ;  /* 0x3000c000a8187fae */ /* 0x000fe8000c921848 */
[----:B------:R-:W-:Y:S04]  /*cd70*/  STL.64 [R1+0x1740], R158 ;  /* 0x0017409e01007387 */ /* 0x000fe80000100a00 */
[----:B------:R2:W-:Y:S04]  /*cd80*/  LDGSTS.E [R24+0x3400c], desc[UR8][R160.64], !P1 ;  /* 0x3400c000a0187fae */ /* 0x0005e8000c921848 */
[----:B------:R1:W-:Y:S01]  /*cd90*/  STL.64 [R1+0x1738], R30 ;  /* 0x0017381e01007387 */ /* 0x0003e20000100a00 */
[----:B------:R-:W-:-:S03]  /*cda0*/  LOP3.LUT R26, R7, 0x10, RZ, 0x3c, !PT ;  /* 0x00000010071a7812 */ /* 0x000fc600078e3cff */
[----:B------:R-:W-:Y:S01]  /*cdb0*/  LDGSTS.E [R24+0x3800c], desc[UR8][R158.64], !P1 ;  /* 0x3800c0009e187fae */ /* 0x000fe2000c921848 */
[----:B--2---:R-:W-:Y:S01]  /*cdc0*/  MOV R160, R244 ;  /* 0x000000f400a07202 */ /* 0x004fe20000000f00 */
[----:B------:R-:W-:Y:S02]  /*cdd0*/  IMAD.MOV.U32 R161, RZ, RZ, R245 ;  /* 0x000000ffffa17224 */ /* 0x000fe400078e00f5 */
[----:B------:R1:W-:Y:S04]  /*cde0*/  LDGSTS.E [R24+0x3c00c], desc[UR8][R30.64], !P1 ;  /* 0x3c00c0001e187fae */ /* 0x0003e8000c921848 */
[----:B------:R-:W2:Y:S04]  /*cdf0*/  LDL.LU.64 R244, [R1+0xdd0] ;  /* 0x000dd00001f47983 */ /* 0x000ea80000300a00 */
[----:B------:R-:W3:Y:S01]  /*ce00*/  LDL.LU.64 R246, [R1+0xdc8] ;  /* 0x000dc80001f67983 */ /* 0x000ee20000300a00 */
[----:B------:R-:W-:-:S02]  /*ce10*/  ISETP.GE.U32.AND P1, PT, R0, 0x7ffffee0, PT ;  /* 0x7ffffee00000780c */ /* 0x000fc40003f26070 */
[C---:B------:R-:W-:Y:S01]  /*ce20*/  LOP3.LUT R27, R7.reuse, 0x20, RZ, 0x3c, !PT ;  /* 0x00000020071b7812 */ /* 0x040fe200078e3cff */
[----:B------:R-:W0:Y:S01]  /*ce30*/  LDGDEPBAR ;  /* 0x00000000000079af */ /* 0x000e220000000000 */
[C---:B------:R-:W-:Y:S02]  /*ce40*/  LOP3.LUT R28, R7.reuse, 0x30, RZ, 0x3c, !PT ;  /* 0x00000030071c7812 */ /* 0x040fe400078e3cff */
[C---:B------:R-:W-:Y:S02]  /*ce50*/  LOP3.LUT R29, R7.reuse, 0x40, RZ, 0x3c, !PT ;  /* 0x00000040071d7812 */ /* 0x040fe400078e3cff */
[C---:B-1----:R-:W-:Y:S02]  /*ce60*/  LOP3.LUT R30, R7.reuse, 0x50, RZ, 0x3c, !PT ;  /* 0x00000050071e7812 */ /* 0x042fe400078e3cff */
[C---:B------:R-:W-:Y:S02]  /*ce70*/  LOP3.LUT R31, R7.reuse, 0x60, RZ, 0x3c, !PT ;  /* 0x00000060071f7812 */ /* 0x040fe400078e3cff */
[----:B------:R-:W-:-:S02]  /*ce80*/  LOP3.LUT R0, R7, 0x70, RZ, 0x3c, !PT ;  /* 0x0000007007007812 */ /* 0x000fc400078e3cff */
[C---:B------:R-:W-:Y:S02]  /*ce90*/  IADD3 R26, R32.reuse, 0x200000, R26 ;  /* 0x00200000201a7810 */ /* 0x040fe40007ffe01a */
[C---:B------:R-:W-:Y:S02]  /*cea0*/  IADD3 R27, R32.reuse, 0x200000, R27 ;  /* 0x00200000201b7810 */ /* 0x040fe40007ffe01b */
[C---:B------:R-:W-:Y:S02]  /*ceb0*/  IADD3 R28, R32.reuse, 0x200000, R28 ;  /* 0x00200000201c7810 */ /* 0x040fe40007ffe01c */
[C---:B------:R-:W-:Y:S02]  /*cec0*/  IADD3 R29, R32.reuse, 0x200000, R29 ;  /* 0x00200000201d7810 */ /* 0x040fe40007ffe01d */
[C---:B------:R-:W-:Y:S02]  /*ced0*/  IADD3 R30, R32.reuse, 0x200000, R30 ;  /* 0x00200000201e7810 */ /* 0x040fe40007ffe01e */
[----:B------:R-:W-:-:S02]  /*cee0*/  IADD3 R31, R32, 0x200000, R31 ;  /* 0x00200000201f7810 */ /* 0x000fc40007ffe01f */
[C---:B------:R-:W-:Y:S02]  /*cef0*/  IADD3 R0, R32.reuse, 0x200000, R0 ;  /* 0x0020000020007810 */ /* 0x040fe40007ffe000 */
[----:B------:R-:W-:Y:S02]  /*cf00*/  IADD3 R32, R32, 0x200000, R7 ;  /* 0x0020000020207810 */ /* 0x000fe40007ffe007 */
[----:B------:R-:W-:Y:S02]  /*cf10*/  MOV R25, UR6 ;  /* 0x0000000600197c02 */ /* 0x000fe40008000f00 */
[----:B------:R-:W-:Y:S01]  /*cf20*/  IADD3 R33, R33, -0xa2, RZ ;  /* 0xffffff5e21217810 */ /* 0x000fe20007ffe0ff */
[----:B------:R-:W-:Y:S02]  /*cf30*/  LDGSTS.E [R32], desc[UR8][R138.64], P2 ;  /* 0x000000008a207fae */ /* 0x000fe40009121848 */
[C---:B------:R-:W-:Y:S02]  /*cf40*/  IMAD.WIDE R156, R25.reuse, 0x4, R156 ;  /* 0x00000004199c7825 */ /* 0x040fe400078e029c */
[----:B------:R-:W-:Y:S02]  /*cf50*/  LDGSTS.E [R32+0x400], desc[UR8][R58.64], P2 ;  /* 0x004000003a207fae */ /* 0x000fe40009121848 */
[----:B------:R-:W-:-:S02]  /*cf60*/  IMAD.WIDE R150, R25, 0x4, R150 ;  /* 0x0000000419967825 */ /* 0x000fc400078e0296 */
[----:B------:R-:W-:Y:S02]  /*cf70*/  LDGSTS.E [R32+0x800], desc[UR8][R74.64], P2 ;  /* 0x008000004a207fae */ /* 0x000fe40009121848 */
[C---:B------:R-:W-:Y:S02]  /*cf80*/  IMAD.WIDE R152, R25.reuse, 0x4, R152 ;  /* 0x0000000419987825 */ /* 0x040fe400078e0298 */
[----:B------:R-:W-:Y:S02]  /*cf90*/  LDGSTS.E [R32+0xc00], desc[UR8][R90.64], P2 ;  /* 0x00c000005a207fae */ /* 0x000fe40009121848 */
[C---:B------:R-:W-:Y:S02]  /*cfa0*/  IMAD.WIDE R170, R25.reuse, 0x4, R238 ;  /* 0x0000000419aa7825 */ /* 0x040fe400078e02ee */
[----:B------:R-:W-:Y:S02]  /*cfb0*/  LDGSTS.E [R32+0x1000], desc[UR8][R116.64], P2 ;  /* 0x0100000074207fae */ /* 0x000fe40009121848 */
[----:B------:R-:W-:-:S02]  /*cfc0*/  IMAD.WIDE R168, R25, 0x4, R250 ;  /* 0x0000000419a87825 */ /* 0x000fc400078e02fa */
[----:B------:R-:W-:Y:S02]  /*cfd0*/  LDGSTS.E [R32+0x1400], desc[UR8][R134.64], P2 ;  /* 0x0140000086207fae */ /* 0x000fe40009121848 */
[----:B------:R-:W-:Y:S02]  /*cfe0*/  IMAD.WIDE R154, R25, 0x4, R154 ;  /* 0x00000004199a7825 */ /* 0x000fe400078e029a */
[----:B------:R-:W-:Y:S04]  /*cff0*/  LDGSTS.E [R32+0x1800], desc[UR8][R120.64], P2 ;  /* 0x0180000078207fae */ /* 0x000fe80009121848 */
        /* <DEDUP_REMOVED lines=56> */
[----:B------:R-:W-:Y:S01]  /*d380*/  LDGSTS.E [R0+0x1f80], desc[UR8][R38.64], P2 ;  /* 0x01f8000026007fae */ /* 0x000fe20009121848 */
[----:B------:R-:W-:Y:S01]  /*d390*/  ISETP.GE.U32.AND P2, PT, R33, 0x7ffffedf, PT ;  /* 0x7ffffedf2100780c */ /* 0x000fe20003f46070 */
[----:B------:R-:W-:-:S02]  /*d3a0*/  VIADD R33, R252, 0xffffff5d ;  /* 0xffffff5dfc217836 */ /* 0x000fc40000000000 */
[----:B------:R-:W0:Y:S01]  /*d3b0*/  LDGDEPBAR ;  /* 0x00000000000079af */ /* 0x000e220000000000 */
[----:B------:R-:W1:Y:S08]  /*d3c0*/  LDC R252, c[0x0][0x230] ;  /* 0x00008c00fffc7b82 */ /* 0x000e700000000800 */
[----:B------:R-:W-:Y:S06]  /*d3d0*/  BAR.SYNC.DEFER_BLOCKING 0x0 ;  /* 0x0000000000007b1d */ /* 0x000fec0000010000 */
[----:B------:R2:W-:Y:S04]  /*d3e0*/  STL.64 [R1+0x1708], R156 ;  /* 0x0017089c01007387 */ /* 0x0005e80000100a00 */
[----:B------:R4:W-:Y:S04]  /*d3f0*/  STL.64 [R1+0x1700], R150 ;  /* 0x0017009601007387 */ /* 0x0009e80000100a00 */
[----:B------:R3:W-:Y:S04]  /*d400*/  STL.64 [R1+0x16f8], R152 ;  /* 0x0016f89801007387 */ /* 0x0007e80000100a00 */
[----:B------:R-:W3:Y:S04]  /*d410*/  LDL.LU.64 R158, [R1+0xda0] ;  /* 0x000da000019e7983 */ /* 0x000ee80000300a00 */
[----:B------:R-:W3:Y:S04]  /*d420*/  LDL.LU.64 R232, [R1+0xd98] ;  /* 0x000d980001e87983 */ /* 0x000ee80000300a00 */
[----:B------:R1:W-:Y:S04]  /*d430*/  STL.64 [R1+0x16f0], R170 ;  /* 0x0016f0aa01007387 */ /* 0x0003e80000100a00 */
[----:B------:R-:W3:Y:S04]  /*d440*/  LDL.LU.64 R234, [R1+0xd90] ;  /* 0x000d900001ea7983 */ /* 0x000ee80000300a00 */
[----:B------:R1:W-:Y:S04]  /*d450*/  STL.64 [R1+0x16e8], R168 ;  /* 0x0016e8a801007387 */ /* 0x0003e80000100a00 */
[----:B------:R-:W3:Y:S04]  /*d460*/  LDL.LU.64 R250, [R1+0xd88] ;  /* 0x000d880001fa7983 */ /* 0x000ee80000300a00 */
[----:B------:R-:W-:Y:S01]  /*d470*/  @!PT LDS RZ, [RZ] ;  /* 0x00000000fffff984 */ /* 0x000fe20000000800 */
[----:B------:R-:W-:Y:S01]  /*d480*/  @!PT LDS RZ, [RZ] ;  /* 0x00000000fffff984 */ /* 0x000fe20000000800 */
[----:B------:R-:W-:Y:S01]  /*d490*/  @!PT LDS RZ, [RZ] ;  /* 0x00000000fffff984 */ /* 0x000fe20000000800 */
[----:B------:R-:W-:Y:S04]  /*d4a0*/  LDGSTS.E [R9+0x40000], desc[UR8][R154.64], !P3 ;  /* 0x400000009a097fae */ /* 0x000fe8000d921848 */
[----:B------:R2:W-:Y:S04]  /*d4b0*/  LDGSTS.E [R9+0x44000], desc[UR8][R156.64], !P3 ;  /* 0x440000009c097fae */ /* 0x0005e8000d921848 */
[----:B------:R4:W-:Y:S04]  /*d4c0*/  LDGSTS.E [R9+0x48000], desc[UR8][R150.64], !P3 ;  /* 0x4800000096097fae */ /* 0x0009e8000d921848 */
[----:B------:R3:W-:Y:S01]  /*d4d0*/  LDGSTS.E [R9+0x4c000], desc[UR8][R152.64], !P3 ;  /* 0x4c00000098097fae */ /* 0x0007e2000d921848 */
[----:B------:R-:W-:Y:S01]  /*d4e0*/  ISETP.GE.U32.AND P3, PT, R33, 0x7ffffede, PT ;  /* 0x7ffffede2100780c */ /* 0x000fe20003f66070 */
[----:B--2---:R-:W-:-:S02]  /*d4f0*/  IMAD.WIDE R156, R25, 0x4, R244 ;  /* 0x00000004199c7825 */ /* 0x004fc400078e02f4 */
[----:B------:R1:W-:Y:S01]  /*d500*/  LDGSTS.E [R9+0x40004], desc[UR8][R170.64], !P4 ;  /* 0x40004000aa097fae */ /* 0x0003e2000e121848 */
[----:B----4-:R-:W2:Y:S01]  /*d510*/  LDC R150, c[0x0][0x230] ;  /* 0x00008c00ff967b82 */ /* 0x010ea20000000800 */
[C---:B---3--:R-:W-:Y:S02]  /*d520*/  IMAD.WIDE R152, R25.reuse, 0x4, R246 ;  /* 0x0000000419987825 */ /* 0x048fe400078e02f6 */
[----:B------:R3:W-:Y:S05]  /*d530*/  STL.64 [R1+0x16e0], R156 ;  /* 0x0016e09c01007387 */ /* 0x0007ea0000100a00 */
[----:B------:R-:W4:Y:S01]  /*d540*/  LDC R151, c[0x0][0x230] ;  /* 0x00008c00ff977b82 */ /* 0x000f220000000800 */
[----:B------:R3:W-:Y:S04]  /*d550*/  STL.64 [R1+0x16d8], R152 ;  /* 0x0016d89801007387 */ /* 0x0007e80000100a00 */
[----:B------:R-:W2:Y:S04]  /*d560*/  LDL.LU.64 R238, [R1+0xa00] ;  /* 0x000a000001ee7983 */ /* 0x000ea80000300a00 */
[----:B------:R-:W4:Y:S04]  /*d570*/  LDL.LU.64 R244, [R1+0x9f8] ;  /* 0x0009f80001f47983 */ /* 0x000f280000300a00 */
[----:B------:R-:W4:Y:S01]  /*d580*/  LDL.LU.64 R246, [R1+0x9f0] ;  /* 0x0009f00001f67983 */ /* 0x000f220000300a00 */
[----:B-1----:R-:W-:Y:S01]  /*d590*/  IMAD.WIDE R170, R25, 0x4, R160 ;  /* 0x0000000419aa7825 */ /* 0x002fe200078e02a0 */
[----:B------:R-:W-:-:S02]  /*d5a0*/  IADD3 R33, R237, -0xa4, RZ ;  /* 0xffffff5ced217810 */ /* 0x000fc40007ffe0ff */
[----:B------:R1:W-:Y:S01]  /*d5b0*/  LDGSTS.E [R9+0x44004], desc[UR8][R168.64], !P4 ;  /* 0x44004000a8097fae */ /* 0x0003e2000e121848 */
[----:B------:R-:W-:-:S03]  /*d5c0*/  IMAD.WIDE R160, R25, 0x4, R242 ;  /* 0x0000000419a07825 */ /* 0x000fc600078e02f2 */
[----:B------:R3:W-:Y:S04]  /*d5d0*/  LDGSTS.E [R9+0x48004], desc[UR8][R156.64], !P4 ;  /* 0x480040009c097fae */ /* 0x0007e8000e121848 */
[----:B------:R3:W-:Y:S01]  /*d5e0*/  LDGSTS.E [R9+0x4c004], desc[UR8][R152.64], !P4 ;  /* 0x4c00400098097fae */ /* 0x0007e2000e121848 */
[----:B-1----:R-:W-:-:S03]  /*d5f0*/  IMAD.WIDE R168, R25, 0x4, R240 ;  /* 0x0000000419a87825 */ /* 0x002fc600078e02f0 */
[----:B------:R-:W-:Y:S01]  /*d600*/  STL.64 [R1+0x16d0], R170 ;  /* 0x0016d0aa01007387 */ /* 0x000fe20000100a00 */
[----:B------:R-:W-:Y:S01]  /*d610*/  ISETP.GE.U32.AND P4, PT, R33, 0x7ffffedd, PT ;  /* 0x7ffffedd2100780c */ /* 0x000fe20003f86070 */
[C---:B---3--:R-:W-:Y:S02]  /*d620*/  IMAD.WIDE R156, R25.reuse, 0x4, R248 ;  /* 0x00000004199c7825 */ /* 0x048fe400078e02f8 */
[----:B------:R1:W-:Y:S02]  /*d630*/  STL.64 [R1+0x16c8], R168 ;  /* 0x0016c8a801007387 */ /* 0x0003e40000100a00 */
[----:B------:R-:W-:Y:S02]  /*d640*/  VIADD R33, R236, 0xffffff3f ;  /* 0xffffff3fec217836 */ /* 0x000fe40000000000 */
[----:B------:R3:W-:Y:S01]  /*d650*/  STL.64 [R1+0x16c0], R160 ;  /* 0x0016c0a001007387 */ /* 0x0007e20000100a00 */
[----:B------:R-:W4:Y:S03]  /*d660*/  LDC R152, c[0x0][0x230] ;  /* 0x00008c00ff987b82 */ /* 0x000f260000000800 */
[----:B------:R-:W4:Y:S04]  /*d670*/  LDL.LU.64 R236, [R1+0x9e8] ;  /* 0x0009e80001ec7983 */ /* 0x000f280000300a00 */
[----:B------:R3:W-:Y:S01]  /*d680*/  STL.64 [R1+0x16b8], R156 ;  /* 0x0016b89c01007387 */ /* 0x0007e20000100a00 */
[----:B------:R-:W4:Y:S03]  /*d690*/  LDC R153, c[0x0][0x230] ;  /* 0x00008c00ff997b82 */ /* 0x000f260000000800 */
[----:B------:R-:W4:Y:S04]  /*d6a0*/  LDL.LU.64 R240, [R1+0x9e0] ;  /* 0x0009e00001f07983 */ /* 0x000f280000300a00 */
[----:B------:R-:W4:Y:S04]  /*d6b0*/  LDL.LU.64 R242, [R1+0x9d8] ;  /* 0x0009d80001f27983 */ /* 0x000f280000300a00 */
[----:B------:R-:W4:Y:S04]  /*d6c0*/  LDL.LU.64 R248, [R1+0x9d0] ;  /* 0x0009d00001f87983 */ /* 0x000f280000300a00 */
[----:B------:R-:W-:Y:S04]  /*d6d0*/  LDGSTS.E [R9+0x40008], desc[UR8][R170.64], !P5 ;  /* 0x40008000aa097fae */ /* 0x000fe8000e921848 */
[----:B------:R1:W-:Y:S04]  /*d6e0*/  LDGSTS.E [R9+0x44008], desc[UR8][R168.64], !P5 ;  /* 0x44008000a8097fae */ /* 0x0003e8000e921848 */
[----:B------:R3:W-:Y:S04]  /*d6f0*/  LDGSTS.E [R9+0x48008], desc[UR8][R160.64], !P5 ;  /* 0x48008000a0097fae */ /* 0x0007e8000e921848 */
[----:B------:R3:W-:Y:S01]  /*d700*/  LDGSTS.E [R9+0x4c008], desc[UR8][R156.64], !P5 ;  /* 0x4c0080009c097fae */ /* 0x0007e2000e921848 */
[----:B-1----:R-:W-:-:S04]  /*d710*/  IMAD.WIDE R168, R25, 0x4, R158 ;  /* 0x0000000419a87825 */ /* 0x002fc800078e029e */
[C---:B---3--:R-:W-:Y:S01]  /*d720*/  IMAD.WIDE R160, R25.reuse, 0x4, R232 ;  /* 0x0000000419a07825 */ /* 0x048fe200078e02e8 */
[----:B------:R2:W-:Y:S03]  /*d730*/  STL.64 [R1+0x16b0], R168 ;  /* 0x0016b0a801007387 */ /* 0x0005e60000100a00 */
[C---:B------:R-:W-:Y:S01]  /*d740*/  IMAD.WIDE R158, R25.reuse, 0x4, R234 ;  /* 0x00000004199e7825 */ /* 0x040fe200078e02ea */
[----:B------:R4:W-:Y:S04]  /*d750*/  STL.64 [R1+0x16a8], R160 ;  /* 0x0016a8a001007387 */ /* 0x0009e80000100a00 */
[----:B------:R1:W-:Y:S01]  /*d760*/  STL.64 [R1+0x16a0], R158 ;  /* 0x0016a09e01007387 */ /* 0x0003e20000100a00 */
[----:B------:R-:W-:-:S03]  /*d770*/  IMAD.WIDE R156, R25, 0x4, R250 ;  /* 0x00000004199c7825 */ /* 0x000fc600078e02fa */
[----:B------:R2:W-:Y:S04]  /*d780*/  LDGSTS.E [R9+0x4000c], desc[UR8][R168.64], !P6 ;  /* 0x4000c000a8097fae */ /* 0x0005e8000f121848 */
[----:B------:R-:W3:Y:S04]  /*d790*/  LDL.LU.64 R250, [R1+0x9c8] ;  /* 0x0009c80001fa7983 */ /* 0x000ee80000300a00 */
[----:B------:R4:W-:Y:S04]  /*d7a0*/  LDGSTS.E [R9+0x4400c], desc[UR8][R160.64], !P6 ;  /* 0x4400c000a0097fae */ /* 0x0009e8000f121848 */
[----:B------:R1:W-:Y:S04]  /*d7b0*/  STL.64 [R1+0x1698], R156 ;  /* 0x0016989c01007387 */ /* 0x0003e80000100a00 */
[----:B------:R1:W-:Y:S04]  /*d7c0*/  LDGSTS.E [R9+0x4800c], desc[UR8][R158.64], !P6 ;  /* 0x4800c0009e097fae */ /* 0x0003e8000f121848 */
[----:B------:R-:W3:Y:S04]  /*d7d0*/  LDL.LU.64 R234, [R1+0x9c0] ;  /* 0x0009c00001ea7983 */ /* 0x000ee80000300a00 */
[----:B------:R1:W-:Y:S01]  /*d7e0*/  LDGSTS.E [R9+0x4c00c], desc[UR8][R156.64], !P6 ;  /* 0x4c00c0009c097fae */ /* 0x0003e2000f121848 */
[----:B--2---:R-:W-:-:S04]  /*d7f0*/  IMAD.WIDE R168, R25, 0x4, R238 ;  /* 0x0000000419a87825 */ /* 0x004fc800078e02ee */
[C---:B----4-:R-:W-:Y:S01]  /*d800*/  IMAD.WIDE R160, R25.reuse, 0x4, R244 ;  /* 0x0000000419a07825 */ /* 0x050fe200078e02f4 */
[----:B------:R-:W-:Y:S03]  /*d810*/  STL.64 [R1+0x1310], R168 ;  /* 0x001310a801007387 */ /* 0x000fe60000100a00 */
[C---:B-1----:R-:W-:Y:S01]  /*d820*/  IMAD.WIDE R158, R25.reuse, 0x4, R246 ;  /* 0x00000004199e7825 */ /* 0x042fe200078e02f6 */
[----:B------:R-:W2:Y:S04]  /*d830*/  LDL.LU.64 R238, [R1+0x9b8] ;  /* 0x0009b80001ee7983 */ /* 0x000ea80000300a00 */
[----:B------:R1:W-:Y:S04]  /*d840*/  STL.64 [R1+0x1308], R160 ;  /* 0x001308a001007387 */ /* 0x0003e80000100a00 */
[----:B------:R-:W4:Y:S04]  /*d850*/  LDL.LU.64 R244, [R1+0x9b0] ;  /* 0x0009b00001f47983 */ /* 0x000f280000300a00 */
[----:B------:R1:W-:Y:S04]  /*d860*/  STL.64 [R1+0x1300], R158 ;  /* 0x0013009e01007387 */ /* 0x0003e80000100a00 */
[----:B------:R-:W4:Y:S04]  /*d870*/  LDL.LU.64 R246, [R1+0x9a8] ;  /* 0x0009a80001f67983 */ /* 0x000f280000300a00 */
[----:B------:R1:W-:Y:S04]  /*d880*/  LDGSTS.E [R9+0x50000], desc[UR8][R168.64], !P1 ;  /* 0x50000000a8097fae */ /* 0x0003e8000c921848 */
[----:B------:R-:W-:Y:S01]  /*d890*/  LDGSTS.E [R9+0x54000], desc[UR8][R160.64], !P1 ;  /* 0x54000000a0097fae */ /* 0x000fe2000c921848 */
[----:B------:R-:W-:-:S03]  /*d8a0*/  IMAD.WIDE R156, R25, 0x4, R236 ;  /* 0x00000004199c7825 */ /* 0x000fc600078e02ec */
[----:B------:R-:W-:Y:S04]  /*d8b0*/  LDGSTS.E [R9+0x58000], desc[UR8][R158.64], !P1 ;  /* 0x580000009e097fae */ /* 0x000fe8000c921848 */
[----:B------:R3:W-:Y:S01]  /*d8c0*/  STL.64 [R1+0x12f8], R156 ;  /* 0x0012f89c01007387 */ /* 0x0007e20000100a00 */
[----:B------:R-:W-:-:S03]  /*d8d0*/  IMAD.WIDE R236, R25, 0x4, R240 ;  /* 0x0000000419ec7825 */ /* 0x000fc600078e02f0 */
[----:B-1----:R-:W4:Y:S01]  /*d8e0*/  LDL.LU.64 R160, [R1+0x9a0] ;  /* 0x0009a00001a07983 */ /* 0x002f220000300a00 */
[----:B------:R-:W-:-:S03]  /*d8f0*/  IMAD.WIDE R170, R25, 0x4, R242 ;  /* 0x0000000419aa7825 */ /* 0x000fc600078e02f2 */
[----:B------:R1:W-:Y:S01]  /*d900*/  STL.64 [R1+0x12f0], R236 ;  /* 0x0012f0ec01007387 */ /* 0x0003e20000100a00 */
[----:B------:R-:W-:-:S03]  /*d910*/  IMAD.WIDE R168, R25, 0x4, R248 ;  /* 0x0000000419a87825 */ /* 0x000fc600078e02f8 */
[----:B------:R-:W4:Y:S04]  /*d920*/  LDL.LU.64 R158, [R1+0x998] ;  /* 0x00099800019e7983 */ /* 0x000f280000300a00 */
[----:B------:R2:W-:Y:S04]  /*d930*/  STL.64 [R1+0x12e8], R170 ;  /* 0x0012e8aa01007387 */ /* 0x0005e80000100a00 */
[----:B------:R-:W4:Y:S04]  /*d940*/  LDL.LU.64 R232, [R1+0x990] ;  /* 0x0009900001e87983 */ /* 0x000f280000300a00 */
[----:B------:R4:W-:Y:S04]  /*d950*/  STL.64 [R1+0x12e0], R168 ;  /* 0x0012e0a801007387 */ /* 0x0009e80000100a00 */
[----:B------:R-:W4:Y:S04]  /*d960*/  LDL.LU.64 R248, [R1+0x988] ;  /* 0x0009880001f87983 */ /* 0x000f280000300a00 */
[----:B------:R3:W-:Y:S04]  /*d970*/  LDGSTS.E [R9+0x5c000], desc[UR8][R156.64], !P1 ;  /* 0x5c0000009c097fae */ /* 0x0007e8000c921848 */
[----:B------:R-:W-:Y:S04]  /*d980*/  LDGSTS.E [R9+0x50004], desc[UR8][R236.64], !P2 ;  /* 0x50004000ec097fae */ /* 0x000fe8000d121848 */
[----:B------:R2:W-:Y:S04]  /*d990*/  LDGSTS.E [R9+0x54004], desc[UR8][R170.64], !P2 ;  /* 0x54004000aa097fae */ /* 0x0005e8000d121848 */
[----:B------:R4:W-:Y:S01]  /*d9a0*/  LDGSTS.E [R9+0x58004], desc[UR8][R168.64], !P2 ;  /* 0x58004000a8097fae */ /* 0x0009e2000d121848 */
[----:B---3--:R-:W-:-:S05]  /*d9b0*/  IMAD.WIDE R156, R25, 0x4, R250 ;  /* 0x00000004199c7825 */ /* 0x008fca00078e02fa */
[----:B------:R3:W-:Y:S04]  /*d9c0*/  STL.64 [R1+0x12d8], R156 ;  /* 0x0012d89c01007387 */ /* 0x0007e80000100a00 */
[----:B-1----:R-:W3:Y:S04]  /*d9d0*/  LDL.LU.64 R236, [R1+0x600] ;  /* 0x0006000001ec7983 */ /* 0x002ee80000300a00 */
[----:B------:R-:W3:Y:S04]  /*d9e0*/  LDL.LU.64 R240, [R1+0x5f8] ;  /* 0x0005f80001f07983 */ /* 0x000ee80000300a00 */
[----:B------:R-:W3:Y:S01]  /*d9f0*/  LDL.LU.64 R242, [R1+0x5f0] ;  /* 0x0005f00001f27983 */ /* 0x000ee20000300a00 */
[----:B------:R-:W-:-:S03]  /*da00*/  IMAD.WIDE R234, R25, 0x4, R234 ;  /* 0x0000000419ea7825 */ /* 0x000fc600078e02ea */
[----:B------:R-:W3:Y:S04]  /*da10*/  LDL.LU.64 R250, [R1+0x5e8] ;  /* 0x0005e80001fa7983 */ /* 0x000ee80000300a00 */
[----:B------:R3:W-:Y:S04]  /*da20*/  LDGSTS.E [R9+0x5c004], desc[UR8][R156.64], !P2 ;  /* 0x5c0040009c097fae */ /* 0x0007e8000d121848 */
[----:B------:R1:W-:Y:S04]  /*da30*/  STL.64 [R1+0x12d0], R234 ;  /* 0x0012d0ea01007387 */ /* 0x0003e80000100a00 */
[----:B------:R-:W-:Y:S01]  /*da40*/  LDGSTS.E [R9+0x50008], desc[UR8][R234.64], !P3 ;  /* 0x50008000ea097fae */ /* 0x000fe2000d921848 */
[----:B--2---:R-:W-:-:S04]  /*da50*/  IMAD.WIDE R170, R25, 0x4, R238 ;  /* 0x0000000419aa7825 */ /* 0x004fc800078e02ee */
[C---:B----4-:R-:W-:Y:S01]  /*da60*/  IMAD.WIDE R168, R25.reuse, 0x4, R244 ;  /* 0x0000000419a87825 */ /* 0x050fe200078e02f4 */
[----:B------:R-:W-:Y:S03]  /*da70*/  STL.64 [R1+0x12c8], R170 ;  /* 0x0012c8aa01007387 */ /* 0x000fe60000100a00 */
[C---:B---3--:R-:W-:Y:S01]  /*da80*/  IMAD.WIDE R156, R25.reuse, 0x4, R246 ;  /* 0x00000004199c7825 */ /* 0x048fe200078e02f6 */
[----:B------:R2:W-:Y:S04]  /*da90*/  STL.64 [R1+0x12c0], R168 ;  /* 0x0012c0a801007387 */ /* 0x0005e80000100a00 */
[----:B------:R3:W-:Y:S04]  /*daa0*/  STL.64 [R1+0x12b8], R156 ;  /* 0x0012b89c01007387 */ /* 0x0007e80000100a00 */
[----:B-1----:R-:W4:Y:S04]  /*dab0*/  LDL.LU.64 R234, [R1+0x5e0] ;  /* 0x0005e00001ea7983 */ /* 0x002f280000300a00 */
[----:B------:R-:W4:Y:S04]  /*dac0*/  LDL.LU.64 R238, [R1+0x5d8] ;  /* 0x0005d80001ee7983 */ /* 0x000f280000300a00 */
[----:B------:R-:W4:Y:S04]  /*dad0*/  LDL.LU.64 R244, [R1+0x5d0] ;  /* 0x0005d00001f47983 */ /* 0x000f280000300a00 */
[----:B------:R-:W-:Y:S04]  /*dae0*/  LDGSTS.E [R9+0x54008], desc[UR8][R170.64], !P3 ;  /* 0x54008000aa097fae */ /* 0x000fe8000d921848 */
[----:B------:R2:W-:Y:S04]  /*daf0*/  LDGSTS.E [R9+0x58008], desc[UR8][R168.64], !P3 ;  /* 0x58008000a8097fae */ /* 0x0005e8000d921848 */
[----:B------:R-:W4:Y:S04]  /*db00*/  LDL.LU.64 R246, [R1+0x5c8] ;  /* 0x0005c80001f67983 */ /* 0x000f280000300a00 */
[----:B------:R3:W-:Y:S01]  /*db10*/  LDGSTS.E [R9+0x5c008], desc[UR8][R156.64], !P3 ;  /* 0x5c0080009c097fae */ /* 0x0007e2000d921848 */
[----:B--2---:R-:W-:-:S04]  /*db20*/  IMAD.WIDE R168, R25, 0x4, R160 ;  /* 0x0000000419a87825 */ /* 0x004fc800078e02a0 */
[C---:B------:R-:W-:Y:S01]  /*db30*/  IMAD.WIDE R160, R25.reuse, 0x4, R158 ;  /* 0x0000000419a07825 */ /* 0x040fe200078e029e */
[----:B------:R1:W-:Y:S03]  /*db40*/  STL.64 [R1+0x12b0], R168 ;  /* 0x0012b0a801007387 */ /* 0x0003e60000100a00 */
[C---:B------:R-:W-:Y:S01]  /*db50*/  IMAD.WIDE R158, R25.reuse, 0x4, R232 ;  /* 0x00000004199e7825 */ /* 0x040fe200078e02e8 */
[----:B------:R2:W-:Y:S03]  /*db60*/  STL.64 [R1+0x12a8], R160 ;  /* 0x0012a8a001007387 */ /* 0x0005e60000100a00 */
[----:B---3--:R-:W-:Y:S01]  /*db70*/  IMAD.WIDE R156, R25, 0x4, R248 ;  /* 0x00000004199c7825 */ /* 0x008fe200078e02f8 */
[----:B------:R3:W-:Y:S04]  /*db80*/  STL.64 [R1+0x12a0], R158 ;  /* 0x0012a09e01007387 */ /* 0x0007e80000100a00 */
[----:B------:R3:W-:Y:S04]  /*db90*/  STL.64 [R1+0x1298], R156 ;  /* 0x0012989c01007387 */ /* 0x0007e80000100a00 */
[----:B------:R-:W4:Y:S04]  /*dba0*/  LDL.LU.64 R248, [R1+0x5c0] ;  /* 0x0005c00001f87983 */ /* 0x000f280000300a00 */
[----:B------:R1:W-:Y:S04]  /*dbb0*/  LDGSTS.E [R9+0x5000c], desc[UR8][R168.64], !P4 ;  /* 0x5000c000a8097fae */ /* 0x0003e8000e121848 */
[----:B------:R2:W-:Y:S04]  /*dbc0*/  LDGSTS.E [R9+0x5400c], desc[UR8][R160.64], !P4 ;  /* 0x5400c000a0097fae */ /* 0x0005e8000e121848 */
[----:B------:R3:W-:Y:S01]  /*dbd0*/  LDGSTS.E [R9+0x5800c], desc[UR8][R158.64], !P4 ;  /* 0x5800c0009e097fae */ /* 0x0007e2000e121848 */
[----:B------:R-:W-:-:S03]  /*dbe0*/  ISETP.GE.U32.AND P5, PT, R33, 0x7ffffec0, PT ;  /* 0x7ffffec02100780c */ /* 0x000fc60003fa6070 */
[----:B------:R3:W-:Y:S01]  /*dbf0*/  LDGSTS.E [R9+0x5c00c], desc[UR8][R156.64], !P4 ;  /* 0x5c00c0009c097fae */ /* 0x0007e2000e121848 */
[----:B------:R-:W-:Y:S02]  /*dc00*/  IADD3 R33, R150, -0xc2, RZ ;  /* 0xffffff3e96217810 */ /* 0x000fe40007ffe0ff */
[----:B------:R-:W4:Y:S02]  /*dc10*/  LDC R150, c[0x0][0x230] ;  /* 0x00008c00ff967b82 */ /* 0x000f240000000800 */
[----:B------:R-:W-:Y:S01]  /*dc20*/  ISETP.GE.U32.AND P6, PT, R33, 0x7ffffebf, PT ;  /* 0x7ffffebf2100780c */ /* 0x000fe20003fc6070 */
[----:B-1----:R-:W-:-:S04]  /*dc30*/  IMAD.WIDE R168, R25, 0x4, R236 ;  /* 0x0000000419a87825 */ /* 0x002fc800078e02ec */
[C---:B--2---:R-:W-:Y:S01]  /*dc40*/  IMAD.WIDE R160, R25.reuse, 0x4, R240 ;  /* 0x0000000419a07825 */ /* 0x044fe200078e02f0 */
[----:B------:R1:W-:Y:S03]  /*dc50*/  STL.64 [R1+0xf50], R168 ;  /* 0x000f50a801007387 */ /* 0x0003e60000100a00 */
[C---:B---3--:R-:W-:Y:S01]  /*dc60*/  IMAD.WIDE R158, R25.reuse, 0x4, R242 ;  /* 0x00000004199e7825 */ /* 0x048fe200078e02f2 */
[----:B------:R-:W2:Y:S04]  /*dc70*/  LDL.LU.64 R236, [R1+0x5b8] ;  /* 0x0005b80001ec7983 */ /* 0x000ea80000300a00 */
[----:B------:R3:W-:Y:S01]  /*dc80*/  STL.64 [R1+0xf48], R160 ;  /* 0x000f48a001007387 */ /* 0x0007e20000100a00 */
[----:B------:R-:W-:-:S03]  /*dc90*/  IMAD.WIDE R156, R25, 0x4, R250 ;  /* 0x00000004199c7825 */ /* 0x000fc600078e02fa */
[----:B------:R-:W2:Y:S04]  /*dca0*/  LDL.LU.64 R240, [R1+0x5b0] ;  /* 0x0005b00001f07983 */ /* 0x000ea80000300a00 */
[----:B------:R3:W-:Y:S04]  /*dcb0*/  STL.64 [R1+0xf40], R158 ;  /* 0x000f409e01007387 */ /* 0x0007e80000100a00 */
[----:B------:R-:W2:Y:S04]  /*dcc0*/  LDL.LU.64 R242, [R1+0x5a8] ;  /* 0x0005a80001f27983 */ /* 0x000ea80000300a00 */
[----:B------:R3:W-:Y:S04]  /*dcd0*/  STL.64 [R1+0xf38], R156 ;  /* 0x000f389c01007387 */ /* 0x0007e80000100a00 */
[----:B------:R-:W2:Y:S04]  /*dce0*/  LDL.LU.64 R250, [R1+0x5a0] ;  /* 0x0005a00001fa7983 */ /* 0x000ea80000300a00 */
[----:B------:R1:W-:Y:S04]  /*dcf0*/  LDGSTS.E [R9+0x60000], desc[UR8][R168.64], !P5 ;  /* 0x60000000a8097fae */ /* 0x0003e8000e921848 */
[----:B------:R3:W-:Y:S04]  /*dd00*/  LDGSTS.E [R9+0x64000], desc[UR8][R160.64], !P5 ;  /* 0x64000000a0097fae */ /* 0x0007e8000e921848 */
[----:B------:R-:W-:Y:S04]  /*dd10*/  LDGSTS.E [R9+0x68000], desc[UR8][R158.64], !P5 ;  /* 0x680000009e097fae */ /* 0x000fe8000e921848 */
[----:B------:R3:W-:Y:S01]  /*dd20*/  LDGSTS.E [R9+0x6c000], desc[UR8][R156.64], !P5 ;  /* 0x6c0000009c097fae */ /* 0x0007e2000e921848 */
[----:B----4-:R-:W-:-:S04]  /*dd30*/  IMAD.WIDE R170, R25, 0x4, R234 ;  /* 0x0000000419aa7825 */ /* 0x010fc800078e02ea */
[C---:B-1----:R-:W-:Y:S01]  /*dd40*/  IMAD.WIDE R168, R25.reuse, 0x4, R238 ;  /* 0x0000000419a87825 */ /* 0x042fe200078e02ee */
[----:B------:R1:W-:Y:S03]  /*dd50*/  STL.64 [R1+0xf30], R170 ;  /* 0x000f30aa01007387 */ /* 0x0003e60000100a00 */
[C---:B---3--:R-:W-:Y:S01]  /*dd60*/  IMAD.WIDE R160, R25.reuse, 0x4, R244 ;  /* 0x0000000419a07825 */ /* 0x048fe200078e02f4 */
[----:B------:R-:W3:Y:S04]  /*dd70*/  LDL.LU.64 R158, [R1+0x598] ;  /* 0x00059800019e7983 */ /* 0x000ee80000300a00 */
[----:B------:R2:W-:Y:S04]  /*dd80*/  STL.64 [R1+0xf28], R168 ;  /* 0x000f28a801007387 */ /* 0x0005e80000100a00 */
[----:B------:R-:W4:Y:S01]  /*dd90*/  LDL.LU.64 R244, [R1+0x590] ;  /* 0x0005900001f47983 */ /* 0x000f220000300a00 */
[----:B------:R-:W-:-:S03]  /*dda0*/  IMAD.WIDE R156, R25, 0x4, R246 ;  /* 0x00000004199c7825 */ /* 0x000fc600078e02f6 */
[----:B------:R2:W-:Y:S04]  /*ddb0*/  STL.64 [R1+0xf20], R160 ;  /* 0x000f20a001007387 */ /* 0x0005e80000100a00 */
[----:B------:R-:W4:Y:S04]  /*ddc0*/  LDL.LU.64 R246, [R1+0x588] ;  /* 0x0005880001f67983 */ /* 0x000f280000300a00 */
[----:B------:R1:W-:Y:S04]  /*ddd0*/  LDGSTS.E [R9+0x60004], desc[UR8][R170.64], !P6 ;  /* 0x60004000aa097fae */ /* 0x0003e8000f121848 */
[----:B------:R2:W-:Y:S04]  /*dde0*/  STL.64 [R1+0xf18], R156 ;  /* 0x000f189c01007387 */ /* 0x0005e80000100a00 */
[----:B------:R-:W4:Y:S04]  /*ddf0*/  LDL.LU.64 R232, [R1+0x200] ;  /* 0x0002000001e87983 */ /* 0x000f280000300a00 */
[----:B------:R-:W4:Y:S04]  /*de00*/  LDL.LU.64 R234, [R1+0x1f8] ;  /* 0x0001f80001ea7983 */ /* 0x000f280000300a00 */
[----:B------:R-:W4:Y:S01]  /*de10*/  LDL.LU.64 R238, [R1+0x1f0] ;  /* 0x0001f00001ee7983 */ /* 0x000f220000300a00 */
[----:B-1----:R-:W-:-:S03]  /*de20*/  IMAD.WIDE R170, R25, 0x4, R248 ;  /* 0x0000000419aa7825 */ /* 0x002fc600078e02f8 */
[----:B------:R2:W-:Y:S04]  /*de30*/  LDGSTS.E [R9+0x64004], desc[UR8][R168.64], !P6 ;  /* 0x64004000a8097fae */ /* 0x0005e8000f121848 */
[----:B------:R-:W-:Y:S04]  /*de40*/  STL.64 [R1+0xf10], R170 ;  /* 0x000f10aa01007387 */ /* 0x000fe80000100a00 */
[----:B------:R-:W4:Y:S01]  /*de50*/  LDL.LU.64 R248, [R1+0x1e8] ;  /* 0x0001e80001f87983 */ /* 0x000f220000300a00 */
[----:B------:R-:W-:Y:S02]  /*de60*/  VIADD R33, R152, 0xffffff3d ;  /* 0xffffff3d98217836 */ /* 0x000fe40000000000 */
[----:B------:R-:W1:Y:S01]  /*de70*/  LDC R152, c[0x0][0x230] ;  /* 0x00008c00ff987b82 */ /* 0x000e620000000800 */
[----:B------:R2:W-:Y:S02]  /*de80*/  LDGSTS.E [R9+0x68004], desc[UR8][R160.64], !P6 ;  /* 0x68004000a0097fae */ /* 0x0005e4000f121848 */
[----:B------:R-:W-:-:S02]  /*de90*/  ISETP.GE.U32.AND P1, PT, R33, 0x7ffffebe, PT ;  /* 0x7ffffebe2100780c */ /* 0x000fc40003f26070 */
[----:B------:R2:W-:Y:S01]  /*dea0*/  LDGSTS.E [R9+0x6c004], desc[UR8][R156.64], !P6 ;  /* 0x6c0040009c097fae */ /* 0x0005e2000f121848 */
[----:B------:R-:W-:Y:S02]  /*deb0*/  IADD3 R33, R151, -0xc4, RZ ;  /* 0xffffff3c97217810 */ /* 0x000fe40007ffe0ff */
[----:B------:R-:W1:Y:S08]  /*dec0*/  LDC R151, c[0x0][0x230] ;  /* 0x00008c00ff977b82 */ /* 0x000e700000000800 */
[----:B------:R-:W-:Y:S01]  /*ded0*/  LDGSTS.E [R9+0x60008], desc[UR8][R170.64], !P1 ;  /* 0x60008000aa097fae */ /* 0x000fe2000c921848 */
[----:B------:R-:W-:Y:S01]  /*dee0*/  ISETP.GE.U32.AND P2, PT, R33, 0x7ffffebd, PT ;  /* 0x7ffffebd2100780c */ /* 0x000fe20003f46070 */
[----:B--2---:R-:W-:-:S04]  /*def0*/  IMAD.WIDE R168, R25, 0x4, R236 ;  /* 0x0000000419a87825 */ /* 0x004fc800078e02ec */
[C---:B------:R-:W-:Y:S01]  /*df00*/  IMAD.WIDE R160, R25.reuse, 0x4, R240 ;  /* 0x0000000419a07825 */ /* 0x040fe200078e02f0 */
[----:B------:R2:W-:Y:S03]  /*df10*/  STL.64 [R1+0xf08], R168 ;  /* 0x000f08a801007387 */ /* 0x0005e60000100a00 */
[C---:B------:R-:W-:Y:S01]  /*df20*/  IMAD.WIDE R156, R25.reuse, 0x4, R242 ;  /* 0x00000004199c7825 */ /* 0x040fe200078e02f2 */
[----:B------:R3:W-:Y:S04]  /*df30*/  STL.64 [R1+0xf00], R160 ;  /* 0x000f00a001007387 */ /* 0x0007e80000100a00 */
[----:B------:R1:W-:Y:S04]  /*df40*/  STL.64 [R1+0xef8], R156 ;  /* 0x000ef89c01007387 */ /* 0x0003e80000100a00 */
[----:B------:R2:W-:Y:S04]  /*df50*/  LDGSTS.E [R9+0x64008], desc[UR8][R168.64], !P1 ;  /* 0x64008000a8097fae */ /* 0x0005e8000c921848 */
[----:B------:R-:W4:Y:S04]  /*df60*/  LDL.LU.64 R236, [R1+0x1e0] ;  /* 0x0001e00001ec7983 */ /* 0x000f280000300a00 */
[----:B------:R-:W4:Y:S01]  /*df70*/  LDL.LU.64 R240, [R1+0x1d8] ;  /* 0x0001d80001f07983 */ /* 0x000f220000300a00 */
[----:B--2---:R-:W-:-:S03]  /*df80*/  IMAD.WIDE R168, R25, 0x4, R250 ;  /* 0x0000000419a87825 */ /* 0x004fc600078e02fa */
[----:B------:R-:W2:Y:S04]  /*df90*/  LDL.LU.64 R242, [R1+0x1d0] ;  /* 0x0001d00001f27983 */ /* 0x000ea80000300a00 */
[----:B------:R1:W-:Y:S04]  /*dfa0*/  STL.64 [R1+0xef0], R168 ;  /* 0x000ef0a801007387 */ /* 0x0003e80000100a00 */
[----:B------:R-:W2:Y:S04]  /*dfb0*/  LDL.LU.64 R250, [R1+0x1c8] ;  /* 0x0001c80001fa7983 */ /* 0x000ea80000300a00 */
[----:B------:R3:W-:Y:S04]  /*dfc0*/  LDGSTS.E [R9+0x68008], desc[UR8][R160.64], !P1 ;  /* 0x68008000a0097fae */ /* 0x0007e8000c921848 */
[----:B------:R1:W-:Y:S04]  /*dfd0*/  LDGSTS.E [R9+0x6c008], desc[UR8][R156.64], !P1 ;  /* 0x6c0080009c097fae */ /* 0x0003e8000c921848 */
[----:B------:R1:W-:Y:S01]  /*dfe0*/  LDGSTS.E [R9+0x6000c], desc[UR8][R168.64], !P2 ;  /* 0x6000c000a8097fae */ /* 0x0003e2000d121848 */
[----:B---3--:R-:W-:-:S04]  /*dff0*/  IMAD.WIDE R160, R25, 0x4, R158 ;  /* 0x0000000419a07825 */ /* 0x008fc800078e029e */
[C---:B----4-:R-:W-:Y:S01]  /*e000*/  IMAD.WIDE R158, R25.reuse, 0x4, R244 ;  /* 0x00000004199e7825 */ /* 0x050fe200078e02f4 */
[----:B------:R3:W-:Y:S03]  /*e010*/  STL.64 [R1+0xee8], R160 ;  /* 0x000ee8a001007387 */ /* 0x0007e60000100a00 */
[C---:B-1----:R-:W-:Y:S01]  /*e020*/  IMAD.WIDE R156, R25.reuse, 0x4, R246 ;  /* 0x00000004199c7825 */ /* 0x042fe200078e02f6 */
[----:B------:R1:W-:Y:S04]  /*e030*/  STL.64 [R1+0xee0], R158 ;  /* 0x000ee09e01007387 */ /* 0x0003e80000100a00 */
[----:B------:R4:W-:Y:S04]  /*e040*/  STL.64 [R1+0xed8], R156 ;  /* 0x000ed89c01007387 */ /* 0x0009e80000100a00 */
[----:B------:R-:W2:Y:S01]  /*e050*/  LDL.LU.64 R244, [R1+0x1c0] ;  /* 0x0001c00001f47983 */ /* 0x000ea20000300a00 */
[----:B------:R-:W-:-:S03]  /*e060*/  IMAD.WIDE R168, R25, 0x4, R232 ;  /* 0x0000000419a87825 */ /* 0x000fc600078e02e8 */
[----:B------:R-:W2:Y:S04]  /*e070*/  LDL.LU.64 R246, [R1+0x1b8] ;  /* 0x0001b80001f67983 */ /* 0x000ea80000300a00 */
[----:B------:R3:W-:Y:S04]  /*e080*/  LDGSTS.E [R9+0x6400c], desc[UR8][R160.64], !P2 ;  /* 0x6400c000a0097fae */ /* 0x0007e8000d121848 */
[----:B------:R1:W-:Y:S04]  /*e090*/  LDGSTS.E [R9+0x6800c], desc[UR8][R158.64], !P2 ;  /* 0x6800c0009e097fae */ /* 0x0003e8000d121848 */
[----:B------:R4:W-:Y:S01]  /*e0a0*/  LDGSTS.E [R9+0x6c00c], desc[UR8][R156.64], !P2 ;  /* 0x6c00c0009c097fae */ /* 0x0009e2000d121848 */
[----:B---3--:R-:W-:-:S03]  /*e0b0*/  IMAD.WIDE R160, R25, 0x4, R234 ;  /* 0x0000000419a07825 */ /* 0x008fc600078e02ea */
[----:B------:R3:W-:Y:S01]  /*e0c0*/  STL.64 [R1+0xd98], R168 ;  /* 0x000d98a801007387 */ /* 0x0007e20000100a00 */
[----:B-1----:R-:W-:-:S03]  /*e0d0*/  IMAD.WIDE R158, R25, 0x4, R238 ;  /* 0x00000004199e7825 */ /* 0x002fc600078e02ee */
[----:B------:R-:W2:Y:S01]  /*e0e0*/  LDL.LU.64 R232, [R1+0x1b0] ;  /* 0x0001b00001e87983 */ /* 0x000ea20000300a00 */
[----:B----4-:R-:W-:-:S03]  /*e0f0*/  IMAD.WIDE R156, R25, 0x4, R248 ;  /* 0x00000004199c7825 */ /* 0x010fc600078e02f8 */
[----:B------:R1:W-:Y:S04]  /*e100*/  STL.64 [R1+0xd90], R160 ;  /* 0x000d90a001007387 */ /* 0x0003e80000100a00 */
[----:B------:R-:W4:Y:S04]  /*e110*/  LDL.LU.64 R234, [R1+0x1a8] ;  /* 0x0001a80001ea7983 */ /* 0x000f280000300a00 */
[----:B------:R2:W-:Y:S04]  /*e120*/  STL.64 [R1+0xd88], R158 ;  /* 0x000d889e01007387 */ /* 0x0005e80000100a00 */
[----:B------:R2:W-:Y:S04]  /*e130*/  STL.64 [R1+0xa00], R156 ;  /* 0x000a009c01007387 */ /* 0x0005e80000100a00 */
[----:B------:R-:W4:Y:S04]  /*e140*/  LDL.LU.64 R238, [R1+0x1a0] ;  /* 0x0001a00001ee7983 */ /* 0x000f280000300a00 */
[----:B------:R-:W4:Y:S01]  /*e150*/  LDL.LU.64 R248, [R1+0x198] ;  /* 0x0001980001f87983 */ /* 0x000f220000300a00 */
[----:B------:R-:W-:-:S02]  /*e160*/  VIADD R33, R150, 0xffffff1f ;  /* 0xffffff1f96217836 */ /* 0x000fc40000000000 */
[----:B------:R-:W4:Y:S03]  /*e170*/  LDC R150, c[0x0][0x230] ;  /* 0x00008c00ff967b82 */ /* 0x000f260000000800 */
[----:B------:R-:W-:Y:S02]  /*e180*/  ISETP.GE.U32.AND P3, PT, R33, 0x7ffffea0, PT ;  /* 0x7ffffea02100780c */ /* 0x000fe40003f66070 */
[----:B------:R-:W-:-:S03]  /*e190*/  IADD3 R33, R152, -0xe2, RZ ;  /* 0xffffff1e98217810 */ /* 0x000fc60007ffe0ff */
[----:B------:R-:W4:Y:S01]  /*e1a0*/  LDC R152, c[0x0][0x230] ;  /* 0x00008c00ff987b82 */ /* 0x000f220000000800 */
[----:B------:R-:W-:-:S07]  /*e1b0*/  ISETP.GE.U32.AND P4, PT, R33, 0x7ffffe9f, PT ;  /* 0x7ffffe9f2100780c */ /* 0x000fce0003f86070 */
[----:B------:R3:W-:Y:S04]  /*e1c0*/  LDGSTS.E [R9+0x70000], desc[UR8][R168.64], !P3 ;  /* 0x70000000a8097fae */ /* 0x0007e8000d921848 */
[----:B------:R1:W-:Y:S04]  /*e1d0*/  LDGSTS.E [R9+0x74000], desc[UR8][R160.64], !P3 ;  /* 0x74000000a0097fae */ /* 0x0003e8000d921848 */
[----:B------:R2:W-:Y:S04]  /*e1e0*/  LDGSTS.E [R9+0x78000], desc[UR8][R158.64], !P3 ;  /* 0x780000009e097fae */ /* 0x0005e8000d921848 */
[----:B------:R2:W-:Y:S01]  /*e1f0*/  LDGSTS.E [R9+0x7c000], desc[UR8][R156.64], !P3 ;  /* 0x7c0000009c097fae */ /* 0x0005e2000d921848 */
[----:B------:R-:W-:-:S02]  /*e200*/  VIADD R33, R151, 0xffffff1d ;  /* 0xffffff1d97217836 */ /* 0x000fc40000000000 */
[----:B------:R-:W4:Y:S03]  /*e210*/  LDC R151, c[0x0][0x230] ;  /* 0x00008c00ff977b82 */ /* 0x000f260000000800 */
[----:B------:R-:W-:Y:S01]  /*e220*/  ISETP.GE.U32.AND P5, PT, R33, 0x7ffffe9e, PT ;  /* 0x7ffffe9e2100780c */ /* 0x000fe20003fa6070 */
[----:B---3--:R-:W-:-:S04]  /*e230*/  IMAD.WIDE R168, R25, 0x4, R236 ;  /* 0x0000000419a87825 */ /* 0x008fc800078e02ec */
[C---:B-1----:R-:W-:Y:S01]  /*e240*/  IMAD.WIDE R160, R25.reuse, 0x4, R240 ;  /* 0x0000000419a07825 */ /* 0x042fe200078e02f0 */
[----:B------:R1:W-:Y:S03]  /*e250*/  STL.64 [R1+0x9f8], R168 ;  /* 0x0009f8a801007387 */ /* 0x0003e60000100a00 */
[C---:B--2---:R-:W-:Y:S01]  /*e260*/  IMAD.WIDE R158, R25.reuse, 0x4, R242 ;  /* 0x00000004199e7825 */ /* 0x044fe200078e02f2 */
[----:B------:R1:W-:Y:S04]  /*e270*/  LDGSTS.E [R9+0x70004], desc[UR8][R168.64], !P4 ;  /* 0x70004000a8097fae */ /* 0x0003e8000e121848 */
[----:B------:R-:W2:Y:S01]  /*e280*/  LDL.LU.64 R242, [R1+0x190] ;  /* 0x0001900001f27983 */ /* 0x000ea20000300a00 */
[----:B------:R-:W-:-:S03]  /*e290*/  IMAD.WIDE R156, R25, 0x4, R250 ;  /* 0x00000004199c7825 */ /* 0x000fc600078e02fa */
[----:B------:R3:W-:Y:S04]  /*e2a0*/  STL.64 [R1+0x9f0], R160 ;  /* 0x0009f0a001007387 */ /* 0x0007e80000100a00 */
[----:B------:R-:W2:Y:S04]  /*e2b0*/  LDL.LU.64 R250, [R1+0x188] ;  /* 0x0001880001fa7983 */ /* 0x000ea80000300a00 */
[----:B------:R3:W-:Y:S04]  /*e2c0*/  STL.64 [R1+0x9e8], R158 ;  /* 0x0009e89e01007387 */ /* 0x0007e80000100a00 */
[----:B------:R3:W-:Y:S04]  /*e2d0*/  LDGSTS.E [R9+0x74004], desc[UR8][R160.64], !P4 ;  /* 0x74004000a0097fae */ /* 0x0007e8000e121848 */
[----:B------:R4:W-:Y:S04]  /*e2e0*/  STL.64 [R1+0x600], R156 ;  /* 0x0006009c01007387 */ /* 0x0009e80000100a00 */
[----:B------:R-:W2:Y:S04]  /*e2f0*/  LDL.LU.64 R236, [R1+0xd80] ;  /* 0x000d800001ec7983 */ /* 0x000ea80000300a00 */
[----:B------:R-:W2:Y:S04]  /*e300*/  LDL.LU.64 R240, [R1+0xd78] ;  /* 0x000d780001f07983 */ /* 0x000ea80000300a00 */
[----:B------:R3:W-:Y:S04]  /*e310*/  LDGSTS.E [R9+0x78004], desc[UR8][R158.64], !P4 ;  /* 0x780040009e097fae */ /* 0x0007e8000e121848 */
[----:B------:R4:W-:Y:S01]  /*e320*/  LDGSTS.E [R9+0x7c004], desc[UR8][R156.64], !P4 ;  /* 0x7c0040009c097fae */ /* 0x0009e2000e121848 */
[----:B-1----:R-:W-:-:S04]  /*e330*/  IMAD.WIDE R168, R25, 0x4, R244 ;  /* 0x0000000419a87825 */ /* 0x002fc800078e02f4 */
[C---:B---3--:R-:W-:Y:S01]  /*e340*/  IMAD.WIDE R160, R25.reuse, 0x4, R246 ;  /* 0x0000000419a07825 */ /* 0x048fe200078e02f6 */
[----:B------:R1:W-:Y:S04]  /*e350*/  STL.64 [R1+0x5f8], R168 ;  /* 0x0005f8a801007387 */ /* 0x0003e80000100a00 */
[----:B------:R-:W3:Y:S04]  /*e360*/  LDL.LU.64 R244, [R1+0xd70] ;  /* 0x000d700001f47983 */ /* 0x000ee80000300a00 */
[----:B------:R-:W-:Y:S04]  /*e370*/  STL.64 [R1+0x5f0], R160 ;  /* 0x0005f0a001007387 */ /* 0x000fe80000100a00 */
[----:B------:R-:W3:Y:S04]  /*e380*/  LDL.LU.64 R246, [R1+0xd68] ;  /* 0x000d680001f67983 */ /* 0x000ee80000300a00 */
[----:B------:R1:W-:Y:S01]  /*e390*/  LDGSTS.E [R9+0x70008], desc[UR8][R168.64], !P5 ;  /* 0x70008000a8097fae */ /* 0x0003e2000e921848 */
[----:B------:R-:W-:-:S03]  /*e3a0*/  IMAD.WIDE R158, R25, 0x4, R232 ;  /* 0x00000004199e7825 */ /* 0x000fc600078e02e8 */
[----:B------:R2:W-:Y:S01]  /*e3b0*/  LDGSTS.E [R9+0x74008], desc[UR8][R160.64], !P5 ;  /* 0x74008000a0097fae */ /* 0x0005e2000e921848 */
[----:B----4-:R-:W-:-:S03]  /*e3c0*/  IMAD.WIDE R156, R25, 0x4, R234 ;  /* 0x00000004199c7825 */ /* 0x010fc600078e02ea */
[----:B------:R4:W-:Y:S04]  /*e3d0*/  STL.64 [R1+0x5e8], R158 ;  /* 0x0005e89e01007387 */ /* 0x0009e80000100a00 */
[----:B------:R2:W-:Y:S04]  /*e3e0*/  STL.64 [R1+0x5e0], R156 ;  /* 0x0005e09c01007387 */ /* 0x0005e80000100a00 */
[----:B------:R-:W-:Y:S01]  /*e3f0*/  LDGSTS.E [R9+0x78008], desc[UR8][R158.64], !P5 ;  /* 0x780080009e097fae */ /* 0x000fe2000e921848 */
[----:B------:R-:W-:Y:S01]  /*e400*/  IMAD.WIDE R170, R25, 0x4, R238 ;  /* 0x0000000419aa7825 */ /* 0x000fe200078e02ee */
[----:B------:R-:W-:-:S02]  /*e410*/  IADD3 R33, R150, -0xe4, RZ ;  /* 0xffffff1c96217810 */ /* 0x000fc40007ffe0ff */
[----:B------:R2:W-:Y:S01]  /*e420*/  LDGSTS.E [R9+0x7c008], desc[UR8][R156.64], !P5 ;  /* 0x7c0080009c097fae */ /* 0x0005e2000e921848 */
[----:B------:R-:W3:Y:S01]  /*e430*/  LDC R150, c[0x0][0x230] ;  /* 0x00008c00ff967b82 */ /* 0x000ee20000000800 */
[----:B-1----:R-:W-:Y:S02]  /*e440*/  IMAD.WIDE R168, R25, 0x4, R248 ;  /* 0x0000000419a87825 */ /* 0x002fe400078e02f8 */
[----:B----4-:R-:W4:Y:S04]  /*e450*/  LDL.LU.64 R158, [R1+0xd60] ;  /* 0x000d6000019e7983 */ /* 0x010f280000300a00 */
[----:B------:R-:W4:Y:S04]  /*e460*/  LDL.LU.64 R232, [R1+0xd58] ;  /* 0x000d580001e87983 */ /* 0x000f280000300a00 */
[----:B------:R1:W-:Y:S04]  /*e470*/  STL.64 [R1+0x5d8], R170 ;  /* 0x0005d8aa01007387 */ /* 0x0003e80000100a00 */
[----:B------:R-:W4:Y:S04]  /*e480*/  LDL.LU.64 R234, [R1+0xd50] ;  /* 0x000d500001ea7983 */ /* 0x000f280000300a00 */
[----:B------:R1:W-:Y:S04]  /*e490*/  STL.64 [R1+0x5d0], R168 ;  /* 0x0005d0a801007387 */ /* 0x0003e80000100a00 */
[----:B------:R-:W4:Y:S01]  /*e4a0*/  LDL.LU.64 R248, [R1+0xd48] ;  /* 0x000d480001f87983 */ /* 0x000f220000300a00 */
[----:B------:R-:W-:Y:S01]  /*e4b0*/  ISETP.GE.U32.AND P6, PT, R33, 0x7ffffe9d, PT ;  /* 0x7ffffe9d2100780c */ /* 0x000fe20003fc6070 */
[----:B------:R-:W-:-:S02]  /*e4c0*/  VIADD R33, R152, 0xffffff7b ;  /* 0xffffff7b98217836 */ /* 0x000fc40000000000 */
[----:B------:R-:W4:Y:S03]  /*e4d0*/  LDC R152, c[0x0][0x230] ;  /* 0x00008c00ff987b82 */ /* 0x000f260000000800 */
[----:B------:R-:W-:-:S07]  /*e4e0*/  ISETP.GE.U32.AND P1, PT, R33, 0x7ffffefc, PT ;  /* 0x7ffffefc2100780c */ /* 0x000fce0003f26070 */
[----:B------:R1:W-:Y:S04]  /*e4f0*/  LDGSTS.E [R9+0x7000c], desc[UR8][R170.64], !P6 ;  /* 0x7000c000aa097fae */ /* 0x0003e8000f121848 */
[----:B------:R1:W-:Y:S01]  /*e500*/  LDGSTS.E [R9+0x7400c], desc[UR8][R168.64], !P6 ;  /* 0x7400c000a8097fae */ /* 0x0003e2000f121848 */
[----:B--2---:R-:W-:-:S04]  /*e510*/  IMAD.WIDE R160, R25, 0x4, R242 ;  /* 0x0000000419a07825 */ /* 0x004fc800078e02f2 */
[C---:B------:R-:W-:Y:S01]  /*e520*/  IMAD.WIDE R156, R25.reuse, 0x4, R250 ;  /* 0x00000004199c7825 */ /* 0x040fe200078e02fa */
[----:B------:R3:W-:Y:S04]  /*e530*/  STL.64 [R1+0x5c8], R160 ;  /* 0x0005c8a001007387 */ /* 0x0007e80000100a00 */
[----:B------:R2:W-:Y:S04]  /*e540*/  STL.64 [R1+0x5c0], R156 ;  /* 0x0005c09c01007387 */ /* 0x0005e80000100a00 */
[----:B------:R-:W4:Y:S04]  /*e550*/  LDL.LU.64 R238, [R1+0xd40] ;  /* 0x000d400001ee7983 */ /* 0x000f280000300a00 */
[----:B------:R-:W4:Y:S04]  /*e560*/  LDL.LU.64 R242, [R1+0xd38] ;  /* 0x000d380001f27983 */ /* 0x000f280000300a00 */
[----:B------:R-:W4:Y:S01]  /*e570*/  LDL.LU.64 R250, [R1+0xd30] ;  /* 0x000d300001fa7983 */ /* 0x000f220000300a00 */
[----:B-1----:R-:W-:-:S03]  /*e580*/  IMAD.WIDE R170, R25, 0x4, R236 ;  /* 0x0000000419aa7825 */ /* 0x002fc600078e02ec */
[----:B------:R3:W-:Y:S01]  /*e590*/  LDGSTS.E [R9+0x7800c], desc[UR8][R160.64], !P6 ;  /* 0x7800c000a0097fae */ /* 0x0007e2000f121848 */
[----:B------:R-:W-:-:S03]  /*e5a0*/  IMAD.WIDE R168, R25, 0x4, R240 ;  /* 0x0000000419a87825 */ /* 0x000fc600078e02f0 */
[----:B------:R2:W-:Y:S04]  /*e5b0*/  LDGSTS.E [R9+0x7c00c], desc[UR8][R156.64], !P6 ;  /* 0x7c00c0009c097fae */ /* 0x0005e8000f121848 */
[----:B------:R-:W-:Y:S04]  /*e5c0*/  STL.64 [R1+0x1690], R170 ;  /* 0x001690aa01007387 */ /* 0x000fe80000100a00 */
[----:B------:R4:W-:Y:S04]  /*e5d0*/  STL.64 [R1+0x1688], R168 ;  /* 0x001688a801007387 */ /* 0x0009e80000100a00 */
[----:B------:R-:W-:Y:S01]  /*e5e0*/  LDGSTS.E [R18+0x40000], desc[UR8][R170.64], !P1 ;  /* 0x40000000aa127fae */ /* 0x000fe2000c921848 */
[----:B---3--:R-:W-:-:S03]  /*e5f0*/  IMAD.WIDE R160, R25, 0x4, R244 ;  /* 0x0000000419a07825 */ /* 0x008fc600078e02f4 */
[----:B------:R4:W-:Y:S04]  /*e600*/  LDGSTS.E [R18+0x44000], desc[UR8][R168.64], !P1 ;  /* 0x44000000a8127fae */ /* 0x0009e8000c921848 */
[----:B------:R1:W-:Y:S01]  /*e610*/  STL.64 [R1+0x1680], R160 ;  /* 0x001680a001007387 */ /* 0x0003e20000100a00 */
[----:B--2---:R-:W-:-:S03]  /*e620*/  IMAD.WIDE R156, R25, 0x4, R246 ;  /* 0x00000004199c7825 */ /* 0x004fc600078e02f6 */
[----:B------:R-:W2:Y:S04]  /*e630*/  LDL.LU.64 R236, [R1+0xd28] ;  /* 0x000d280001ec7983 */ /* 0x000ea80000300a00 */
[----:B------:R3:W-:Y:S04]  /*e640*/  STL.64 [R1+0x1678], R156 ;  /* 0x0016789c01007387 */ /* 0x0007e80000100a00 */
[----:B------:R-:W2:Y:S04]  /*e650*/  LDL.LU.64 R240, [R1+0xd20] ;  /* 0x000d200001f07983 */ /* 0x000ea80000300a00 */
[----:B------:R-:W2:Y:S04]  /*e660*/  LDL.LU.64 R244, [R1+0xd18] ;  /* 0x000d180001f47983 */ /* 0x000ea80000300a00 */
[----:B------:R1:W-:Y:S04]  /*e670*/  LDGSTS.E [R18+0x48000], desc[UR8][R160.64], !P1 ;  /* 0x48000000a0127fae */ /* 0x0003e8000c921848 */
[----:B------:R-:W2:Y:S04]  /*e680*/  LDL.LU.64 R246, [R1+0xd10] ;  /* 0x000d100001f67983 */ /* 0x000ea80000300a00 */
[----:B------:R3:W-:Y:S01]  /*e690*/  LDGSTS.E [R18+0x4c000], desc[UR8][R156.64], !P1 ;  /* 0x4c0000009c127fae */ /* 0x0007e2000c921848 */
[----:B----4-:R-:W-:-:S04]  /*e6a0*/  IMAD.WIDE R168, R25, 0x4, R158 ;  /* 0x0000000419a87825 */ /* 0x010fc800078e029e */
[C---:B-1----:R-:W-:Y:S01]  /*e6b0*/  IMAD.WIDE R160, R25.reuse, 0x4, R232 ;  /* 0x0000000419a07825 */ /* 0x042fe200078e02e8 */
[----:B------:R1:W-:Y:S03]  /*e6c0*/  STL.64 [R1+0x1670], R168 ;  /* 0x001670a801007387 */ /* 0x0003e60000100a00 */
[C---:B------:R-:W-:Y:S01]  /*e6d0*/  IMAD.WIDE R158, R25.reuse, 0x4, R234 ;  /* 0x00000004199e7825 */ /* 0x040fe200078e02ea */
[----:B------:R4:W-:Y:S04]  /*e6e0*/  STL.64 [R1+0x1668], R160 ;  /* 0x001668a001007387 */ /* 0x0009e80000100a00 */
[----:B------:R4:W-:Y:S01]  /*e6f0*/  STL.64 [R1+0x1660], R158 ;  /* 0x0016609e01007387 */ /* 0x0009e20000100a00 */
[----:B---3--:R-:W-:-:S03]  /*e700*/  IMAD.WIDE R156, R25, 0x4, R248 ;  /* 0x00000004199c7825 */ /* 0x008fc600078e02f8 */
[----:B------:R-:W3:Y:S01]  /*e710*/  LDL.LU.64 R248, [R1+0xd08] ;  /* 0x000d080001f87983 */ /* 0x000ee20000300a00 */
[----:B------:R-:W-:Y:S02]  /*e720*/  IADD3 R33, R151, -0x86, RZ ;  /* 0xffffff7a97217810 */ /* 0x000fe40007ffe0ff */
[----:B------:R-:W2:Y:S02]  /*e730*/  LDC R151, c[0x0][0x230] ;  /* 0x00008c00ff977b82 */ /* 0x000ea40000000800 */
[----:B------:R-:W-:Y:S01]  /*e740*/  ISETP.GE.U32.AND P2, PT, R33, 0x7ffffefb, PT ;  /* 0x7ffffefb2100780c */ /* 0x000fe20003f46070 */
[----:B------:R2:W-:Y:S01]  /*e750*/  STL.64 [R1+0x1658], R156 ;  /* 0x0016589c01007387 */ /* 0x0005e20000100a00 */
[----:B------:R-:W-:-:S03]  /*e760*/  VIADD R33, R150, 0xffffff79 ;  /* 0xffffff7996217836 */ /* 0x000fc60000000000 */
[----:B------:R-:W3:Y:S01]  /*e770*/  LDL.LU.64 R234, [R1+0x980] ;  /* 0x0009800001ea7983 */ /* 0x000ee20000300a00 */
[----:B------:R-:W3:Y:S07]  /*e780*/  LDC R150, c[0x0][0x230] ;  /* 0x00008c00ff967b82 */ /* 0x000eee0000000800 */
[----:B------:R1:W-:Y:S04]  /*e790*/  LDGSTS.E [R18+0x40004], desc[UR8][R168.64], !P2 ;  /* 0x40004000a8127fae */ /* 0x0003e8000d121848 */
[----:B------:R4:W-:Y:S04]  /*e7a0*/  LDGSTS.E [R18+0x44004], desc[UR8][R160.64], !P2 ;  /* 0x44004000a0127fae */ /* 0x0009e8000d121848 */
[----:B------:R4:W-:Y:S01]  /*e7b0*/  LDGSTS.E [R18+0x48004], desc[UR8][R158.64], !P2 ;  /* 0x480040009e127fae */ /* 0x0009e2000d121848 */
[----:B------:R-:W-:-:S03]  /*e7c0*/  ISETP.GE.U32.AND P3, PT, R33, 0x7ffffefa, PT ;  /* 0x7ffffefa2100780c */ /* 0x000fc60003f66070 */
[----:B------:R2:W-:Y:S01]  /*e7d0*/  LDGSTS.E [R18+0x4c004], desc[UR8][R156.64], !P2 ;  /* 0x4c0040009c127fae */ /* 0x0005e2000d121848 */
[----:B------:R-:W-:Y:S02]  /*e7e0*/  IADD3 R33, R152, -0x88, RZ ;  /* 0xffffff7898217810 */ /* 0x000fe40007ffe0ff */
[----:B------:R-:W3:Y:S02]  /*e7f0*/  LDC R152, c[0x0][0x230] ;  /* 0x00008c00ff987b82 */ /* 0x000ee40000000800 */
[----:B------:R-:W-:Y:S01]  /*e800*/  ISETP.GE.U32.AND P4, PT, R33, 0x7ffffef9, PT ;  /* 0x7ffffef92100780c */ /* 0x000fe20003f86070 */
[----:B-1----:R-:W-:-:S04]  /*e810*/  IMAD.WIDE R168, R25, 0x4, R238 ;  /* 0x0000000419a87825 */ /* 0x002fc800078e02ee */
[C---:B----4-:R-:W-:Y:S01]  /*e820*/  IMAD.WIDE R160, R25.reuse, 0x4, R242 ;  /* 0x0000000419a07825 */ /* 0x050fe200078e02f2 */
[----:B------:R-:W-:Y:S03]  /*e830*/  STL.64 [R1+0x1650], R168 ;  /* 0x001650a801007387 */ /* 0x000fe60000100a00 */
[C---:B------:R-:W-:Y:S01]  /*e840*/  IMAD.WIDE R158, R25.reuse, 0x4, R250 ;  /* 0x00000004199e7825 */ /* 0x040fe200078e02fa */
[----:B------:R-:W4:Y:S04]  /*e850*/  LDL.LU.64 R238, [R1+0x978] ;  /* 0x0009780001ee7983 */ /* 0x000f280000300a00 */
[----:B------:R1:W-:Y:S04]  /*e860*/  STL.64 [R1+0x1648], R160 ;  /* 0x001648a001007387 */ /* 0x0003e80000100a00 */
[----:B------:R-:W4:Y:S04]  /*e870*/  LDL.LU.64 R242, [R1+0x970] ;  /* 0x0009700001f27983 */ /* 0x000f280000300a00 */
[----:B------:R1:W-:Y:S04]  /*e880*/  STL.64 [R1+0x1640], R158 ;  /* 0x0016409e01007387 */ /* 0x0003e80000100a00 */
[----:B------:R-:W4:Y:S04]  /*e890*/  LDL.LU.64 R250, [R1+0x968] ;  /* 0x0009680001fa7983 */ /* 0x000f280000300a00 */
[----:B------:R1:W-:Y:S04]  /*e8a0*/  LDGSTS.E [R18+0x40008], desc[UR8][R168.64], !P3 ;  /* 0x40008000a8127fae */ /* 0x0003e8000d921848 */
[----:B------:R-:W-:Y:S04]  /*e8b0*/  LDGSTS.E [R18+0x44008], desc[UR8][R160.64], !P3 ;  /* 0x44008000a0127fae */ /* 0x000fe8000d921848 */
[----:B------:R-:W-:Y:S01]  /*e8c0*/  LDGSTS.E [R18+0x48008], desc[UR8][R158.64], !P3 ;  /* 0x480080009e127fae */ /* 0x000fe2000d921848 */
[----:B--2---:R-:W-:-:S05]  /*e8d0*/  IMAD.WIDE R156, R25, 0x4, R236 ;  /* 0x00000004199c7825 */ /* 0x004fca00078e02ec */
[----:B------:R3:W-:Y:S01]  /*e8e0*/  STL.64 [R1+0x1638], R156 ;  /* 0x0016389c01007387 */ /* 0x0007e20000100a00 */
[----:B------:R-:W-:-:S03]  /*e8f0*/  IMAD.WIDE R236, R25, 0x4, R240 ;  /* 0x0000000419ec7825 */ /* 0x000fc600078e02f0 */
[----:B-1----:R-:W2:Y:S01]  /*e900*/  LDL.LU.64 R160, [R1+0x960] ;  /* 0x0009600001a07983 */ /* 0x002ea20000300a00 */
[----:B------:R-:W-:-:S03]  /*e910*/  IMAD.WIDE R170, R25, 0x4, R244 ;  /* 0x0000000419aa7825 */ /* 0x000fc600078e02f4 */
[----:B------:R1:W-:Y:S04]  /*e920*/  STL.64 [R1+0x1630], R236 ;  /* 0x001630ec01007387 */ /* 0x0003e80000100a00 */
[----:B------:R-:W2:Y:S01]  /*e930*/  LDL.LU.64 R158, [R1+0x958] ;  /* 0x00095800019e7983 */ /* 0x000ea20000300a00 */
[----:B------:R-:W-:-:S03]  /*e940*/  IMAD.WIDE R168, R25, 0x4, R246 ;  /* 0x0000000419a87825 */ /* 0x000fc600078e02f6 */
[----:B------:R4:W-:Y:S04]  /*e950*/  STL.64 [R1+0x1628], R170 ;  /* 0x001628aa01007387 */ /* 0x0009e80000100a00 */
[----:B------:R-:W2:Y:S04]  /*e960*/  LDL.LU.64 R232, [R1+0x950] ;  /* 0x0009500001e87983 */ /* 0x000ea80000300a00 */
[----:B------:R4:W-:Y:S04]  /*e970*/  STL.64 [R1+0x1620], R168 ;  /* 0x001620a801007387 */ /* 0x0009e80000100a00 */
[----:B------:R-:W2:Y:S04]  /*e980*/  LDL.LU.64 R244, [R1+0x948] ;  /* 0x0009480001f47983 */ /* 0x000ea80000300a00 */
[----:B------:R3:W-:Y:S04]  /*e990*/  LDGSTS.E [R18+0x4c008], desc[UR8][R156.64], !P3 ;  /* 0x4c0080009c127fae */ /* 0x0007e8000d921848 */
[----:B------:R-:W-:Y:S01]  /*e9a0*/  LDGSTS.E [R18+0x4000c], desc[UR8][R236.64], !P4 ;  /* 0x4000c000ec127fae */ /* 0x000fe2000e121848 */
[----:B------:R-:W-:-:S02]  /*e9b0*/  VIADD R33, R151, 0xffffff77 ;  /* 0xffffff7797217836 */ /* 0x000fc40000000000 */
[----:B------:R-:W1:Y:S01]  /*e9c0*/  LDC R151, c[0x0][0x230] ;  /* 0x00008c00ff977b82 */ /* 0x000e620000000800 */
[----:B------:R4:W-:Y:S01]  /*e9d0*/  LDGSTS.E [R18+0x4400c], desc[UR8][R170.64], !P4 ;  /* 0x4400c000aa127fae */ /* 0x0009e2000e121848 */
[----:B---3--:R-:W-:Y:S01]  /*e9e0*/  IMAD.WIDE R156, R25, 0x4, R248 ;  /* 0x00000004199c7825 */ /* 0x008fe200078e02f8 */
[----:B------:R-:W-:Y:S02]  /*e9f0*/  ISETP.GE.U32.AND P5, PT, R33, 0x7ffffef8, PT ;  /* 0x7ffffef82100780c */ /* 0x000fe40003fa6070 */
[----:B------:R3:W-:Y:S04]  /*ea00*/  LDGSTS.E [R18+0x4800c], desc[UR8][R168.64], !P4 ;  /* 0x4800c000a8127fae */ /* 0x0007e8000e121848 */
[----:B------:R3:W-:Y:S04]  /*ea10*/  STL.64 [R1+0x1618], R156 ;  /* 0x0016189c01007387 */ /* 0x0007e80000100a00 */
[----:B-1----:R-:W2:Y:S04]  /*ea20*/  LDL.LU.64 R236, [R1+0x940] ;  /* 0x0009400001ec7983 */ /* 0x002ea80000300a00 */
[----:B------:R-:W2:Y:S04]  /*ea30*/  LDL.LU.64 R240, [R1+0x938] ;  /* 0x0009380001f07983 */ /* 0x000ea80000300a00 */
[----:B------:R-:W2:Y:S04]  /*ea40*/  LDL.LU.64 R246, [R1+0x930] ;  /* 0x0009300001f67983 */ /* 0x000ea80000300a00 */
[----:B------:R-:W2:Y:S01]  /*ea50*/  LDL.LU.64 R248, [R1+0x928] ;  /* 0x0009280001f87983 */ /* 0x000ea20000300a00 */
[----:B------:R-:W-:-:S02]  /*ea60*/  IADD3 R33, R150, -0x8a, RZ ;  /* 0xffffff7696217810 */ /* 0x000fc40007ffe0ff */
[----:B------:R-:W1:Y:S01]  /*ea70*/  LDC R150, c[0x0][0x230] ;  /* 0x00008c00ff967b82 */ /* 0x000e620000000800 */
[----:B------:R-:W-:Y:S01]  /*ea80*/  IMAD.WIDE R234, R25, 0x4, R234 ;  /* 0x0000000419ea7825 */ /* 0x000fe200078e02ea */
[----:B------:R-:W-:Y:S01]  /*ea90*/  ISETP.GE.U32.AND P6, PT, R33, 0x7ffffef7, PT ;  /* 0x7ffffef72100780c */ /* 0x000fe20003fc6070 */
[----:B------:R3:W-:Y:S02]  /*eaa0*/  LDGSTS.E [R18+0x4c00c], desc[UR8][R156.64], !P4 ;  /* 0x4c00c0009c127fae */ /* 0x0007e4000e121848 */
[----:B------:R-:W-:-:S03]  /*eab0*/  VIADD R33, R152, 0xffffff75 ;  /* 0xffffff7598217836 */ /* 0x000fc60000000000 */
[----:B------:R-:W3:Y:S02]  /*eac0*/  LDC R152, c[0x0][0x230] ;  /* 0x00008c00ff987b82 */ /* 0x000ee40000000800 */
[----:B------:R-:W-:Y:S02]  /*ead0*/  ISETP.GE.U32.AND P1, PT, R33, 0x7ffffef6, PT ;  /* 0x7ffffef62100780c */ /* 0x000fe40003f26070 */
[----:B------:R-:W-:-:S04]  /*eae0*/  IADD3 R33, R151, -0x8c, RZ ;  /* 0xffffff7497217810 */ /* 0x000fc80007ffe0ff */
[----:B------:R-:W-:Y:S01]  /*eaf0*/  ISETP.GE.U32.AND P2, PT, R33, 0x7ffffef5, PT ;  /* 0x7ffffef52100780c */ /* 0x000fe20003f46070 */
[----:B------:R4:W-:Y:S01]  /*eb00*/  STL.64 [R1+0x1290], R234 ;  /* 0x001290ea01007387 */ /* 0x0009e20000100a00 */
[----:B------:R-:W2:Y:S01]  /*eb10*/  LDC R151, c[0x0][0x230] ;  /* 0x00008c00ff977b82 */ /* 0x000ea20000000800 */
[----:B-1----:R-:W-:-:S07]  /*eb20*/  VIADD R33, R150, 0xffffff5b ;  /* 0xffffff5b96217836 */ /* 0x002fce0000000000 */
[----:B------:R-:W1:Y:S01]  /*eb30*/  LDC R150, c[0x0][0x230] ;  /* 0x00008c00ff967b82 */ /* 0x000e620000000800 */
[----:B------:R-:W-:Y:S02]  /*eb40*/  ISETP.GE.U32.AND P3, PT, R33, 0x7ffffedc, PT ;  /* 0x7ffffedc2100780c */ /* 0x000fe40003f66070 */
[----:B---3--:R-:W-:-:S05]  /*eb50*/  IADD3 R33, R152, -0xa6, RZ ;  /* 0xffffff5a98217810 */ /* 0x008fca0007ffe0ff */
[----:B------:R-:W3:Y:S06]  /*eb60*/  LDC R152, c[0x0][0x230] ;  /* 0x00008c00ff987b82 */ /* 0x000eec0000000800 */
[----:B------:R-:W-:Y:S01]  /*eb70*/  LDGSTS.E [R18+0x50000], desc[UR8][R234.64], !P3 ;  /* 0x50000000ea127fae */ /* 0x000fe2000d921848 */
[----:B------:R-:W-:Y:S01]  /*eb80*/  ISETP.GE.U32.AND P4, PT, R33, 0x7ffffedb, PT ;  /* 0x7ffffedb2100780c */ /* 0x000fe20003f86070 */
[----:B----4-:R-:W-:-:S04]  /*eb90*/  IMAD.WIDE R170, R25, 0x4, R238 ;  /* 0x0000000419aa7825 */ /* 0x010fc800078e02ee */
[C---:B------:R-:W-:Y:S01]  /*eba0*/  IMAD.WIDE R168, R25.reuse, 0x4, R242 ;  /* 0x0000000419a87825 */ /* 0x040fe200078e02f2 */
[----:B------:R-:W-:Y:S03]  /*ebb0*/  STL.64 [R1+0x1288], R170 ;  /* 0x001288aa01007387 */ /* 0x000fe60000100a00 */
[C---:B------:R-:W-:Y:S01]  /*ebc0*/  IMAD.WIDE R156, R25.reuse, 0x4, R250 ;  /* 0x00000004199c7825 */ /* 0x040fe200078e02fa */
[----:B------:R2:W-:Y:S04]  /*ebd0*/  STL.64 [R1+0x1280], R168 ;  /* 0x001280a801007387 */ /* 0x0005e80000100a00 */
[----:B------:R4:W-:Y:S04]  /*ebe0*/  STL.64 [R1+0x1278], R156 ;  /* 0x0012789c01007387 */ /* 0x0009e80000100a00 */
[----:B------:R-:W3:Y:S04]  /*ebf0*/  LDL.LU.64 R234, [R1+0x920] ;  /* 0x0009200001ea7983 */ /* 0x000ee80000300a00 */
[----:B------:R-:W3:Y:S04]  /*ec00*/  LDL.LU.64 R238, [R1+0x918] ;  /* 0x0009180001ee7983 */ /* 0x000ee80000300a00 */
[----:B------:R-:W3:Y:S04]  /*ec10*/  LDL.LU.64 R242, [R1+0x910] ;  /* 0x0009100001f27983 */ /* 0x000ee80000300a00 */
[----:B------:R-:W-:Y:S04]  /*ec20*/  LDGSTS.E [R18+0x54000], desc[UR8][R170.64], !P3 ;  /* 0x54000000aa127fae */ /* 0x000fe8000d921848 */
[----:B------:R-:W3:Y:S04]  /*ec30*/  LDL.LU.64 R250, [R1+0x908] ;  /* 0x0009080001fa7983 */ /* 0x000ee80000300a00 */
[----:B------:R2:W-:Y:S04]  /*ec40*/  LDGSTS.E [R18+0x58000], desc[UR8][R168.64], !P3 ;  /* 0x58000000a8127fae */ /* 0x0005e8000d921848 */
[----:B------:R4:W-:Y:S01]  /*ec50*/  LDGSTS.E [R18+0x5c000], desc[UR8][R156.64], !P3 ;  /* 0x5c0000009c127fae */ /* 0x0009e2000d921848 */
[----:B--2---:R-:W-:-:S04]  /*ec60*/  IMAD.WIDE R168, R25, 0x4, R160 ;  /* 0x0000000419a87825 */ /* 0x004fc800078e02a0 */
[C---:B------:R-:W-:Y:S01]  /*ec70*/  IMAD.WIDE R160, R25.reuse, 0x4, R158 ;  /* 0x0000000419a07825 */ /* 0x040fe200078e029e */
[----:B------:R2:W-:Y:S03]  /*ec80*/  STL.64 [R1+0x1270], R168 ;  /* 0x001270a801007387 */ /* 0x0005e60000100a00 */
[C---:B------:R-:W-:Y:S01]  /*ec90*/  IMAD.WIDE R158, R25.reuse, 0x4, R232 ;  /* 0x00000004199e7825 */ /* 0x040fe200078e02e8 */
[----:B------:R1:W-:Y:S03]  /*eca0*/  STL.64 [R1+0x1268], R160 ;  /* 0x001268a001007387 */ /* 0x0003e60000100a00 */
[C---:B----4-:R-:W-:Y:S01]  /*ecb0*/  IMAD.WIDE R156, R25.reuse, 0x4, R244 ;  /* 0x00000004199c7825 */ /* 0x050fe200078e02f4 */
[----:B------:R4:W-:Y:S04]  /*ecc0*/  STL.64 [R1+0x1260], R158 ;  /* 0x0012609e01007387 */ /* 0x0009e80000100a00 */
[----:B------:R4:W-:Y:S04]  /*ecd0*/  STL.64 [R1+0x1258], R156 ;  /* 0x0012589c01007387 */ /* 0x0009e80000100a00 */
[----:B------:R-:W3:Y:S04]  /*ece0*/  LDL.LU.64 R244, [R1+0x580] ;  /* 0x0005800001f47983 */ /* 0x000ee80000300a00 */
[----:B------:R2:W-:Y:S04]  /*ecf0*/  LDGSTS.E [R18+0x50004], desc[UR8][R168.64], !P4 ;  /* 0x50004000a8127fae */ /* 0x0005e8000e121848 */
[----:B------:R1:W-:Y:S04]  /*ed00*/  LDGSTS.E [R18+0x54004], desc[UR8][R160.64], !P4 ;  /* 0x54004000a0127fae */ /* 0x0003e8000e121848 */
[----:B------:R4:W-:Y:S04]  /*ed10*/  LDGSTS.E [R18+0x58004], desc[UR8][R158.64], !P4 ;  /* 0x580040009e127fae */ /* 0x0009e8000e121848 */
[----:B------:R4:W-:Y:S01]  /*ed20*/  LDGSTS.E [R18+0x5c004], desc[UR8][R156.64], !P4 ;  /* 0x5c0040009c127fae */ /* 0x0009e2000e121848 */
[----:B--2---:R-:W-:-:S04]  /*ed30*/  IMAD.WIDE R168, R25, 0x4, R236 ;  /* 0x0000000419a87825 */ /* 0x004fc800078e02ec */
[C---:B-1----:R-:W-:Y:S01]  /*ed40*/  IMAD.WIDE R160, R25.reuse, 0x4, R240 ;  /* 0x0000000419a07825 */ /* 0x042fe200078e02f0 */
[----:B------:R1:W-:Y:S03]  /*ed50*/  STL.64 [R1+0x1250], R168 ;  /* 0x001250a801007387 */ /* 0x0003e60000100a00 */
[C---:B----4-:R-:W-:Y:S01]  /*ed60*/  IMAD.WIDE R158, R25.reuse, 0x4, R246 ;  /* 0x00000004199e7825 */ /* 0x050fe200078e02f6 */
[----:B------:R-:W2:Y:S04]  /*ed70*/  LDL.LU.64 R236, [R1+0x578] ;  /* 0x0005780001ec7983 */ /* 0x000ea80000300a00 */
[----:B------:R4:W-:Y:S01]  /*ed80*/  STL.64 [R1+0x1228], R160 ;  /* 0x001228a001007387 */ /* 0x0009e20000100a00 */
[----:B------:R-:W-:-:S03]  /*ed90*/  IMAD.WIDE R156, R25, 0x4, R248 ;  /* 0x00000004199c7825 */ /* 0x000fc600078e02f8 */
[----:B------:R-:W2:Y:S04]  /*eda0*/  LDL.LU.64 R240, [R1+0x570] ;  /* 0x0005700001f07983 */ /* 0x000ea80000300a00 */
[----:B------:R4:W-:Y:S04]  /*edb0*/  STL.64 [R1+0x1220], R158 ;  /* 0x0012209e01007387 */ /* 0x0009e80000100a00 */
[----:B------:R-:W2:Y:S04]  /*edc0*/  LDL.LU.64 R246, [R1+0x568] ;  /* 0x0005680001f67983 */ /* 0x000ea80000300a00 */
[----:B------:R4:W-:Y:S04]  /*edd0*/  STL.64 [R1+0x1218], R156 ;  /* 0x0012189c01007387 */ /* 0x0009e80000100a00 */
[----:B------:R-:W2:Y:S01]  /*ede0*/  LDL.LU.64 R248, [R1+0x560] ;  /* 0x0005600001f87983 */ /* 0x000ea20000300a00 */
[----:B------:R-:W-:-:S02]  /*edf0*/  VIADD R33, R151, 0xffffff59 ;  /* 0xffffff5997217836 */ /* 0x000fc40000000000 */
[----:B------:R-:W2:Y:S03]  /*ee00*/  LDC R151, c[0x0][0x230] ;  /* 0x00008c00ff977b82 */ /* 0x000ea60000000800 */
[----:B------:R-:W-:Y:S02]  /*ee10*/  ISETP.GE.U32.AND P3, PT, R33, 0x7ffffeda, PT ;  /* 0x7ffffeda2100780c */ /* 0x000fe40003f66070 */
[----:B------:R-:W-:-:S03]  /*ee20*/  IADD3 R33, R150, -0xa8, RZ ;  /* 0xffffff5896217810 */ /* 0x000fc60007ffe0ff */
[----:B------:R-:W2:Y:S01]  /*ee30*/  LDC R150, c[0x0][0x230] ;  /* 0x00008c00ff967b82 */ /* 0x000ea20000000800 */
[----:B------:R-:W-:-:S07]  /*ee40*/  ISETP.GE.U32.AND P4, PT, R33, 0x7ffffed9, PT ;  /* 0x7ffffed92100780c */ /* 0x000fce0003f86070 */
[----:B------:R1:W-:Y:S04]  /*ee50*/  LDGSTS.E [R18+0x50008], desc[UR8][R168.64], !P3 ;  /* 0x50008000a8127fae */ /* 0x0003e8000d921848 */
[----:B------:R4:W-:Y:S04]  /*ee60*/  LDGSTS.E [R18+0x54008], desc[UR8][R160.64], !P3 ;  /* 0x54008000a0127fae */ /* 0x0009e8000d921848 */
[----:B------:R-:W-:Y:S04]  /*ee70*/  LDGSTS.E [R18+0x58008], desc[UR8][R158.64], !P3 ;  /* 0x580080009e127fae */ /* 0x000fe8000d921848 */
[----:B------:R4:W-:Y:S01]  /*ee80*/  LDGSTS.E [R18+0x5c008], desc[UR8][R156.64], !P3 ;  /* 0x5c0080009c127fae */ /* 0x0009e2000d921848 */
[----:B---3--:R-:W-:-:S02]  /*ee90*/  VIADD R33, R152, 0xffffff3b ;  /* 0xffffff3b98217836 */ /* 0x008fc40000000000 */
[----:B------:R-:W3:Y:S03]  /*eea0*/  LDC R152, c[0x0][0x230] ;  /* 0x00008c00ff987b82 */ /* 0x000ee60000000800 */
[----:B------:R-:W-:Y:S01]  /*eeb0*/  ISETP.GE.U32.AND P3, PT, R33, 0x7ffffebc, PT ;  /* 0x7ffffebc2100780c */ /* 0x000fe20003f66070 */
[----:B------:R-:W-:-:S04]  /*eec0*/  IMAD.WIDE R170, R25, 0x4, R234 ;  /* 0x0000000419aa7825 */ /* 0x000fc800078e02ea */
[C---:B-1----:R-:W-:Y:S01]  /*eed0*/  IMAD.WIDE R168, R25.reuse, 0x4, R238 ;  /* 0x0000000419a87825 */ /* 0x042fe200078e02ee */
[----:B------:R1:W-:Y:S03]  /*eee0*/  STL.64 [R1+0x1210], R170 ;  /* 0x001210aa01007387 */ /* 0x0003e60000100a00 */
[C---:B----4-:R-:W-:Y:S01]  /*eef0*/  IMAD.WIDE R160, R25.reuse, 0x4, R242 ;  /* 0x0000000419a07825 */ /* 0x050fe200078e02f2 */
[----:B------:R-:W4:Y:S04]  /*ef00*/  LDL.LU.64 R158, [R1+0x558] ;  /* 0x00055800019e7983 */ /* 0x000f280000300a00 */
[----:B------:R2:W-:Y:S01]  /*ef10*/  STL.64 [R1+0x1208], R168 ;  /* 0x001208a801007387 */ /* 0x0005e20000100a00 */
[----:B------:R-:W-:-:S03]  /*ef20*/  IMAD.WIDE R156, R25, 0x4, R250 ;  /* 0x00000004199c7825 */ /* 0x000fc600078e02fa */
[----:B------:R-:W3:Y:S04]  /*ef30*/  LDL.LU.64 R242, [R1+0x550] ;  /* 0x0005500001f27983 */ /* 0x000ee80000300a00 */
[----:B------:R2:W-:Y:S04]  /*ef40*/  STL.64 [R1+0x1200], R160 ;  /* 0x001200a001007387 */ /* 0x0005e80000100a00 */
[----:B------:R-:W3:Y:S04]  /*ef50*/  LDL.LU.64 R250, [R1+0x548] ;  /* 0x0005480001fa7983 */ /* 0x000ee80000300a00 */
[----:B------:R1:W-:Y:S04]  /*ef60*/  LDGSTS.E [R18+0x5000c], desc[UR8][R170.64], !P4 ;  /* 0x5000c000aa127fae */ /* 0x0003e8000e121848 */
[----:B------:R2:W-:Y:S04]  /*ef70*/  STL.64 [R1+0x11f8], R156 ;  /* 0x0011f89c01007387 */ /* 0x0005e80000100a00 */
[----:B------:R-:W3:Y:S04]  /*ef80*/  LDL.LU.64 R232, [R1+0x540] ;  /* 0x0005400001e87983 */ /* 0x000ee80000300a00 */
[----:B------:R-:W3:Y:S04]  /*ef90*/  LDL.LU.64 R234, [R1+0x538] ;  /* 0x0005380001ea7983 */ /* 0x000ee80000300a00 */
[----:B------:R-:W3:Y:S04]  /*efa0*/  LDL.LU.64 R238, [R1+0x530] ;  /* 0x0005300001ee7983 */ /* 0x000ee80000300a00 */
[----:B------:R2:W-:Y:S01]  /*efb0*/  LDGSTS.E [R18+0x5400c], desc[UR8][R168.64], !P4 ;  /* 0x5400c000a8127fae */ /* 0x0005e2000e121848 */
[----:B-1----:R-:W-:-:S03]  /*efc0*/  IMAD.WIDE R170, R25, 0x4, R244 ;  /* 0x0000000419aa7825 */ /* 0x002fc600078e02f4 */
[----:B------:R1:W-:Y:S04]  /*efd0*/  LDGSTS.E [R18+0x5800c], desc[UR8][R160.64], !P4 ;  /* 0x5800c000a0127fae */ /* 0x0003e8000e121848 */
[----:B------:R-:W-:Y:S04]  /*efe0*/  STL.64 [R1+0xed0], R170 ;  /* 0x000ed0aa01007387 */ /* 0x000fe80000100a00 */
[----:B------:R-:W3:Y:S04]  /*eff0*/  LDL.LU.64 R244, [R1+0x528] ;  /* 0x0005280001f47983 */ /* 0x000ee80000300a00 */
[----:B------:R1:W-:Y:S04]  /*f000*/  LDGSTS.E [R18+0x5c00c], desc[UR8][R156.64], !P4 ;  /* 0x5c00c0009c127fae */ /* 0x0003e8000e121848 */
[----:B------:R-:W-:Y:S01]  /*f010*/  LDGSTS.E [R18+0x60000], desc[UR8][R170.64], !P3 ;  /* 0x60000000aa127fae */ /* 0x000fe2000d921848 */
[----:B--2---:R-:W-:-:S04]  /*f020*/  IMAD.WIDE R168, R25, 0x4, R236 ;  /* 0x0000000419a87825 */ /* 0x004fc800078e02ec */
[C---:B-1----:R-:W-:Y:S01]  /*f030*/  IMAD.WIDE R160, R25.reuse, 0x4, R240 ;  /* 0x0000000419a07825 */ /* 0x042fe200078e02f0 */
[----:B------:R1:W-:Y:S03]  /*f040*/  STL.64 [R1+0xec8], R168 ;  /* 0x000ec8a801007387 */ /* 0x0003e60000100a00 */
[C---:B------:R-:W-:Y:S01]  /*f050*/  IMAD.WIDE R156, R25.reuse, 0x4, R246 ;  /* 0x00000004199c7825 */ /* 0x040fe200078e02f6 */
[----:B------:R4:W-:Y:S04]  /*f060*/  STL.64 [R1+0xec0], R160 ;  /* 0x000ec0a001007387 */ /* 0x0009e80000100a00 */
[----:B------:R2:W-:Y:S04]  /*f070*/  STL.64 [R1+0xeb8], R156 ;  /* 0x000eb89c01007387 */ /* 0x0005e80000100a00 */
[----:B------:R1:W-:Y:S04]  /*f080*/  LDGSTS.E [R18+0x64000], desc[UR8][R168.64], !P3 ;  /* 0x64000000a8127fae */ /* 0x0003e8000d921848 */
[----:B------:R-:W2:Y:S04]  /*f090*/  LDL.LU.64 R236, [R1+0x520] ;  /* 0x0005200001ec7983 */ /* 0x000ea80000300a00 */
[----:B------:R-:W2:Y:S01]  /*f0a0*/  LDL.LU.64 R240, [R1+0x518] ;  /* 0x0005180001f07983 */ /* 0x000ea20000300a00 */
[----:B-1----:R-:W-:-:S03]  /*f0b0*/  IMAD.WIDE R168, R25, 0x4, R248 ;  /* 0x0000000419a87825 */ /* 0x002fc600078e02f8 */
[----:B------:R-:W2:Y:S04]  /*f0c0*/  LDL.LU.64 R246, [R1+0x510] ;  /* 0x0005100001f67983 */ /* 0x000ea80000300a00 */
[----:B------:R1:W-:Y:S04]  /*f0d0*/  STL.64 [R1+0xeb0], R168 ;  /* 0x000eb0a801007387 */ /* 0x0003e80000100a00 */
[----:B------:R-:W2:Y:S01]  /*f0e0*/  LDL.LU.64 R248, [R1+0x508] ;  /* 0x0005080001f87983 */ /* 0x000ea20000300a00 */
[----:B------:R-:W-:Y:S02]  /*f0f0*/  IADD3 R33, R151, -0xc6, RZ ;  /* 0xffffff3a97217810 */ /* 0x000fe40007ffe0ff */
[----:B------:R-:W1:Y:S01]  /*f100*/  LDC R151, c[0x0][0x230] ;  /* 0x00008c00ff977b82 */ /* 0x000e620000000800 */
[----:B------:R4:W-:Y:S01]  /*f110*/  LDGSTS.E [R18+0x68000], desc[UR8][R160.64], !P3 ;  /* 0x68000000a0127fae */ /* 0x0009e2000d921848 */
[----:B------:R-:W-:-:S03]  /*f120*/  ISETP.GE.U32.AND P4, PT, R33, 0x7ffffebb, PT ;  /* 0x7ffffebb2100780c */ /* 0x000fc60003f86070 */
[----:B------:R2:W-:Y:S01]  /*f130*/  LDGSTS.E [R18+0x6c000], desc[UR8][R156.64], !P3 ;  /* 0x6c0000009c127fae */ /* 0x0005e2000d921848 */
[----:B------:R-:W-:Y:S02]  /*f140*/  VIADD R33, R150, 0xffffff39 ;  /* 0xffffff3996217836 */ /* 0x000fe40000000000 */
[----:B------:R-:W1:Y:S03]  /*f150*/  LDC R150, c[0x0][0x230] ;  /* 0x00008c00ff967b82 */ /* 0x000e660000000800 */
[----:B------:R-:W-:-:S04]  /*f160*/  ISETP.GE.U32.AND P3, PT, R33, 0x7ffffeba, PT ;  /* 0x7ffffeba2100780c */ /* 0x000fc80003f66070 */
[----:B------:R1:W-:Y:S01]  /*f170*/  LDGSTS.E [R18+0x60004], desc[UR8][R168.64], !P4 ;  /* 0x60004000a8127fae */ /* 0x0003e2000e121848 */
[----:B----4-:R-:W-:-:S04]  /*f180*/  IMAD.WIDE R160, R25, 0x4, R158 ;  /* 0x0000000419a07825 */ /* 0x010fc800078e029e */
[C---:B---3--:R-:W-:Y:S01]  /*f190*/  IMAD.WIDE R158, R25.reuse, 0x4, R242 ;  /* 0x00000004199e7825 */ /* 0x048fe200078e02f2 */
[----:B------:R3:W-:Y:S03]  /*f1a0*/  STL.64 [R1+0xea8], R160 ;  /* 0x000ea8a001007387 */ /* 0x0007e60000100a00 */
[C---:B--2---:R-:W-:Y:S01]  /*f1b0*/  IMAD.WIDE R156, R25.reuse, 0x4, R250 ;  /* 0x00000004199c7825 */ /* 0x044fe200078e02fa */
[----:B------:R2:W-:Y:S04]  /*f1c0*/  STL.64 [R1+0xea0], R158 ;  /* 0x000ea09e01007387 */ /* 0x0005e80000100a00 */
[----:B------:R4:W-:Y:S04]  /*f1d0*/  STL.64 [R1+0xe98], R156 ;  /* 0x000e989c01007387 */ /* 0x0009e80000100a00 */
[----:B------:R-:W4:Y:S04]  /*f1e0*/  LDL.LU.64 R242, [R1+0x180] ;  /* 0x0001800001f27983 */ /* 0x000f280000300a00 */
[----:B------:R-:W4:Y:S01]  /*f1f0*/  LDL.LU.64 R250, [R1+0x178] ;  /* 0x0001780001fa7983 */ /* 0x000f220000300a00 */
[----:B-1----:R-:W-:-:S03]  /*f200*/  IMAD.WIDE R168, R25, 0x4, R232 ;  /* 0x0000000419a87825 */ /* 0x002fc600078e02e8 */
[----:B------:R3:W-:Y:S04]  /*f210*/  LDGSTS.E [R18+0x64004], desc[UR8][R160.64], !P4 ;  /* 0x64004000a0127fae */ /* 0x0007e8000e121848 */
[----:B------:R2:W-:Y:S04]  /*f220*/  LDGSTS.E [R18+0x68004], desc[UR8][R158.64], !P4 ;  /* 0x680040009e127fae */ /* 0x0005e8000e121848 */
[----:B------:R4:W-:Y:S01]  /*f230*/  LDGSTS.E [R18+0x6c004], desc[UR8][R156.64], !P4 ;  /* 0x6c0040009c127fae */ /* 0x0009e2000e121848 */
[----:B---3--:R-:W-:-:S03]  /*f240*/  IMAD.WIDE R160, R25, 0x4, R234 ;  /* 0x0000000419a07825 */ /* 0x008fc600078e02ea */
[----:B------:R1:W-:Y:S01]  /*f250*/  STL.64 [R1+0xe90], R168 ;  /* 0x000e90a801007387 */ /* 0x0003e20000100a00 */
[----:B--2---:R-:W-:-:S03]  /*f260*/  IMAD.WIDE R158, R25, 0x4, R238 ;  /* 0x00000004199e7825 */ /* 0x004fc600078e02ee */
[----:B------:R-:W2:Y:S01]  /*f270*/  LDL.LU.64 R232, [R1+0x170] ;  /* 0x0001700001e87983 */ /* 0x000ea20000300a00 */
[----:B----4-:R-:W-:-:S03]  /*f280*/  IMAD.WIDE R156, R25, 0x4, R244 ;  /* 0x00000004199c7825 */ /* 0x010fc600078e02f4 */
[----:B------:R3:W-:Y:S04]  /*f290*/  STL.64 [R1+0xe88], R160 ;  /* 0x000e88a001007387 */ /* 0x0007e80000100a00 */
[----:B------:R-:W4:Y:S04]  /*f2a0*/  LDL.LU.64 R234, [R1+0x168] ;  /* 0x0001680001ea7983 */ /* 0x000f280000300a00 */
[----:B------:R3:W-:Y:S04]  /*f2b0*/  STL.64 [R1+0xe80], R158 ;  /* 0x000e809e01007387 */ /* 0x0007e80000100a00 */
[----:B------:R3:W-:Y:S04]  /*f2c0*/  STL.64 [R1+0xe78], R156 ;  /* 0x000e789c01007387 */ /* 0x0007e80000100a00 */
[----:B------:R-:W4:Y:S04]  /*f2d0*/  LDL.LU.64 R238, [R1+0x160] ;  /* 0x0001600001ee7983 */ /* 0x000f280000300a00 */
[----:B------:R1:W-:Y:S04]  /*f2e0*/  LDGSTS.E [R18+0x60008], desc[UR8][R168.64], !P3 ;  /* 0x60008000a8127fae */ /* 0x0003e8000d921848 */
[----:B------:R-:W4:Y:S04]  /*f2f0*/  LDL.LU.64 R244, [R1+0x158] ;  /* 0x0001580001f47983 */ /* 0x000f280000300a00 */
[----:B------:R3:W-:Y:S04]  /*f300*/  LDGSTS.E [R18+0x64008], desc[UR8][R160.64], !P3 ;  /* 0x64008000a0127fae */ /* 0x0007e8000d921848 */
[----:B------:R3:W-:Y:S04]  /*f310*/  LDGSTS.E [R18+0x68008], desc[UR8][R158.64], !P3 ;  /* 0x680080009e127fae */ /* 0x0007e8000d921848 */
[----:B------:R3:W-:Y:S01]  /*f320*/  LDGSTS.E [R18+0x6c008], desc[UR8][R156.64], !P3 ;  /* 0x6c0080009c127fae */ /* 0x0007e2000d921848 */
[----:B-1----:R-:W-:-:S04]  /*f330*/  IMAD.WIDE R168, R25, 0x4, R236 ;  /* 0x0000000419a87825 */ /* 0x002fc800078e02ec */
[C---:B---3--:R-:W-:Y:S01]  /*f340*/  IMAD.WIDE R160, R25.reuse, 0x4, R240 ;  /* 0x0000000419a07825 */ /* 0x048fe200078e02f0 */
[----:B------:R1:W-:Y:S03]  /*f350*/  STL.64 [R1+0xe70], R168 ;  /* 0x000e70a801007387 */ /* 0x0003e60000100a00 */
[C---:B------:R-:W-:Y:S02]  /*f360*/  IMAD.WIDE R158, R25.reuse, 0x4, R246 ;  /* 0x00000004199e7825 */ /* 0x040fe400078e02f6 */
[----:B------:R-:W3:Y:S04]  /*f370*/  LDL.LU.64 R246, [R1+0x150] ;  /* 0x0001500001f67983 */ /* 0x000ee80000300a00 */
[----:B------:R1:W-:Y:S01]  /*f380*/  STL.64 [R1+0xe68], R160 ;  /* 0x000e68a001007387 */ /* 0x0003e20000100a00 */
[----:B------:R-:W-:-:S03]  /*f390*/  IMAD.WIDE R156, R25, 0x4, R248 ;  /* 0x00000004199c7825 */ /* 0x000fc600078e02f8 */
[----:B------:R-:W3:Y:S01]  /*f3a0*/  LDL.LU.64 R248, [R1+0x148] ;  /* 0x0001480001f87983 */ /* 0x000ee20000300a00 */
[----:B------:R-:W-:Y:S02]  /*f3b0*/  IADD3 R33, R153, -0xc8, RZ ;  /* 0xffffff3899217810 */ /* 0x000fe40007ffe0ff */
[----:B------:R-:W3:Y:S02]  /*f3c0*/  LDC R153, c[0x0][0x230] ;  /* 0x00008c00ff997b82 */ /* 0x000ee40000000800 */
[----:B------:R-:W-:Y:S01]  /*f3d0*/  ISETP.GE.U32.AND P4, PT, R33, 0x7ffffeb9, PT ;  /* 0x7ffffeb92100780c */ /* 0x000fe20003f86070 */
[----:B------:R-:W-:Y:S01]  /*f3e0*/  VIADD R33, R152, 0xffffff1b ;  /* 0xffffff1b98217836 */ /* 0x000fe20000000000 */
[----:B------:R2:W-:Y:S04]  /*f3f0*/  STL.64 [R1+0xe60], R158 ;  /* 0x000e609e01007387 */ /* 0x0005e80000100a00 */
[----:B------:R4:W-:Y:S01]  /*f400*/  STL.64 [R1+0xe58], R156 ;  /* 0x000e589c01007387 */ /* 0x0009e20000100a00 */
[----:B------:R-:W-:Y:S01]  /*f410*/  ISETP.GE.U32.AND P3, PT, R33, 0x7ffffe9c, PT ;  /* 0x7ffffe9c2100780c */ /* 0x000fe20003f66070 */
[----:B------:R-:W3:Y:S02]  /*f420*/  LDC R152, c[0x0][0x230] ;  /* 0x00008c00ff987b82 */ /* 0x000ee40000000800 */
[----:B------:R-:W3:Y:S04]  /*f430*/  LDL.LU.64 R236, [R1+0x140] ;  /* 0x0001400001ec7983 */ /* 0x000ee80000300a00 */
[----:B------:R1:W-:Y:S04]  /*f440*/  LDGSTS.E [R18+0x6000c], desc[UR8][R168.64], !P4 ;  /* 0x6000c000a8127fae */ /* 0x0003e8000e121848 */
[----:B------:R1:W-:Y:S04]  /*f450*/  LDGSTS.E [R18+0x6400c], desc[UR8][R160.64], !P4 ;  /* 0x6400c000a0127fae */ /* 0x0003e8000e121848 */
[----:B------:R-:W3:Y:S04]  /*f460*/  LDL.LU.64 R240, [R1+0x138] ;  /* 0x0001380001f07983 */ /* 0x000ee80000300a00 */
[----:B------:R2:W-:Y:S04]  /*f470*/  LDGSTS.E [R18+0x6800c], desc[UR8][R158.64], !P4 ;  /* 0x6800c0009e127fae */ /* 0x0005e8000e121848 */
[----:B------:R4:W-:Y:S01]  /*f480*/  LDGSTS.E [R18+0x6c00c], desc[UR8][R156.64], !P4 ;  /* 0x6c00c0009c127fae */ /* 0x0009e2000e121848 */
[----:B-1----:R-:W-:-:S04]  /*f490*/  IMAD.WIDE R168, R25, 0x4, R242 ;  /* 0x0000000419a87825 */ /* 0x002fc800078e02f2 */
[C---:B------:R-:W-:Y:S01]  /*f4a0*/  IMAD.WIDE R160, R25.reuse, 0x4, R250 ;  /* 0x0000000419a07825 */ /* 0x040fe200078e02fa */
[----:B------:R-:W-:Y:S04]  /*f4b0*/  STL.64 [R1+0x5b8], R168 ;  /* 0x0005b8a801007387 */ /* 0x000fe80000100a00 */
[----:B------:R-:W3:Y:S04]  /*f4c0*/  LDL.LU.64 R242, [R1+0x130] ;  /* 0x0001300001f27983 */ /* 0x000ee80000300a00 */
[----:B------:R-:W-:Y:S04]  /*f4d0*/  STL.64 [R1+0x5b0], R160 ;  /* 0x0005b0a001007387 */ /* 0x000fe80000100a00 */
[----:B------:R-:W3:Y:S04]  /*f4e0*/  LDL.LU.64 R250, [R1+0x128] ;  /* 0x0001280001fa7983 */ /* 0x000ee80000300a00 */
[----:B------:R1:W-:Y:S01]  /*f4f0*/  LDGSTS.E [R18+0x70000], desc[UR8][R168.64], !P3 ;  /* 0x70000000a8127fae */ /* 0x0003e2000d921848 */
[----:B--2---:R-:W-:-:S03]  /*f500*/  IMAD.WIDE R158, R25, 0x4, R232 ;  /* 0x00000004199e7825 */ /* 0x004fc600078e02e8 */
[----:B------:R3:W-:Y:S01]  /*f510*/  LDGSTS.E [R18+0x74000], desc[UR8][R160.64], !P3 ;  /* 0x74000000a0127fae */ /* 0x0007e2000d921848 */
[----:B----4-:R-:W-:-:S03]  /*f520*/  IMAD.WIDE R156, R25, 0x4, R234 ;  /* 0x00000004199c7825 */ /* 0x010fc600078e02ea */
[----:B------:R2:W-:Y:S04]  /*f530*/  STL.64 [R1+0x5a8], R158 ;  /* 0x0005a89e01007387 */ /* 0x0005e80000100a00 */
[----:B------:R4:W-:Y:S04]  /*f540*/  STL.64 [R1+0x5a0], R156 ;  /* 0x0005a09c01007387 */ /* 0x0009e80000100a00 */
[----:B------:R-:W-:Y:S01]  /*f550*/  LDGSTS.E [R18+0x78000], desc[UR8][R158.64], !P3 ;  /* 0x780000009e127fae */ /* 0x000fe2000d921848 */
[----:B------:R-:W-:-:S03]  /*f560*/  IMAD.WIDE R170, R25, 0x4, R238 ;  /* 0x0000000419aa7825 */ /* 0x000fc600078e02ee */
[----:B------:R4:W-:Y:S04]  /*f570*/  LDGSTS.E [R18+0x7c000], desc[UR8][R156.64], !P3 ;  /* 0x7c0000009c127fae */ /* 0x0009e8000d921848 */
[----:B--2---:R-:W2:Y:S01]  /*f580*/  LDL.LU.64 R158, [R1+0x120] ;  /* 0x00012000019e7983 */ /* 0x004ea20000300a00 */
[----:B-1----:R-:W-:-:S03]  /*f590*/  IMAD.WIDE R168, R25, 0x4, R244 ;  /* 0x0000000419a87825 */ /* 0x002fc600078e02f4 */
[----:B------:R-:W2:Y:S04]  /*f5a0*/  LDL.LU.64 R232, [R1+0x118] ;  /* 0x0001180001e87983 */ /* 0x000ea80000300a00 */
[----:B------:R1:W-:Y:S04]  /*f5b0*/  STL.64 [R1+0x598], R170 ;  /* 0x000598aa01007387 */ /* 0x0003e80000100a00 */
[----:B------:R-:W2:Y:S04]  /*f5c0*/  LDL.LU.64 R234, [R1+0x110] ;  /* 0x0001100001ea7983 */ /* 0x000ea80000300a00 */
[----:B------:R1:W-:Y:S04]  /*f5d0*/  STL.64 [R1+0x590], R168 ;  /* 0x000590a801007387 */ /* 0x0003e80000100a00 */
[----:B------:R-:W2:Y:S01]  /*f5e0*/  LDL.LU.64 R244, [R1+0x108] ;  /* 0x0001080001f47983 */ /* 0x000ea20000300a00 */
[----:B---3--:R-:W-:-:S04]  /*f5f0*/  IMAD.WIDE R160, R25, 0x4, R246 ;  /* 0x0000000419a07825 */ /* 0x008fc800078e02f6 */
[----:B----4-:R-:W-:Y:S01]  /*f600*/  IMAD.WIDE R156, R25, 0x4, R248 ;  /* 0x00000004199c7825 */ /* 0x010fe200078e02f8 */
[----:B------:R3:W-:Y:S04]  /*f610*/  STL.64 [R1+0x588], R160 ;  /* 0x000588a001007387 */ /* 0x0007e80000100a00 */
[----:B------:R4:W-:Y:S04]  /*f620*/  STL.64 [R1+0x580], R156 ;  /* 0x0005809c01007387 */ /* 0x0009e80000100a00 */
[----:B------:R-:W2:Y:S04]  /*f630*/  LDL.LU.64 R238, [R1+0xd00] ;  /* 0x000d000001ee7983 */ /* 0x000ea80000300a00 */
[----:B------:R-:W2:Y:S04]  /*f640*/  LDL.LU.64 R246, [R1+0xcf8] ;  /* 0x000cf80001f67983 */ /* 0x000ea80000300a00 */
[----:B------:R-:W2:Y:S01]  /*f650*/  LDL.LU.64 R248, [R1+0xcf0] ;  /* 0x000cf00001f87983 */ /* 0x000ea20000300a00 */
[----:B------:R-:W-:-:S02]  /*f660*/  IADD3 R33, R151, -0xe6, RZ ;  /* 0xffffff1a97217810 */ /* 0x000fc40007ffe0ff */
[----:B------:R-:W2:Y:S02]  /*f670*/  LDC R151, c[0x0][0x230] ;  /* 0x00008c00ff977b82 */ /* 0x000ea40000000800 */
[----:B------:R-:W-:Y:S01]  /*f680*/  ISETP.GE.U32.AND P4, PT, R33, 0x7ffffe9b, PT ;  /* 0x7ffffe9b2100780c */ /* 0x000fe20003f86070 */
[----:B------:R-:W-:-:S05]  /*f690*/  VIADD R33, R150, 0xffffff19 ;  /* 0xffffff1996217836 */ /* 0x000fca0000000000 */
[----:B------:R-:W-:Y:S01]  /*f6a0*/  ISETP.GE.U32.AND P3, PT, R33, 0x7ffffe9a, PT ;  /* 0x7ffffe9a2100780c */ /* 0x000fe20003f66070 */
[----:B------:R-:W2:Y:S06]  /*f6b0*/  LDC R150, c[0x0][0x230] ;  /* 0x00008c00ff967b82 */ /* 0x000eac0000000800 */
[----:B------:R1:W-:Y:S04]  /*f6c0*/  LDGSTS.E [R18+0x70004], desc[UR8][R170.64], !P4 ;  /* 0x70004000aa127fae */ /* 0x0003e8000e121848 */
[----:B------:R4:W-:Y:S04]  /*f6d0*/  LDGSTS.E [R18+0x74004], desc[UR8][R168.64], !P4 ;  /* 0x74004000a8127fae */ /* 0x0009e8000e121848 */
[----:B------:R3:W-:Y:S01]  /*f6e0*/  LDGSTS.E [R18+0x78004], desc[UR8][R160.64], !P4 ;  /* 0x78004000a0127fae */ /* 0x0007e2000e121848 */
[----:B-1----:R-:W-:-:S03]  /*f6f0*/  IMAD.WIDE R170, R25, 0x4, R236 ;  /* 0x0000000419aa7825 */ /* 0x002fc600078e02ec */
[----:B------:R1:W-:Y:S01]  /*f700*/  LDGSTS.E [R18+0x7c004], desc[UR8][R156.64], !P4 ;  /* 0x7c0040009c127fae */ /* 0x0003e2000e121848 */
[----:B----4-:R-:W-:-:S03]  /*f710*/  IMAD.WIDE R168, R25, 0x4, R240 ;  /* 0x0000000419a87825 */ /* 0x010fc600078e02f0 */
[----:B------:R-:W-:Y:S04]  /*f720*/  STL.64 [R1+0x578], R170 ;  /* 0x000578aa01007387 */ /* 0x000fe80000100a00 */
[----:B------:R2:W-:Y:S01]  /*f730*/  STL.64 [R1+0x570], R168 ;  /* 0x000570a801007387 */ /* 0x0005e20000100a00 */
[----:B------:R-:W-:Y:S02]  /*f740*/  IADD3 R33, R152, -0xe8, RZ ;  /* 0xffffff1898217810 */ /* 0x000fe40007ffe0ff */
[----:B------:R-:W4:Y:S01]  /*f750*/  LDC R152, c[0x0][0x230] ;  /* 0x00008c00ff987b82 */ /* 0x000f220000000800 */
[----:B------:R-:W-:Y:S01]  /*f760*/  LDGSTS.E [R18+0x70008], desc[UR8][R170.64], !P3 ;  /* 0x70008000aa127fae */ /* 0x000fe2000d921848 */
[----:B------:R-:W-:-:S03]  /*f770*/  ISETP.GE.U32.AND P4, PT, R33, 0x7ffffe99, PT ;  /* 0x7ffffe992100780c */ /* 0x000fc60003f86070 */
[----:B------:R2:W-:Y:S01]  /*f780*/  LDGSTS.E [R18+0x74008], desc[UR8][R168.64], !P3 ;  /* 0x74008000a8127fae */ /* 0x0005e2000d921848 */
[----:B---3--:R-:W-:-:S05]  /*f790*/  IMAD.WIDE R160, R25, 0x4, R242 ;  /* 0x0000000419a07825 */ /* 0x008fca00078e02f2 */
[----:B------:R3:W-:Y:S01]  /*f7a0*/  STL.64 [R1+0x568], R160 ;  /* 0x000568a001007387 */ /* 0x0007e20000100a00 */
[----:B-1----:R-:W-:-:S03]  /*f7b0*/  IMAD.WIDE R156, R25, 0x4, R250 ;  /* 0x00000004199c7825 */ /* 0x002fc600078e02fa */
[----:B------:R-:W4:Y:S04]  /*f7c0*/  LDL.LU.64 R236, [R1+0xce8] ;  /* 0x000ce80001ec7983 */ /* 0x000f280000300a00 */
[----:B------:R1:W-:Y:S04]  /*f7d0*/  STL.64 [R1+0x560], R156 ;  /* 0x0005609c01007387 */ /* 0x0003e80000100a00 */
[----:B------:R-:W4:Y:S04]  /*f7e0*/  LDL.LU.64 R240, [R1+0xce0] ;  /* 0x000ce00001f07983 */ /* 0x000f280000300a00 */
[----:B------:R-:W4:Y:S04]  /*f7f0*/  LDL.LU.64 R242, [R1+0xcd8] ;  /* 0x000cd80001f27983 */ /* 0x000f280000300a00 */
[----:B------:R-:W4:Y:S04]  /*f800*/  LDL.LU.64 R250, [R1+0xcd0] ;  /* 0x000cd00001fa7983 */ /* 0x000f280000300a00 */
[----:B------:R3:W-:Y:S04]  /*f810*/  LDGSTS.E [R18+0x78008], desc[UR8][R160.64], !P3 ;  /* 0x78008000a0127fae */ /* 0x0007e8000d921848 */
[----:B------:R1:W-:Y:S01]  /*f820*/  LDGSTS.E [R18+0x7c008], desc[UR8][R156.64], !P3 ;  /* 0x7c0080009c127fae */ /* 0x0003e2000d921848 */
[----:B--2---:R-:W-:-:S04]  /*f830*/  IMAD.WIDE R168, R25, 0x4, R158 ;  /* 0x0000000419a87825 */ /* 0x004fc800078e029e */
[C---:B---3--:R-:W-:Y:S01]  /*f840*/  IMAD.WIDE R160, R25.reuse, 0x4, R232 ;  /* 0x0000000419a07825 */ /* 0x048fe200078e02e8 */
[----:B------:R2:W-:Y:S03]  /*f850*/  STL.64 [R1+0x558], R168 ;  /* 0x000558a801007387 */ /* 0x0005e60000100a00 */
[C---:B------:R-:W-:Y:S01]  /*f860*/  IMAD.WIDE R158, R25.reuse, 0x4, R234 ;  /* 0x00000004199e7825 */ /* 0x040fe200078e02ea */
[----:B------:R3:W-:Y:S04]  /*f870*/  STL.64 [R1+0x550], R160 ;  /* 0x000550a001007387 */ /* 0x0007e80000100a00 */
[----:B------:R3:W-:Y:S01]  /*f880*/  STL.64 [R1+0x548], R158 ;  /* 0x0005489e01007387 */ /* 0x0007e20000100a00 */
[----:B-1----:R-:W-:-:S03]  /*f890*/  IMAD.WIDE R156, R25, 0x4, R244 ;  /* 0x00000004199c7825 */ /* 0x002fc600078e02f4 */
[----:B------:R2:W-:Y:S04]  /*f8a0*/  LDGSTS.E [R18+0x7000c], desc[UR8][R168.64], !P4 ;  /* 0x7000c000a8127fae */ /* 0x0005e8000e121848 */
[----:B------:R-:W4:Y:S04]  /*f8b0*/  LDL.LU.64 R244, [R1+0xcc8] ;  /* 0x000cc80001f47983 */ /* 0x000f280000300a00 */
[----:B------:R3:W-:Y:S04]  /*f8c0*/  LDGSTS.E [R18+0x7400c], desc[UR8][R160.64], !P4 ;  /* 0x7400c000a0127fae */ /* 0x0007e8000e121848 */
[----:B------:R4:W-:Y:S04]  /*f8d0*/  STL.64 [R1+0x540], R156 ;  /* 0x0005409c01007387 */ /* 0x0009e80000100a00 */
[----:B------:R1:W-:Y:S04]  /*f8e0*/  LDGSTS.E [R18+0x7800c], desc[UR8][R158.64], !P4 ;  /* 0x7800c0009e127fae */ /* 0x0003e8000e121848 */
[----:B------:R-:W4:Y:S04]  /*f8f0*/  LDL.LU.64 R234, [R1+0xcc0] ;  /* 0x000cc00001ea7983 */ /* 0x000f280000300a00 */
[----:B------:R4:W-:Y:S01]  /*f900*/  LDGSTS.E [R18+0x7c00c], desc[UR8][R156.64], !P4 ;  /* 0x7c00c0009c127fae */ /* 0x0009e2000e121848 */
[----:B--2---:R-:W-:-:S04]  /*f910*/  IMAD.WIDE R168, R25, 0x4, R238 ;  /* 0x0000000419a87825 */ /* 0x004fc800078e02ee */
[C---:B---3--:R-:W-:Y:S01]  /*f920*/  IMAD.WIDE R160, R25.reuse, 0x4, R246 ;  /* 0x0000000419a07825 */ /* 0x048fe200078e02f6 */
[----:B------:R-:W-:Y:S03]  /*f930*/  STL.64 [R1+0x1610], R168 ;  /* 0x001610a801007387 */ /* 0x000fe60000100a00 */
[C---:B-1----:R-:W-:Y:S01]  /*f940*/  IMAD.WIDE R158, R25.reuse, 0x4, R248 ;  /* 0x00000004199e7825 */ /* 0x042fe200078e02f8 */
[----:B------:R-:W2:Y:S04]  /*f950*/  LDL.LU.64 R238, [R1+0xcb8] ;  /* 0x000cb80001ee7983 */ /* 0x000ea80000300a00 */
[----:B------:R1:W-:Y:S04]  /*f960*/  STL.64 [R1+0x1608], R160 ;  /* 0x001608a001007387 */ /* 0x0003e80000100a00 */
[----:B------:R-:W3:Y:S04]  /*f970*/  LDL.LU.64 R246, [R1+0xcb0] ;  /* 0x000cb00001f67983 */ /* 0x000ee80000300a00 */
[----:B------:R1:W-:Y:S04]  /*f980*/  STL.64 [R1+0x1600], R158 ;  /* 0x0016009e01007387 */ /* 0x0003e80000100a00 */
[----:B------:R-:W3:Y:S04]  /*f990*/  LDL.LU.64 R248, [R1+0xca8] ;  /* 0x000ca80001f87983 */ /* 0x000ee80000300a00 */
[----:B------:R1:W-:Y:S04]  /*f9a0*/  LDGSTS.E [R19+0x40000], desc[UR8][R168.64], !P5 ;  /* 0x40000000a8137fae */ /* 0x0003e8000e921848 */
[----:B------:R-:W-:Y:S04]  /*f9b0*/  LDGSTS.E [R19+0x44000], desc[UR8][R160.64], !P5 ;  /* 0x44000000a0137fae */ /* 0x000fe8000e921848 */
[----:B------:R-:W-:Y:S01]  /*f9c0*/  LDGSTS.E [R19+0x48000], desc[UR8][R158.64], !P5 ;  /* 0x480000009e137fae */ /* 0x000fe2000e921848 */
[----:B----4-:R-:W-:-:S05]  /*f9d0*/  IMAD.WIDE R156, R25, 0x4, R236 ;  /* 0x00000004199c7825 */ /* 0x010fca00078e02ec */
[----:B------:R4:W-:Y:S01]  /*f9e0*/  STL.64 [R1+0x15f8], R156 ;  /* 0x0015f89c01007387 */ /* 0x0009e20000100a00 */
[----:B------:R-:W-:-:S03]  /*f9f0*/  IMAD.WIDE R236, R25, 0x4, R240 ;  /* 0x0000000419ec7825 */ /* 0x000fc600078e02f0 */
[----:B-1----:R-:W3:Y:S01]  /*fa00*/  LDL.LU.64 R160, [R1+0xca0] ;  /* 0x000ca00001a07983 */ /* 0x002ee20000300a00 */
[----:B------:R-:W-:-:S03]  /*fa10*/  IMAD.WIDE R170, R25, 0x4, R242 ;  /* 0x0000000419aa7825 */ /* 0x000fc600078e02f2 */
[----:B------:R1:W-:Y:S01]  /*fa20*/  STL.64 [R1+0x15f0], R236 ;  /* 0x0015f0ec01007387 */ /* 0x0003e20000100a00 */
[----:B------:R-:W-:-:S03]  /*fa30*/  IMAD.WIDE R168, R25, 0x4, R250 ;  /* 0x0000000419a87825 */ /* 0x000fc600078e02fa */
[----:B------:R-:W3:Y:S04]  /*fa40*/  LDL.LU.64 R158, [R1+0xc98] ;  /* 0x000c9800019e7983 */ /* 0x000ee80000300a00 */
[----:B------:R2:W-:Y:S04]  /*fa50*/  STL.64 [R1+0x15e8], R170 ;  /* 0x0015e8aa01007387 */ /* 0x0005e80000100a00 */
[----:B------:R-:W3:Y:S04]  /*fa60*/  LDL.LU.64 R232, [R1+0xc90] ;  /* 0x000c900001e87983 */ /* 0x000ee80000300a00 */
[----:B------:R3:W-:Y:S04]  /*fa70*/  STL.64 [R1+0x15e0], R168 ;  /* 0x0015e0a801007387 */ /* 0x0007e80000100a00 */
[----:B------:R-:W3:Y:S04]  /*fa80*/  LDL.LU.64 R250, [R1+0xc88] ;  /* 0x000c880001fa7983 */ /* 0x000ee80000300a00 */
[----:B------:R4:W-:Y:S04]  /*fa90*/  LDGSTS.E [R19+0x4c000], desc[UR8][R156.64], !P5 ;  /* 0x4c0000009c137fae */ /* 0x0009e8000e921848 */
[----:B------:R-:W-:Y:S04]  /*faa0*/  LDGSTS.E [R19+0x40004], desc[UR8][R236.64], !P6 ;  /* 0x40004000ec137fae */ /* 0x000fe8000f121848 */
[----:B------:R2:W-:Y:S04]  /*fab0*/  LDGSTS.E [R19+0x44004], desc[UR8][R170.64], !P6 ;  /* 0x44004000aa137fae */ /* 0x0005e8000f121848 */
[----:B------:R3:W-:Y:S01]  /*fac0*/  LDGSTS.E [R19+0x48004], desc[UR8][R168.64], !P6 ;  /* 0x48004000a8137fae */ /* 0x0007e2000f121848 */
[----:B----4-:R-:W-:-:S05]  /*fad0*/  IMAD.WIDE R156, R25, 0x4, R244 ;  /* 0x00000004199c7825 */ /* 0x010fca00078e02f4 */
[----:B------:R4:W-:Y:S04]  /*fae0*/  STL.64 [R1+0x15d8], R156 ;  /* 0x0015d89c01007387 */ /* 0x0009e80000100a00 */
[----:B-1----:R-:W4:Y:S04]  /*faf0*/  LDL.LU.64 R236, [R1+0x900] ;  /* 0x0009000001ec7983 */ /* 0x002f280000300a00 */
[----:B------:R-:W4:Y:S04]  /*fb00*/  LDL.LU.64 R240, [R1+0x8f8] ;  /* 0x0008f80001f07983 */ /* 0x000f280000300a00 */
[----:B------:R-:W4:Y:S01]  /*fb10*/  LDL.LU.64 R242, [R1+0x8f0] ;  /* 0x0008f00001f27983 */ /* 0x000f220000300a00 */
[----:B------:R-:W-:-:S03]  /*fb20*/  IMAD.WIDE R234, R25, 0x4, R234 ;  /* 0x0000000419ea7825 */ /* 0x000fc600078e02ea */
[----:B------:R4:W-:Y:S04]  /*fb30*/  LDGSTS.E [R19+0x4c004], desc[UR8][R156.64], !P6 ;  /* 0x4c0040009c137fae */ /* 0x0009e8000f121848 */
[----:B------:R-:W4:Y:S04]  /*fb40*/  LDL.LU.64 R244, [R1+0x8e8] ;  /* 0x0008e80001f47983 */ /* 0x000f280000300a00 */
[----:B------:R1:W-:Y:S04]  /*fb50*/  STL.64 [R1+0x15d0], R234 ;  /* 0x0015d0ea01007387 */ /* 0x0003e80000100a00 */
[----:B------:R-:W-:Y:S01]  /*fb60*/  LDGSTS.E [R19+0x40008], desc[UR8][R234.64], !P1 ;  /* 0x40008000ea137fae */ /* 0x000fe2000c921848 */
[----:B--2---:R-:W-:-:S04]  /*fb70*/  IMAD.WIDE R170, R25, 0x4, R238 ;  /* 0x0000000419aa7825 */ /* 0x004fc800078e02ee */
[C---:B---3--:R-:W-:Y:S01]  /*fb80*/  IMAD.WIDE R168, R25.reuse, 0x4, R246 ;  /* 0x0000000419a87825 */ /* 0x048fe200078e02f6 */
[----:B------:R-:W-:Y:S03]  /*fb90*/  STL.64 [R1+0x15c8], R170 ;  /* 0x0015c8aa01007387 */ /* 0x000fe60000100a00 */
[----:B----4-:R-:W-:Y:S01]  /*fba0*/  IMAD.WIDE R156, R25, 0x4, R248 ;  /* 0x00000004199c7825 */ /* 0x010fe200078e02f8 */
[----:B------:R2:W-:Y:S04]  /*fbb0*/  STL.64 [R1+0x15c0], R168 ;  /* 0x0015c0a801007387 */ /* 0x0005e80000100a00 */
[----:B------:R3:W-:Y:S04]  /*fbc0*/  STL.64 [R1+0x15b8], R156 ;  /* 0x0015b89c01007387 */ /* 0x0007e80000100a00 */
[----:B-1----:R-:W4:Y:S04]  /*fbd0*/  LDL.LU.64 R234, [R1+0x8e0] ;  /* 0x0008e00001ea7983 */ /* 0x002f280000300a00 */
[----:B------:R-:W4:Y:S04]  /*fbe0*/  LDL.LU.64 R238, [R1+0x8d8] ;  /* 0x0008d80001ee7983 */ /* 0x000f280000300a00 */
[----:B------:R-:W4:Y:S04]  /*fbf0*/  LDL.LU.64 R246, [R1+0x8d0] ;  /* 0x0008d00001f67983 */ /* 0x000f280000300a00 */
[----:B------:R-:W4:Y:S01]  /*fc00*/  LDL.LU.64 R248, [R1+0x8c8] ;  /* 0x0008c80001f87983 */ /* 0x000f220000300a00 */
[----:B------:R-:W-:-:S02]  /*fc10*/  VIADD R33, R153, 0xffffff73 ;  /* 0xffffff7399217836 */ /* 0x000fc40000000000 */
[----:B------:R-:W1:Y:S01]  /*fc20*/  LDC R153, c[0x0][0x230] ;  /* 0x00008c00ff997b82 */ /* 0x000e620000000800 */
[----:B------:R-:W-:Y:S02]  /*fc30*/  LDGSTS.E [R19+0x44008], desc[UR8][R170.64], !P1 ;  /* 0x44008000aa137fae */ /* 0x000fe4000c921848 */
[----:B------:R-:W-:Y:S02]  /*fc40*/  ISETP.GE.U32.AND P3, PT, R33, 0x7ffffef4, PT ;  /* 0x7ffffef42100780c */ /* 0x000fe40003f66070 */
[----:B------:R-:W-:Y:S01]  /*fc50*/  IADD3 R33, R150, -0x8e, RZ ;  /* 0xffffff7296217810 */ /* 0x000fe20007ffe0ff */
[----:B------:R2:W-:Y:S02]  /*fc60*/  LDGSTS.E [R19+0x48008], desc[UR8][R168.64], !P1 ;  /* 0x48008000a8137fae */ /* 0x0005e4000c921848 */
[----:B------:R-:W2:Y:S01]  /*fc70*/  LDC R150, c[0x0][0x230] ;  /* 0x00008c00ff967b82 */ /* 0x000ea20000000800 */
[----:B------:R-:W-:Y:S01]  /*fc80*/  ISETP.GE.U32.AND P4, PT, R33, 0x7ffffef3, PT ;  /* 0x7ffffef32100780c */ /* 0x000fe20003f86070 */
[----:B------:R3:W-:Y:S01]  /*fc90*/  LDGSTS.E [R19+0x4c008], desc[UR8][R156.64], !P1 ;  /* 0x4c0080009c137fae */ /* 0x0007e2000c921848 */
[----:B------:R-:W-:-:S05]  /*fca0*/  VIADD R33, R151, 0xffffff71 ;  /* 0xffffff7197217836 */ /* 0x000fca0000000000 */
[----:B------:R-:W-:Y:S01]  /*fcb0*/  ISETP.GE.U32.AND P5, PT, R33, 0x7ffffef2, PT ;  /* 0x7ffffef22100780c */ /* 0x000fe20003fa6070 */
[----:B------:R-:W1:Y:S01]  /*fcc0*/  LDC R151, c[0x0][0x230] ;  /* 0x00008c00ff977b82 */ /* 0x000e620000000800 */
[----:B------:R-:W-:-:S04]  /*fcd0*/  IADD3 R33, R152, -0x90, RZ ;  /* 0xffffff7098217810 */ /* 0x000fc80007ffe0ff */
[----:B------:R-:W-:-:S03]  /*fce0*/  ISETP.GE.U32.AND P6, PT, R33, 0x7ffffef1, PT ;  /* 0x7ffffef12100780c */ /* 0x000fc60003fc6070 */
[----:B------:R-:W1:Y:S01]  /*fcf0*/  LDC R152, c[0x0][0x230] ;  /* 0x00008c00ff987b82 */ /* 0x000e620000000800 */
[----:B--2---:R-:W-:-:S07]  /*fd00*/  VIADD R33, R150, 0xffffff57 ;  /* 0xffffff5796217836 */ /* 0x004fce0000000000 */
[----:B------:R-:W2:Y:S01]  /*fd10*/  LDC R150, c[0x0][0x230] ;  /* 0x00008c00ff967b82 */ /* 0x000ea20000000800 */
[----:B------:R-:W-:Y:S01]  /*fd20*/  ISETP.GE.U32.AND P1, PT, R33, 0x7ffffed8, PT ;  /* 0x7ffffed82100780c */ /* 0x000fe20003f26070 */
[----:B------:R-:W-:-:S04]  /*fd30*/  IMAD.WIDE R168, R25, 0x4, R160 ;  /* 0x0000000419a87825 */ /* 0x000fc800078e02a0 */
[C---:B------:R-:W-:Y:S01]  /*fd40*/  IMAD.WIDE R160, R25.reuse, 0x4, R158 ;  /* 0x0000000419a07825 */ /* 0x040fe200078e029e */
[----:B------:R1:W-:Y:S04]  /*fd50*/  STL.64 [R1+0x15b0], R168 ;  /* 0x0015b0a801007387 */ /* 0x0003e80000100a00 */
[----:B------:R1:W-:Y:S01]  /*fd60*/  LDGSTS.E [R19+0x4000c], desc[UR8][R168.64], !P2 ;  /* 0x4000c000a8137fae */ /* 0x0003e2000d121848 */
[----:B------:R-:W-:-:S03]  /*fd70*/  IMAD.WIDE R158, R25, 0x4, R232 ;  /* 0x00000004199e7825 */ /* 0x000fc600078e02e8 */
[----:B------:R2:W-:Y:S01]  /*fd80*/  STL.64 [R1+0x15a8], R160 ;  /* 0x0015a8a001007387 */ /* 0x0005e20000100a00 */
[----:B---3--:R-:W-:-:S03]  /*fd90*/  IMAD.WIDE R156, R25, 0x4, R250 ;  /* 0x00000004199c7825 */ /* 0x008fc600078e02fa */
[----:B------:R3:W-:Y:S04]  /*fda0*/  STL.64 [R1+0x15a0], R158 ;  /* 0x0015a09e01007387 */ /* 0x0007e80000100a00 */
[----:B------:R3:W-:Y:S04]  /*fdb0*/  STL.64 [R1+0x1598], R156 ;  /* 0x0015989c01007387 */ /* 0x0007e80000100a00 */
[----:B------:R-:W4:Y:S04]  /*fdc0*/  LDL.LU.64 R250, [R1+0x8c0] ;  /* 0x0008c00001fa7983 */ /* 0x000f280000300a00 */
[----:B------:R2:W-:Y:S04]  /*fdd0*/  LDGSTS.E [R19+0x4400c], desc[UR8][R160.64], !P2 ;  /* 0x4400c000a0137fae */ /* 0x0005e8000d121848 */
[----:B------:R3:W-:Y:S04]  /*fde0*/  LDGSTS.E [R19+0x4800c], desc[UR8][R158.64], !P2 ;  /* 0x4800c0009e137fae */ /* 0x0007e8000d121848 */
[----:B------:R3:W-:Y:S01]  /*fdf0*/  LDGSTS.E [R19+0x4c00c], desc[UR8][R156.64], !P2 ;  /* 0x4c00c0009c137fae */ /* 0x0007e2000d121848 */
[----:B-1----:R-:W-:-:S04]  /*fe00*/  IMAD.WIDE R168, R25, 0x4, R236 ;  /* 0x0000000419a87825 */ /* 0x002fc800078e02ec */
[C---:B--2---:R-:W-:Y:S01]  /*fe10*/  IMAD.WIDE R160, R25.reuse, 0x4, R240 ;  /* 0x0000000419a07825 */ /* 0x044fe200078e02f0 */
[----:B------:R1:W-:Y:S03]  /*fe20*/  STL.64 [R1+0x11f0], R168 ;  /* 0x0011f0a801007387 */ /* 0x0003e60000100a00 */
[C---:B---3--:R-:W-:Y:S01]  /*fe30*/  IMAD.WIDE R158, R25.reuse, 0x4, R242 ;  /* 0x00000004199e7825 */ /* 0x048fe200078e02f2 */
[----:B------:R-:W2:Y:S04]  /*fe40*/  LDL.LU.64 R236, [R1+0x8b8] ;  /* 0x0008b80001ec7983 */ /* 0x000ea80000300a00 */
        /* <DEDUP_REMOVED lines=16> */
[----:B------:R2:W-:Y:S01]  /*ff50*/  STL.64 [R1+0x11c8], R168 ;  /* 0x0011c8a801007387 */ /* 0x0005e20000100a00 */
[----:B------:R-:W-:-:S03]  /*ff60*/  IMAD.WIDE R156, R25, 0x4, R248 ;  /* 0x00000004199c7825 */ /* 0x000fc600078e02f8 */
[----:B------:R-:W4:Y:S04]  /*ff70*/  LDL.LU.64 R246, [R1+0x890] ;  /* 0x0008900001f67983 */ /* 0x000f280000300a00 */
[----:B------:R2:W-:Y:S04]  /*ff80*/  STL.64 [R1+0x11c0], R160 ;  /* 0x0011c0a001007387 */ /* 0x0005e80000100a00 */
[----:B------:R-:W4:Y:S01]  /*ff90*/  LDL.LU.64 R248, [R1+0x888] ;  /* 0x0008880001f87983 */ /* 0x000f220000300a00 */
[----:B------:R-:W-:Y:S02]  /*ffa0*/  IADD3 R33, R151, -0xaa, RZ ;  /* 0xffffff5697217810 */ /* 0x000fe40007ffe0ff */
[----:B------:R-:W4:Y:S02]  /*ffb0*/  LDC R151, c[0x0][0x230] ;  /* 0x00008c00ff977b82 */ /* 0x000f240000000800 */
[----:B------:R-:W-:Y:S01]  /*ffc0*/  ISETP.GE.U32.AND P2, PT, R33, 0x7ffffed7, PT ;  /* 0x7ffffed72100780c */ /* 0x000fe20003f46070 */
[----:B------:R2:W-:Y:S01]  /*ffd0*/  STL.64 [R1+0x11b8], R156 ;  /* 0x0011b89c01007387 */ /* 0x0005e20000100a00 */
[----:B------:R-:W-:-:S03]  /*ffe0*/  VIADD R33, R153, 0xffffff55 ;  /* 0xffffff5599217836 */ /* 0x000fc60000000000 */
[----:B------:R-:W4:Y:S01]  /*fff0*/  LDL.LU.64 R232, [R1+0x500] ;  /* 0x0005000001e87983 */ /* 0x000f220000300a00 */
[----:B------:R-:W4:Y:S03]  /*10000*/  LDC R153, c[0x0][0x230] ;  /* 0x00008c00ff997b82 */ /* 0x000f260000000800 */
[----:B------:R-:W4:Y:S04]  /*10010*/  LDL.LU.64 R234, [R1+0x4f8] ;  /* 0x0004f80001ea7983 */ /* 0x000f280000300a00 */
[----:B------:R1:W-:Y:S01]  /*10020*/  LDGSTS.E [R19+0x50004], desc[UR8][R170.64], !P2 ;  /* 0x50004000aa137fae */ /* 0x0003e2000d121848 */
[----:B------:R-:W-:-:S03]  /*10030*/  ISETP.GE.U32.AND P1, PT, R33, 0x7ffffed6, PT ;  /* 0x7ffffed62100780c */ /* 0x000fc60003f26070 */
[----:B------:R-:W4:Y:S04]  /*10040*/  LDL.LU.64 R238, [R1+0x4f0] ;  /* 0x0004f00001ee7983 */ /* 0x000f280000300a00 */
[----:B------:R2:W-:Y:S04]  /*10050*/  LDGSTS.E [R19+0x54004], desc[UR8][R168.64], !P2 ;  /* 0x54004000a8137fae */ /* 0x0005e8000d121848 */
[----:B------:R2:W-:Y:S04]  /*10060*/  LDGSTS.E [R19+0x58004], desc[UR8][R160.64], !P2 ;  /* 0x58004000a0137fae */ /* 0x0005e8000d121848 */
[----:B------:R2:W-:Y:S01]  /*10070*/  LDGSTS.E [R19+0x5c004], desc[UR8][R156.64], !P2 ;  /* 0x5c0040009c137fae */ /* 0x0005e2000d121848 */
[----:B-1----:R-:W-:-:S05]  /*10080*/  IMAD.WIDE R170, R25, 0x4, R250 ;  /* 0x0000000419aa7825 */ /* 0x002fca00078e02fa */
[----:B------:R-:W-:Y:S04]  /*10090*/  STL.64 [R1+0x11b0], R170 ;  /* 0x0011b0aa01007387 */ /* 0x000fe80000100a00 */
[----:B------:R-:W4:Y:S04]  /*100a0*/  LDL.LU.64 R250, [R1+0x4e8] ;  /* 0x0004e80001fa7983 */ /* 0x000f280000300a00 */
[----:B------:R-:W-:Y:S01]  /*100b0*/  LDGSTS.E [R19+0x50008], desc[UR8][R170.64], !P1 ;  /* 0x50008000aa137fae */ /* 0x000fe2000c921848 */
[----:B--2---:R-:W-:-:S04]  /*100c0*/  IMAD.WIDE R168, R25, 0x4, R236 ;  /* 0x0000000419a87825 */ /* 0x004fc800078e02ec */
[C---:B------:R-:W-:Y:S01]  /*100d0*/  IMAD.WIDE R160, R25.reuse, 0x4, R240 ;  /* 0x0000000419a07825 */ /* 0x040fe200078e02f0 */
        /* <DEDUP_REMOVED lines=10> */
[----:B------:R-:W2:Y:S04]  /*10180*/  LDL.LU.64 R244, [R1+0x4c8] ;  /* 0x0004c80001f47983 */ /* 0x000ea80000300a00 */
[----:B------:R3:W-:Y:S04]  /*10190*/  LDGSTS.E [R19+0x58008], desc[UR8][R160.64], !P1 ;  /* 0x58008000a0137fae */ /* 0x0007e8000c921848 */
[----:B------:R2:W-:Y:S01]  /*101a0*/  LDGSTS.E [R19+0x5c008], desc[UR8][R156.64], !P1 ;  /* 0x5c0080009c137fae */ /* 0x0005e2000c921848 */
[----:B---3--:R-:W-:-:S04]  /*101b0*/  IMAD.WIDE R160, R25, 0x4, R158 ;  /* 0x0000000419a07825 */ /* 0x008fc800078e029e */
[C---:B----4-:R-:W-:Y:S01]  /*101c0*/  IMAD.WIDE R158, R25.reuse, 0x4, R246 ;  /* 0x00000004199e7825 */ /* 0x050fe200078e02f6 */
[----:B------:R3:W-:Y:S03]  /*101d0*/  STL.64 [R1+0x1188], R160 ;  /* 0x001188a001007387 */ /* 0x0007e60000100a00 */
[----:B--2---:R-:W-:Y:S01]  /*101e0*/  IMAD.WIDE R156, R25, 0x4, R248 ;  /* 0x00000004199c7825 */ /* 0x004fe200078e02f8 */
[----:B------:R2:W-:Y:S04]  /*101f0*/  STL.64 [R1+0x1180], R158 ;  /* 0x0011809e01007387 */ /* 0x0005e80000100a00 */
[----:B------:R4:W-:Y:S04]  /*10200*/  STL.64 [R1+0x1178], R156 ;  /* 0x0011789c01007387 */ /* 0x0009e80000100a00 */
[----:B------:R-:W4:Y:S04]  /*10210*/  LDL.LU.64 R246, [R1+0x4c0] ;  /* 0x0004c00001f67983 */ /* 0x000f280000300a00 */
[----:B------:R-:W4:Y:S01]  /*10220*/  LDL.LU.64 R248, [R1+0x4b8] ;  /* 0x0004b80001f87983 */ /* 0x000f220000300a00 */
[----:B------:R-:W-:-:S02]  /*10230*/  IADD3 R33, R150, -0xac, RZ ;  /* 0xffffff5496217810 */ /* 0x000fc40007ffe0ff */
[----:B------:R-:W4:Y:S02]  /*10240*/  LDC R150, c[0x0][0x230] ;  /* 0x00008c00ff967b82 */ /* 0x000f240000000800 */
[----:B------:R-:W-:Y:S01]  /*10250*/  ISETP.GE.U32.AND P2, PT, R33, 0x7ffffed5, PT ;  /* 0x7ffffed52100780c */ /* 0x000fe20003f46070 */
[----:B------:R-:W-:-:S05]  /*10260*/  VIADD R33, R152, 0xffffff37 ;  /* 0xffffff3798217836 */ /* 0x000fca0000000000 */
[----:B------:R-:W-:Y:S01]  /*10270*/  ISETP.GE.U32.AND P1, PT, R33, 0x7ffffeb8, PT ;  /* 0x7ffffeb82100780c */ /* 0x000fe20003f26070 */
[----:B------:R-:W4:Y:S06]  /*10280*/  LDC R152, c[0x0][0x230] ;  /* 0x00008c00ff987b82 */ /* 0x000f2c0000000800 */
[----:B------:R1:W-:Y:S04]  /*10290*/  LDGSTS.E [R19+0x5000c], desc[UR8][R168.64], !P2 ;  /* 0x5000c000a8137fae */ /* 0x0003e8000d121848 */
[----:B------:R3:W-:Y:S04]  /*102a0*/  LDGSTS.E [R19+0x5400c], desc[UR8][R160.64], !P2 ;  /* 0x5400c000a0137fae */ /* 0x0007e8000d121848 */
[----:B------:R2:W-:Y:S01]  /*102b0*/  LDGSTS.E [R19+0x5800c], desc[UR8][R158.64], !P2 ;  /* 0x5800c0009e137fae */ /* 0x0005e2000d121848 */
[----:B-1----:R-:W-:-:S03]  /*102c0*/  IMAD.WIDE R168, R25, 0x4, R232 ;  /* 0x0000000419a87825 */ /* 0x002fc600078e02e8 */
[----:B------:R4:W-:Y:S01]  /*102d0*/  LDGSTS.E [R19+0x5c00c], desc[UR8][R156.64], !P2 ;  /* 0x5c00c0009c137fae */ /* 0x0009e2000d121848 */
[----:B---3--:R-:W-:-:S03]  /*102e0*/  IMAD.WIDE R160, R25, 0x4, R234 ;  /* 0x0000000419a07825 */ /* 0x008fc600078e02ea */
[----:B------:R1:W-:Y:S01]  /*102f0*/  STL.64 [R1+0xe50], R168 ;  /* 0x000e50a801007387 */ /* 0x0003e20000100a00 */
[----:B--2---:R-:W-:-:S03]  /*10300*/  IMAD.WIDE R158, R25, 0x4, R238 ;  /* 0x00000004199e7825 */ /* 0x004fc600078e02ee */
[----:B------:R-:W2:Y:S04]  /*10310*/  LDL.LU.64 R232, [R1+0x4b0] ;  /* 0x0004b00001e87983 */ /* 0x000ea80000300a00 */
[----:B------:R3:W-:Y:S04]  /*10320*/  STL.64 [R1+0xe48], R160 ;  /* 0x000e48a001007387 */ /* 0x0007e80000100a00 */
[----:B------:R-:W2:Y:S04]  /*10330*/  LDL.LU.64 R234, [R1+0x4a8] ;  /* 0x0004a80001ea7983 */ /* 0x000ea80000300a00 */
[----:B------:R3:W-:Y:S01]  /*10340*/  STL.64 [R1+0xe40], R158 ;  /* 0x000e409e01007387 */ /* 0x0007e20000100a00 */
[----:B------:R-:W-:-:S02]  /*10350*/  IADD3 R33, R153, -0xca, RZ ;  /* 0xffffff3699217810 */ /* 0x000fc40007ffe0ff */
[----:B------:R-:W2:Y:S01]  /*10360*/  LDC R153, c[0x0][0x230] ;  /* 0x00008c00ff997b82 */ /* 0x000ea20000000800 */
[----:B------:R1:W-:Y:S01]  /*10370*/  LDGSTS.E [R19+0x60000], desc[UR8][R168.64], !P1 ;  /* 0x60000000a8137fae */ /* 0x0003e2000c921848 */
[----:B------:R-:W-:-:S03]  /*10380*/  ISETP.GE.U32.AND P2, PT, R33, 0x7ffffeb7, PT ;  /* 0x7ffffeb72100780c */ /* 0x000fc60003f46070 */
[----:B------:R3:W-:Y:S04]  /*10390*/  LDGSTS.E [R19+0x64000], desc[UR8][R160.64], !P1 ;  /* 0x64000000a0137fae */ /* 0x0007e8000c921848 */
[----:B------:R3:W-:Y:S01]  /*103a0*/  LDGSTS.E [R19+0x68000], desc[UR8][R158.64], !P1 ;  /* 0x680000009e137fae */ /* 0x0007e2000c921848 */
[----:B----4-:R-:W-:-:S05]  /*103b0*/  IMAD.WIDE R156, R25, 0x4, R250 ;  /* 0x00000004199c7825 */ /* 0x010fca00078e02fa */
[----:B------:R4:W-:Y:S04]  /*103c0*/  STL.64 [R1+0xde0], R156 ;  /* 0x000de09c01007387 */ /* 0x0009e80000100a00 */
[----:B------:R-:W2:Y:S04]  /*103d0*/  LDL.LU.64 R238, [R1+0x4a0] ;  /* 0x0004a00001ee7983 */ /* 0x000ea80000300a00 */
[----:B------:R-:W2:Y:S04]  /*103e0*/  LDL.LU.64 R250, [R1+0x498] ;  /* 0x0004980001fa7983 */ /* 0x000ea80000300a00 */
[----:B------:R4:W-:Y:S01]  /*103f0*/  LDGSTS.E [R19+0x6c000], desc[UR8][R156.64], !P1 ;  /* 0x6c0000009c137fae */ /* 0x0009e2000c921848 */
[----:B-1----:R-:W-:-:S04]  /*10400*/  IMAD.WIDE R168, R25, 0x4, R236 ;  /* 0x0000000419a87825 */ /* 0x002fc800078e02ec */
[C---:B---3--:R-:W-:Y:S01]  /*10410*/  IMAD.WIDE R160, R25.reuse, 0x4, R240 ;  /* 0x0000000419a07825 */ /* 0x048fe200078e02f0 */
[----:B------:R1:W-:Y:S04]  /*10420*/  STL.64 [R1+0xdd8], R168 ;  /* 0x000dd8a801007387 */ /* 0x0003e80000100a00 */
[----:B------:R-:W3:Y:S01]  /*10430*/  LDL.LU.64 R240, [R1+0x490] ;  /* 0x0004900001f07983 */ /* 0x000ee20000300a00 */
[----:B------:R-:W-:-:S03]  /*10440*/  IMAD.WIDE R158, R25, 0x4, R242 ;  /* 0x00000004199e7825 */ /* 0x000fc600078e02f2 */
[----:B------:R1:W-:Y:S01]  /*10450*/  STL.64 [R1+0xdd0], R160 ;  /* 0x000dd0a001007387 */ /* 0x0003e20000100a00 */
[----:B----4-:R-:W-:-:S03]  /*10460*/  IMAD.WIDE R156, R25, 0x4, R244 ;  /* 0x00000004199c7825 */ /* 0x010fc600078e02f4 */
[----:B------:R1:W-:Y:S04]  /*10470*/  LDGSTS.E [R19+0x60004], desc[UR8][R168.64], !P2 ;  /* 0x60004000a8137fae */ /* 0x0003e8000d121848 */
[----:B------:R-:W4:Y:S04]  /*10480*/  LDL.LU.64 R244, [R1+0x488] ;  /* 0x0004880001f47983 */ /* 0x000f280000300a00 */
[----:B------:R2:W-:Y:S04]  /*10490*/  STL.64 [R1+0xdc8], R158 ;  /* 0x000dc89e01007387 */ /* 0x0005e80000100a00 */
[----:B------:R2:W-:Y:S04]  /*104a0*/  STL.64 [R1+0xdc0], R156 ;  /* 0x000dc09c01007387 */ /* 0x0005e80000100a00 */
[----:B------:R-:W4:Y:S04]  /*104b0*/  LDL.LU.64 R236, [R1+0x100] ;  /* 0x0001000001ec7983 */ /* 0x000f280000300a00 */
[----:B------:R1:W-:Y:S04]  /*104c0*/  LDGSTS.E [R19+0x64004], desc[UR8][R160.64], !P2 ;  /* 0x64004000a0137fae */ /* 0x0003e8000d121848 */
[----:B------:R-:W4:Y:S01]  /*104d0*/  LDL.LU.64 R242, [R1+0xf8] ;  /* 0x0000f80001f27983 */ /* 0x000f220000300a00 */
[----:B------:R-:W-:-:S02]  /*104e0*/  VIADD R33, R151, 0xffffff35 ;  /* 0xffffff3597217836 */ /* 0x000fc40000000000 */
[----:B------:R-:W4:Y:S01]  /*104f0*/  LDC R151, c[0x0][0x230] ;  /* 0x00008c00ff977b82 */ /* 0x000f220000000800 */
[----:B------:R2:W-:Y:S01]  /*10500*/  LDGSTS.E [R19+0x68004], desc[UR8][R158.64], !P2 ;  /* 0x680040009e137fae */ /* 0x0005e2000d121848 */
[----:B-1----:R-:W-:-:S04]  /*10510*/  IMAD.WIDE R168, R25, 0x4, R246 ;  /* 0x0000000419a87825 */ /* 0x002fc800078e02f6 */
[----:B------:R-:W-:Y:S01]  /*10520*/  IMAD.WIDE R160, R25, 0x4, R248 ;  /* 0x0000000419a07825 */ /* 0x000fe200078e02f8 */
[----:B------:R-:W-:Y:S04]  /*10530*/  STL.64 [R1+0xdb8], R168 ;  /* 0x000db8a801007387 */ /* 0x000fe80000100a00 */
[----:B------:R-:W4:Y:S04]  /*10540*/  LDL.LU.64 R246, [R1+0xf0] ;  /* 0x0000f00001f67983 */ /* 0x000f280000300a00 */
[----:B------:R-:W-:Y:S04]  /*10550*/  STL.64 [R1+0xdb0], R160 ;  /* 0x000db0a001007387 */ /* 0x000fe80000100a00 */
[----:B------:R-:W4:Y:S01]  /*10560*/  LDL.LU.64 R248, [R1+0xe8] ;  /* 0x0000e80001f87983 */ /* 0x000f220000300a00 */
[----:B------:R-:W-:-:S03]  /*10570*/  ISETP.GE.U32.AND P1, PT, R33, 0x7ffffeb6, PT ;  /* 0x7ffffeb62100780c */ /* 0x000fc60003f26070 */
[----:B------:R1:W-:Y:S01]  /*10580*/  LDGSTS.E [R19+0x6c004], desc[UR8][R156.64], !P2 ;  /* 0x6c0040009c137fae */ /* 0x0003e2000d121848 */
[----:B------:R-:W-:Y:S02]  /*10590*/  IADD3 R33, R150, -0xcc, RZ ;  /* 0xffffff3496217810 */ /* 0x000fe40007ffe0ff */
[----:B------:R-:W4:Y:S07]  /*105a0*/  LDC R150, c[0x0][0x230] ;  /* 0x00008c00ff967b82 */ /* 0x000f2e0000000800 */
[----:B------:R1:W-:Y:S04]  /*105b0*/  LDGSTS.E [R19+0x60008], desc[UR8][R168.64], !P1 ;  /* 0x60008000a8137fae */ /* 0x0003e8000c921848 */
[----:B------:R3:W-:Y:S01]  /*105c0*/  LDGSTS.E [R19+0x64008], desc[UR8][R160.64], !P1 ;  /* 0x64008000a0137fae */ /* 0x0007e2000c921848 */
[----:B--2---:R-:W-:-:S04]  /*105d0*/  IMAD.WIDE R158, R25, 0x4, R232 ;  /* 0x00000004199e7825 */ /* 0x004fc800078e02e8 */
[----:B-1----:R-:W-:Y:S01]  /*105e0*/  IMAD.WIDE R156, R25, 0x4, R234 ;  /* 0x00000004199c7825 */ /* 0x002fe200078e02ea */
[----:B------:R1:W-:Y:S04]  /*105f0*/  STL.64 [R1+0xda8], R158 ;  /* 0x000da89e01007387 */ /* 0x0003e80000100a00 */
[----:B------:R4:W-:Y:S04]  /*10600*/  STL.64 [R1+0xda0], R156 ;  /* 0x000da09c01007387 */ /* 0x0009e80000100a00 */
[----:B------:R-:W-:Y:S01]  /*10610*/  LDGSTS.E [R19+0x68008], desc[UR8][R158.64], !P1 ;  /* 0x680080009e137fae */ /* 0x000fe2000c921848 */
[----:B------:R-:W-:-:S03]  /*10620*/  ISETP.GE.U32.AND P2, PT, R33, 0x7ffffeb5, PT ;  /* 0x7ffffeb52100780c */ /* 0x000fc60003f46070 */
[----:B------:R4:W-:Y:S04]  /*10630*/  LDGSTS.E [R19+0x6c008], desc[UR8][R156.64], !P1 ;  /* 0x6c0080009c137fae */ /* 0x0009e8000c921848 */
[----:B-1----:R-:W2:Y:S04]  /*10640*/  LDL.LU.64 R158, [R1+0xe0] ;  /* 0x0000e000019e7983 */ /* 0x002ea80000300a00 */
[----:B------:R-:W2:Y:S01]  /*10650*/  LDL.LU.64 R232, [R1+0xd8] ;  /* 0x0000d80001e87983 */ /* 0x000ea20000300a00 */
[----:B------:R-:W-:-:S05]  /*10660*/  IMAD.WIDE R170, R25, 0x4, R238 ;  /* 0x0000000419aa7825 */ /* 0x000fca00078e02ee */
[----:B------:R1:W-:Y:S01]  /*10670*/  STL.64 [R1+0xd80], R170 ;  /* 0x000d80aa01007387 */ /* 0x0003e20000100a00 */
[----:B------:R-:W-:-:S03]  /*10680*/  IMAD.WIDE R168, R25, 0x4, R250 ;  /* 0x0000000419a87825 */ /* 0x000fc600078e02fa */
[----:B------:R-:W2:Y:S04]  /*10690*/  LDL.LU.64 R238, [R1+0xd0] ;  /* 0x0000d00001ee7983 */ /* 0x000ea80000300a00 */
[----:B------:R1:W-:Y:S04]  /*106a0*/  STL.64 [R1+0xd78], R168 ;  /* 0x000d78a801007387 */ /* 0x0003e80000100a00 */
[----:B------:R-:W2:Y:S04]  /*106b0*/  LDL.LU.64 R250, [R1+0xc8] ;  /* 0x0000c80001fa7983 */ /* 0x000ea80000300a00 */
[----:B------:R1:W-:Y:S04]  /*106c0*/  LDGSTS.E [R19+0x6000c], desc[UR8][R170.64], !P2 ;  /* 0x6000c000aa137fae */ /* 0x0003e8000d121848 */
[----:B------:R1:W-:Y:S01]  /*106d0*/  LDGSTS.E [R19+0x6400c], desc[UR8][R168.64], !P2 ;  /* 0x6400c000a8137fae */ /* 0x0003e2000d121848 */
[----:B---3--:R-:W-:-:S05]  /*106e0*/  IMAD.WIDE R160, R25, 0x4, R240 ;  /* 0x0000000419a07825 */ /* 0x008fca00078e02f0 */
[----:B------:R3:W-:Y:S04]  /*106f0*/  STL.64 [R1+0xd70], R160 ;  /* 0x000d70a001007387 */ /* 0x0007e80000100a00 */
[----:B------:R3:W-:Y:S01]  /*10700*/  LDGSTS.E [R19+0x6800c], desc[UR8][R160.64], !P2 ;  /* 0x6800c000a0137fae */ /* 0x0007e2000d121848 */
[----:B----4-:R-:W-:-:S05]  /*10710*/  IMAD.WIDE R156, R25, 0x4, R244 ;  /* 0x00000004199c7825 */ /* 0x010fca00078e02f4 */
[----:B------:R4:W-:Y:S04]  /*10720*/  STL.64 [R1+0xd68], R156 ;  /* 0x000d689c01007387 */ /* 0x0009e80000100a00 */
[----:B------:R-:W2:Y:S01]  /*10730*/  LDL.LU.64 R234, [R1+0xc0] ;  /* 0x0000c00001ea7983 */ /* 0x000ea20000300a00 */
[----:B-1----:R-:W-:-:S03]  /*10740*/  IMAD.WIDE R170, R25, 0x4, R236 ;  /* 0x0000000419aa7825 */ /* 0x002fc600078e02ec */
[----:B------:R-:W2:Y:S04]  /*10750*/  LDL.LU.64 R240, [R1+0xb8] ;  /* 0x0000b80001f07983 */ /* 0x000ea80000300a00 */
[----:B------:R-:W2:Y:S01]  /*10760*/  LDL.LU.64 R244, [R1+0xb0] ;  /* 0x0000b00001f47983 */ /* 0x000ea20000300a00 */
[----:B------:R-:W-:-:S03]  /*10770*/  IMAD.WIDE R168, R25, 0x4, R242 ;  /* 0x0000000419a87825 */ /* 0x000fc600078e02f2 */
[----:B------:R-:W-:Y:S04]  /*10780*/  STL.64 [R1+0x538], R170 ;  /* 0x000538aa01007387 */ /* 0x000fe80000100a00 */
[----:B------:R-:W2:Y:S04]  /*10790*/  LDL.LU.64 R242, [R1+0xa8] ;  /* 0x0000a80001f27983 */ /* 0x000ea80000300a00 */
[----:B------:R4:W-:Y:S04]  /*107a0*/  LDGSTS.E [R19+0x6c00c], desc[UR8][R156.64], !P2 ;  /* 0x6c00c0009c137fae */ /* 0x0009e8000d121848 */
[----:B------:R2:W-:Y:S01]  /*107b0*/  STL.64 [R1+0x530], R168 ;  /* 0x000530a801007387 */ /* 0x0005e20000100a00 */
[----:B---3--:R-:W-:-:S04]  /*107c0*/  IMAD.WIDE R160, R25, 0x4, R246 ;  /* 0x0000000419a07825 */ /* 0x008fc800078e02f6 */
[----:B----4-:R-:W-:Y:S01]  /*107d0*/  IMAD.WIDE R156, R25, 0x4, R248 ;  /* 0x00000004199c7825 */ /* 0x010fe200078e02f8 */
[----:B------:R1:W-:Y:S04]  /*107e0*/  STL.64 [R1+0x528], R160 ;  /* 0x000528a001007387 */ /* 0x0003e80000100a00 */
[----:B------:R3:W-:Y:S04]  /*107f0*/  STL.64 [R1+0x520], R156 ;  /* 0x0005209c01007387 */ /* 0x0007e80000100a00 */
[----:B------:R-:W4:Y:S04]  /*10800*/  LDL.LU.64 R236, [R1+0xa0] ;  /* 0x0000a00001ec7983 */ /* 0x000f280000300a00 */
        /* <DEDUP_REMOVED lines=8> */
[----:B------:R-:W-:Y:S04]  /*10890*/  LDGSTS.E [R19+0x70000], desc[UR8][R170.64], !P1 ;  /* 0x70000000aa137fae */ /* 0x000fe8000c921848 */
[----:B------:R2:W-:Y:S04]  /*108a0*/  LDGSTS.E [R19+0x74000], desc[UR8][R168.64], !P1 ;  /* 0x74000000a8137fae */ /* 0x0005e8000c921848 */
[----:B------:R1:W-:Y:S04]  /*108b0*/  LDGSTS.E [R19+0x78000], desc[UR8][R160.64], !P1 ;  /* 0x78000000a0137fae */ /* 0x0003e8000c921848 */
[----:B------:R3:W-:Y:S01]  /*108c0*/  LDGSTS.E [R19+0x7c000], desc[UR8][R156.64], !P1 ;  /* 0x7c0000009c137fae */ /* 0x0007e2000c921848 */
[----:B--2---:R-:W-:-:S04]  /*108d0*/  IMAD.WIDE R168, R25, 0x4, R158 ;  /* 0x0000000419a87825 */ /* 0x004fc800078e029e */
[----:B-1----:R-:W-:Y:S01]  /*108e0*/  IMAD.WIDE R160, R25, 0x4, R232 ;  /* 0x0000000419a07825 */ /* 0x002fe200078e02e8 */
[----:B------:R1:W-:Y:S04]  /*108f0*/  STL.64 [R1+0x518], R168 ;  /* 0x000518a801007387 */ /* 0x0003e80000100a00 */
[----:B------:R2:W-:Y:S01]  /*10900*/  STL.64 [R1+0x510], R160 ;  /* 0x000510a001007387 */ /* 0x0005e20000100a00 */
[----:B------:R-:W-:Y:S02]  /*10910*/  VIADD R33, R151, 0xffffff15 ;  /* 0xffffff1597217836 */ /* 0x000fe40000000000 */
[----:B------:R-:W4:Y:S01]  /*10920*/  LDC R151, c[0x0][0x230] ;  /* 0x00008c00ff977b82 */ /* 0x000f220000000800 */
[----:B------:R1:W-:Y:S04]  /*10930*/  LDGSTS.E [R19+0x70004], desc[UR8][R168.64], !P2 ;  /* 0x70004000a8137fae */ /* 0x0003e8000d121848 */
[----:B------:R2:W-:Y:S01]  /*10940*/  LDGSTS.E [R19+0x74004], desc[UR8][R160.64], !P2 ;  /* 0x74004000a0137fae */ /* 0x0005e2000d121848 */
[----:B------:R-:W-:Y:S01]  /*10950*/  ISETP.GE.U32.AND P1, PT, R33, 0x7ffffe96, PT ;  /* 0x7ffffe962100780c */ /* 0x000fe20003f26070 */
[----:B------:R-:W-:-:S05]  /*10960*/  IMAD.WIDE R158, R25, 0x4, R238 ;  /* 0x00000004199e7825 */ /* 0x000fca00078e02ee */
[----:B------:R2:W-:Y:S04]  /*10970*/  STL.64 [R1+0x508], R158 ;  /* 0x0005089e01007387 */ /* 0x0005e80000100a00 */
[----:B------:R-:W4:Y:S01]  /*10980*/  LDL.LU.64 R238, [R1+0x88] ;  /* 0x0000880001ee7983 */ /* 0x000f220000300a00 */
[----:B---3--:R-:W-:-:S03]  /*10990*/  IMAD.WIDE R156, R25, 0x4, R250 ;  /* 0x00000004199c7825 */ /* 0x008fc600078e02fa */
[----:B------:R3:W-:Y:S04]  /*109a0*/  LDGSTS.E [R19+0x78004], desc[UR8][R158.64], !P2 ;  /* 0x780040009e137fae */ /* 0x0007e8000d121848 */
[----:B------:R3:W-:Y:S04]  /*109b0*/  STL.64 [R1+0x500], R156 ;  /* 0x0005009c01007387 */ /* 0x0007e80000100a00 */
[----:B------:R-:W4:Y:S04]  /*109c0*/  LDL.LU.64 R250, [R1+0xc80] ;  /* 0x000c800001fa7983 */ /* 0x000f280000300a00 */
[----:B------:R3:W-:Y:S01]  /*109d0*/  LDGSTS.E [R19+0x7c004], desc[UR8][R156.64], !P2 ;  /* 0x7c0040009c137fae */ /* 0x0007e2000d121848 */
[----:B-1----:R-:W-:-:S04]  /*109e0*/  IMAD.WIDE R168, R25, 0x4, R234 ;  /* 0x0000000419a87825 */ /* 0x002fc800078e02ea */
[C---:B--2---:R-:W-:Y:S01]  /*109f0*/  IMAD.WIDE R160, R25.reuse, 0x4, R240 ;  /* 0x0000000419a07825 */ /* 0x044fe200078e02f0 */
[----:B------:R1:W-:Y:S03]  /*10a00*/  LDGSTS.E [R19+0x70008], desc[UR8][R168.64], !P1 ;  /* 0x70008000a8137fae */ /* 0x0003e6000c921848 */
[C---:B---3--:R-:W-:Y:S01]  /*10a10*/  IMAD.WIDE R158, R25.reuse, 0x4, R244 ;  /* 0x00000004199e7825 */ /* 0x048fe200078e02f4 */
[----:B------:R-:W2:Y:S04]  /*10a20*/  LDL.LU.64 R240, [R1+0xc78] ;  /* 0x000c780001f07983 */ /* 0x000ea80000300a00 */
[----:B------:R-:W-:Y:S04]  /*10a30*/  STL.64 [R1+0x4f8], R168 ;  /* 0x0004f8a801007387 */ /* 0x000fe80000100a00 */
[----:B------:R-:W3:Y:S01]  /*10a40*/  LDL.LU.64 R244, [R1+0xc70] ;  /* 0x000c700001f47983 */ /* 0x000ee20000300a00 */
[----:B------:R-:W-:-:S03]  /*10a50*/  IMAD.WIDE R156, R25, 0x4, R242 ;  /* 0x00000004199c7825 */ /* 0x000fc600078e02f2 */
[----:B------:R1:W-:Y:S04]  /*10a60*/  STL.64 [R1+0x4f0], R160 ;  /* 0x0004f0a001007387 */ /* 0x0003e80000100a00 */
[----:B------:R1:W-:Y:S04]  /*10a70*/  STL.64 [R1+0x4e8], R158 ;  /* 0x0004e89e01007387 */ /* 0x0003e80000100a00 */
[----:B------:R-:W3:Y:S04]  /*10a80*/  LDL.LU.64 R242, [R1+0xc68] ;  /* 0x000c680001f27983 */ /* 0x000ee80000300a00 */
[----:B------:R1:W-:Y:S04]  /*10a90*/  STL.64 [R1+0x4e0], R156 ;  /* 0x0004e09c01007387 */ /* 0x0003e80000100a00 */
[----:B------:R-:W-:Y:S04]  /*10aa0*/  LDGSTS.E [R19+0x74008], desc[UR8][R160.64], !P1 ;  /* 0x74008000a0137fae */ /* 0x000fe8000c921848 */
[----:B------:R-:W-:Y:S01]  /*10ab0*/  LDGSTS.E [R19+0x78008], desc[UR8][R158.64], !P1 ;  /* 0x780080009e137fae */ /* 0x000fe2000c921848 */
[----:B----4-:R-:W-:-:S04]  /*10ac0*/  IMAD.WIDE R232, R25, 0x4, R236 ;  /* 0x0000000419e87825 */ /* 0x010fc800078e02ec */
[C---:B------:R-:W-:Y:S01]  /*10ad0*/  IMAD.WIDE R170, R25.reuse, 0x4, R246 ;  /* 0x0000000419aa7825 */ /* 0x040fe200078e02f6 */
[----:B-1----:R-:W4:Y:S03]  /*10ae0*/  LDL.LU.64 R160, [R1+0xc60] ;  /* 0x000c600001a07983 */ /* 0x002f260000300a00 */
[----:B------:R-:W-:Y:S01]  /*10af0*/  IMAD.WIDE R168, R25, 0x4, R248 ;  /* 0x0000000419a87825 */ /* 0x000fe200078e02f8 */
[----:B------:R1:W-:Y:S04]  /*10b00*/  STL.64 [R1+0x4d8], R232 ;  /* 0x0004d8e801007387 */ /* 0x0003e80000100a00 */
[----:B------:R-:W4:Y:S04]  /*10b10*/  LDL.LU.64 R158, [R1+0xc58] ;  /* 0x000c5800019e7983 */ /* 0x000f280000300a00 */
[----:B------:R2:W-:Y:S04]  /*10b20*/  STL.64 [R1+0x4d0], R170 ;  /* 0x0004d0aa01007387 */ /* 0x0005e80000100a00 */
[----:B------:R-:W4:Y:S04]  /*10b30*/  LDL.LU.64 R246, [R1+0xc50] ;  /* 0x000c500001f67983 */ /* 0x000f280000300a00 */
[----:B------:R3:W-:Y:S04]  /*10b40*/  STL.64 [R1+0x4c8], R168 ;  /* 0x0004c8a801007387 */ /* 0x0007e80000100a00 */
[----:B------:R-:W4:Y:S01]  /*10b50*/  LDL.LU.64 R248, [R1+0xc48] ;  /* 0x000c480001f87983 */ /* 0x000f220000300a00 */
[----:B------:R-:W-:-:S02]  /*10b60*/  IADD3 R33, R150, -0xec, RZ ;  /* 0xffffff1496217810 */ /* 0x000fc40007ffe0ff */
[----:B------:R-:W4:Y:S01]  /*10b70*/  LDC R150, c[0x0][0x230] ;  /* 0x00008c00ff967b82 */ /* 0x000f220000000800 */
[----:B------:R1:W-:Y:S01]  /*10b80*/  LDGSTS.E [R19+0x7c008], desc[UR8][R156.64], !P1 ;  /* 0x7c0080009c137fae */ /* 0x0003e2000c921848 */
[----:B------:R-:W-:-:S13]  /*10b90*/  ISETP.GE.U32.AND P2, PT, R33, 0x7ffffe95, PT ;  /* 0x7ffffe952100780c */ /* 0x000fda0003f46070 */
[----:B------:R-:W-:Y:S04]  /*10ba0*/  LDGSTS.E [R19+0x7000c], desc[UR8][R232.64], !P2 ;  /* 0x7000c000e8137fae */ /* 0x000fe8000d121848 */
[----:B------:R2:W-:Y:S04]  /*10bb0*/  LDGSTS.E [R19+0x7400c], desc[UR8][R170.64], !P2 ;  /* 0x7400c000aa137fae */ /* 0x0005e8000d121848 */
[----:B------:R3:W-:Y:S01]  /*10bc0*/  LDGSTS.E [R19+0x7800c], desc[UR8][R168.64], !P2 ;  /* 0x7800c000a8137fae */ /* 0x0007e2000d121848 */
[----:B-1----:R-:W-:-:S05]  /*10bd0*/  IMAD.WIDE R156, R25, 0x4, R238 ;  /* 0x00000004199c7825 */ /* 0x002fca00078e02ee */
[----:B------:R1:W-:Y:S04]  /*10be0*/  STL.64 [R1+0x4c0], R156 ;  /* 0x0004c09c01007387 */ /* 0x0003e80000100a00 */
[----:B------:R-:W4:Y:S01]  /*10bf0*/  LDL.LU.64 R232, [R1+0xc40] ;  /* 0x000c400001e87983 */ /* 0x000f220000300a00 */
[----:B------:R-:W-:-:S03]  /*10c00*/  IMAD.WIDE R234, R25, 0x4, R250 ;  /* 0x0000000419ea7825 */ /* 0x000fc600078e02fa */
[----:B------:R-:W4:Y:S04]  /*10c10*/  LDL.LU.64 R238, [R1+0xc38] ;  /* 0x000c380001ee7983 */ /* 0x000f280000300a00 */
[----:B------:R-:W4:Y:S04]  /*10c20*/  LDL.LU.64 R250, [R1+0xc30] ;  /* 0x000c300001fa7983 */ /* 0x000f280000300a00 */
[----:B------:R1:W-:Y:S04]  /*10c30*/  LDGSTS.E [R19+0x7c00c], desc[UR8][R156.64], !P2 ;  /* 0x7c00c0009c137fae */ /* 0x0003e8000d121848 */
[----:B------:R1:W-:Y:S04]  /*10c40*/  STL.64 [R1+0x1590], R234 ;  /* 0x001590ea01007387 */ /* 0x0003e80000100a00 */
[----:B------:R-:W-:Y:S01]  /*10c50*/  LDGSTS.E [R20+0x40000], desc[UR8][R234.64], !P3 ;  /* 0x40000000ea147fae */ /* 0x000fe2000d921848 */
[----:B--2---:R-:W-:-:S05]  /*10c60*/  IMAD.WIDE R170, R25, 0x4, R240 ;  /* 0x0000000419aa7825 */ /* 0x004fca00078e02f0 */
[----:B------:R-:W-:Y:S01]  /*10c70*/  LDGSTS.E [R20+0x44000], desc[UR8][R170.64], !P3 ;  /* 0x44000000aa147fae */ /* 0x000fe2000d921848 */
[----:B---3--:R-:W-:-:S03]  /*10c80*/  IMAD.WIDE R168, R25, 0x4, R244 ;  /* 0x0000000419a87825 */ /* 0x008fc600078e02f4 */
[----:B------:R-:W2:Y:S04]  /*10c90*/  LDL.LU.64 R244, [R1+0xc28] ;  /* 0x000c280001f47983 */ /* 0x000ea80000300a00 */
[----:B------:R-:W-:Y:S01]  /*10ca0*/  STL.64 [R1+0x1588], R170 ;  /* 0x001588aa01007387 */ /* 0x000fe20000100a00 */
[----:B-1----:R-:W-:-:S03]  /*10cb0*/  IMAD.WIDE R156, R25, 0x4, R242 ;  /* 0x00000004199c7825 */ /* 0x002fc600078e02f2 */
[----:B------:R4:W-:Y:S04]  /*10cc0*/  STL.64 [R1+0x1580], R168 ;  /* 0x001580a801007387 */ /* 0x0009e80000100a00 */
[----:B------:R1:W-:Y:S04]  /*10cd0*/  STL.64 [R1+0x1578], R156 ;  /* 0x0015789c01007387 */ /* 0x0003e80000100a00 */
[----:B------:R-:W3:Y:S04]  /*10ce0*/  LDL.LU.64 R234, [R1+0xc20] ;  /* 0x000c200001ea7983 */ /* 0x000ee80000300a00 */
[----:B------:R-:W3:Y:S04]  /*10cf0*/  LDL.LU.64 R236, [R1+0xc18] ;  /* 0x000c180001ec7983 */ /* 0x000ee80000300a00 */
[----:B------:R-:W3:Y:S04]  /*10d00*/  LDL.LU.64 R240, [R1+0xc10] ;  /* 0x000c100001f07983 */ /* 0x000ee80000300a00 */
[----:B------:R4:W-:Y:S04]  /*10d10*/  LDGSTS.E [R20+0x48000], desc[UR8][R168.64], !P3 ;  /* 0x48000000a8147fae */ /* 0x0009e8000d921848 */
[----:B------:R1:W-:Y:S04]  /*10d20*/  LDGSTS.E [R20+0x4c000], desc[UR8][R156.64], !P3 ;  /* 0x4c0000009c147fae */ /* 0x0003e8000d921848 */
[----:B------:R-:W3:Y:S01]  /*10d30*/  LDL.LU.64 R242, [R1+0xc08] ;  /* 0x000c080001f27983 */ /* 0x000ee20000300a00 */
[----:B----4-:R-:W-:-:S04]  /*10d40*/  IMAD.WIDE R168, R25, 0x4, R160 ;  /* 0x0000000419a87825 */ /* 0x010fc800078e02a0 */
[C---:B------:R-:W-:Y:S01]  /*10d50*/  IMAD.WIDE R160, R25.reuse, 0x4, R158 ;  /* 0x0000000419a07825 */ /* 0x040fe200078e029e */
[----:B------:R4:W-:Y:S03]  /*10d60*/  STL.64 [R1+0x1570], R168 ;  /* 0x001570a801007387 */ /* 0x0009e60000100a00 */
[C---:B------:R-:W-:Y:S01]  /*10d70*/  IMAD.WIDE R158, R25.reuse, 0x4, R246 ;  /* 0x00000004199e7825 */ /* 0x040fe200078e02f6 */
[----:B------:R4:W-:Y:S03]  /*10d80*/  STL.64 [R1+0x1568], R160 ;  /* 0x001568a001007387 */ /* 0x0009e60000100a00 */
[C---:B-1----:R-:W-:Y:S01]  /*10d90*/  IMAD.WIDE R156, R25.reuse, 0x4, R248 ;  /* 0x00000004199c7825 */ /* 0x042fe200078e02f8 */
[----:B------:R1:W-:Y:S04]  /*10da0*/  STL.64 [R1+0x1560], R158 ;  /* 0x0015609e01007387 */ /* 0x0003e80000100a00 */
[----:B------:R2:W-:Y:S04]  /*10db0*/  STL.64 [R1+0x1558], R156 ;  /* 0x0015589c01007387 */ /* 0x0005e80000100a00 */
[----:B------:R-:W3:Y:S04]  /*10dc0*/  LDL.LU.64 R248, [R1+0x880] ;  /* 0x0008800001f87983 */ /* 0x000ee80000300a00 */
[----:B------:R4:W-:Y:S04]  /*10dd0*/  LDGSTS.E [R20+0x40004], desc[UR8][R168.64], !P4 ;  /* 0x40004000a8147fae */ /* 0x0009e8000e121848 */
[----:B------:R1:W-:Y:S04]  /*10de0*/  LDGSTS.E [R20+0x44004], desc[UR8][R160.64], !P4 ;  /* 0x44004000a0147fae */ /* 0x0003e8000e121848 */
[----:B------:R1:W-:Y:S04]  /*10df0*/  LDGSTS.E [R20+0x48004], desc[UR8][R158.64], !P4 ;  /* 0x480040009e147fae */ /* 0x0003e8000e121848 */
[----:B------:R-:W3:Y:S04]  /*10e00*/  LDL.LU.64 R246, [R1+0x878] ;  /* 0x0008780001f67983 */ /* 0x000ee80000300a00 */
[----:B------:R2:W-:Y:S01]  /*10e10*/  LDGSTS.E [R20+0x4c004], desc[UR8][R156.64], !P4 ;  /* 0x4c0040009c147fae */ /* 0x0005e2000e121848 */
[----:B----4-:R-:W-:-:S04]  /*10e20*/  IMAD.WIDE R168, R25, 0x4, R232 ;  /* 0x0000000419a87825 */ /* 0x010fc800078e02e8 */
[C---:B-1----:R-:W-:Y:S01]  /*10e30*/  IMAD.WIDE R160, R25.reuse, 0x4, R238 ;  /* 0x0000000419a07825 */ /* 0x042fe200078e02ee */
[----:B------:R1:W-:Y:S03]  /*10e40*/  LDGSTS.E [R20+0x40008], desc[UR8][R168.64], !P5 ;  /* 0x40008000a8147fae */ /* 0x0003e6000e921848 */
[C---:B------:R-:W-:Y:S01]  /*10e50*/  IMAD.WIDE R158, R25.reuse, 0x4, R250 ;  /* 0x00000004199e7825 */ /* 0x040fe200078e02fa */
[----:B------:R4:W-:Y:S04]  /*10e60*/  LDGSTS.E [R20+0x44008], desc[UR8][R160.64], !P5 ;  /* 0x44008000a0147fae */ /* 0x0009e8000e921848 */
[----:B------:R-:W4:Y:S04]  /*10e70*/  LDL.LU.64 R250, [R1+0x870] ;  /* 0x0008700001fa7983 */ /* 0x000f280000300a00 */
[----:B------:R1:W-:Y:S04]  /*10e80*/  STL.64 [R1+0x1550], R168 ;  /* 0x001550a801007387 */ /* 0x0003e80000100a00 */
[----:B------:R4:W-:Y:S04]  /*10e90*/  STL.64 [R1+0x1548], R160 ;  /* 0x001548a001007387 */ /* 0x0009e80000100a00 */
[----:B------:R-:W4:Y:S04]  /*10ea0*/  LDL.LU.64 R238, [R1+0x868] ;  /* 0x0008680001ee7983 */ /* 0x000f280000300a00 */
[----:B------:R4:W-:Y:S04]  /*10eb0*/  STL.64 [R1+0x1540], R158 ;  /* 0x0015409e01007387 */ /* 0x0009e80000100a00 */
[----:B------:R-:W-:Y:S01]  /*10ec0*/  LDGSTS.E [R20+0x48008], desc[UR8][R158.64], !P5 ;  /* 0x480080009e147fae */ /* 0x000fe2000e921848 */
[----:B--2---:R-:W-:-:S05]  /*10ed0*/  IMAD.WIDE R156, R25, 0x4, R244 ;  /* 0x00000004199c7825 */ /* 0x004fca00078e02f4 */
[----:B------:R2:W-:Y:S04]  /*10ee0*/  STL.64 [R1+0x1538], R156 ;  /* 0x0015389c01007387 */ /* 0x0005e80000100a00 */
[----:B------:R-:W2:Y:S04]  /*10ef0*/  LDL.LU.64 R244, [R1+0x860] ;  /* 0x0008600001f47983 */ /* 0x000ea80000300a00 */
[----:B------:R2:W-:Y:S01]  /*10f00*/  LDGSTS.E [R20+0x4c008], desc[UR8][R156.64], !P5 ;  /* 0x4c0080009c147fae */ /* 0x0005e2000e921848 */
[----:B---3--:R-:W-:-:S04]  /*10f10*/  IMAD.WIDE R170, R25, 0x4, R234 ;  /* 0x0000000419aa7825 */ /* 0x008fc800078e02ea */
[C---:B-1----:R-:W-:Y:S01]  /*10f20*/  IMAD.WIDE R168, R25.reuse, 0x4, R236 ;  /* 0x0000000419a87825 */ /* 0x042fe200078e02ec */
[----:B------:R1:W-:Y:S03]  /*10f30*/  STL.64 [R1+0x1530], R170 ;  /* 0x001530aa01007387 */ /* 0x0003e60000100a00 */
[C---:B----4-:R-:W-:Y:S01]  /*10f40*/  IMAD.WIDE R160, R25.reuse, 0x4, R240 ;  /* 0x0000000419a07825 */ /* 0x050fe200078e02f0 */
[----:B------:R-:W3:Y:S04]  /*10f50*/  LDL.LU.64 R158, [R1+0x858] ;  /* 0x00085800019e7983 */ /* 0x000ee80000300a00 */
[----:B------:R4:W-:Y:S04]  /*10f60*/  STL.64 [R1+0x1528], R168 ;  /* 0x001528a801007387 */ /* 0x0009e80000100a00 */
[----:B------:R-:W3:Y:S04]  /*10f70*/  LDL.LU.64 R234, [R1+0x850] ;  /* 0x0008500001ea7983 */ /* 0x000ee80000300a00 */
[----:B------:R4:W-:Y:S04]  /*10f80*/  STL.64 [R1+0x1520], R160 ;  /* 0x001520a001007387 */ /* 0x0009e80000100a00 */
[----:B------:R-:W3:Y:S01]  /*10f90*/  LDL.LU.64 R240, [R1+0x848] ;  /* 0x0008480001f07983 */ /* 0x000ee20000300a00 */
[----:B--2---:R-:W-:-:S03]  /*10fa0*/  IMAD.WIDE R156, R25, 0x4, R242 ;  /* 0x00000004199c7825 */ /* 0x004fc600078e02f2 */
[----:B------:R1:W-:Y:S04]  /*10fb0*/  LDGSTS.E [R20+0x4000c], desc[UR8][R170.64], !P6 ;  /* 0x4000c000aa147fae */ /* 0x0003e8000f121848 */
[----:B------:R2:W-:Y:S01]  /*10fc0*/  STL.64 [R1+0x1518], R156 ;  /* 0x0015189c01007387 */ /* 0x0005e20000100a00 */
[----:B------:R-:W-:Y:S02]  /*10fd0*/  VIADD R33, R152, 0xffffff6f ;  /* 0xffffff6f98217836 */ /* 0x000fe40000000000 */
[----:B------:R-:W4:Y:S01]  /*10fe0*/  LDC R152, c[0x0][0x230] ;  /* 0x00008c00ff987b82 */ /* 0x000f220000000800 */
[----:B------:R4:W-:Y:S01]  /*10ff0*/  LDGSTS.E [R20+0x4400c], desc[UR8][R168.64], !P6 ;  /* 0x4400c000a8147fae */ /* 0x0009e2000f121848 */
[----:B-1----:R-:W-:Y:S01]  /*11000*/  IMAD.WIDE R170, R25, 0x4, R248 ;  /* 0x0000000419aa7825 */ /* 0x002fe200078e02f8 */
[----:B------:R-:W-:-:S02]  /*11010*/  ISETP.GE.U32.AND P1, PT, R33, 0x7ffffef0, PT ;  /* 0x7ffffef02100780c */ /* 0x000fc40003f26070 */
[----:B------:R-:W3:Y:S01]  /*11020*/  LDL.LU.64 R248, [R1+0x840] ;  /* 0x0008400001f87983 */ /* 0x000ee20000300a00 */
[----:B------:R-:W-:Y:S02]  /*11030*/  IADD3 R33, R151, -0x92, RZ ;  /* 0xffffff6e97217810 */ /* 0x000fe40007ffe0ff */
[----:B------:R-:W1:Y:S01]  /*11040*/  LDC R151, c[0x0][0x230] ;  /* 0x00008c00ff977b82 */ /* 0x000e620000000800 */
[----:B------:R-:W3:Y:S01]  /*11050*/  LDL.LU.64 R242, [R1+0x838] ;  /* 0x0008380001f27983 */ /* 0x000ee20000300a00 */
[----:B------:R-:W-:Y:S01]  /*11060*/  ISETP.GE.U32.AND P2, PT, R33, 0x7ffffeef, PT ;  /* 0x7ffffeef2100780c */ /* 0x000fe20003f46070 */
[----:B------:R-:W-:Y:S02]  /*11070*/  VIADD R33, R150, 0xffffff6d ;  /* 0xffffff6d96217836 */ /* 0x000fe40000000000 */
[----:B------:R1:W-:Y:S03]  /*11080*/  LDGSTS.E [R20+0x4800c], desc[UR8][R160.64], !P6 ;  /* 0x4800c000a0147fae */ /* 0x0003e6000f121848 */
[----:B------:R-:W-:Y:S01]  /*11090*/  ISETP.GE.U32.AND P3, PT, R33, 0x7ffffeee, PT ;  /* 0x7ffffeee2100780c */ /* 0x000fe20003f66070 */
[----:B------:R-:W1:Y:S01]  /*110a0*/  LDC R150, c[0x0][0x230] ;  /* 0x00008c00ff967b82 */ /* 0x000e620000000800 */
[----:B----4-:R-:W-:Y:S01]  /*110b0*/  IADD3 R33, R152, -0x94, RZ ;  /* 0xffffff6c98217810 */ /* 0x010fe20007ffe0ff */
[----:B------:R-:W-:Y:S01]  /*110c0*/  IMAD.WIDE R168, R25, 0x4, R246 ;  /* 0x0000000419a87825 */ /* 0x000fe200078e02f6 */
[----:B------:R-:W-:Y:S02]  /*110d0*/  STL.64 [R1+0x1170], R170 ;  /* 0x001170aa01007387 */ /* 0x000fe40000100a00 */
[----:B------:R-:W-:-:S02]  /*110e0*/  ISETP.GE.U32.AND P4, PT, R33, 0x7ffffeed, PT ;  /* 0x7ffffeed2100780c */ /* 0x000fc40003f86070 */
[----:B------:R2:W-:Y:S01]  /*110f0*/  LDGSTS.E [R20+0x4c00c], desc[UR8][R156.64], !P6 ;  /* 0x4c00c0009c147fae */ /* 0x0005e2000f121848 */
[----:B------:R-:W4:Y:S03]  /*11100*/  LDC R152, c[0x0][0x230] ;  /* 0x00008c00ff987b82 */ /* 0x000f260000000800 */
[----:B------:R-:W4:Y:S01]  /*11110*/  LDL.LU.64 R246, [R1+0x830] ;  /* 0x0008300001f67983 */ /* 0x000f220000300a00 */
[----:B-1----:R-:W-:-:S03]  /*11120*/  VIADD R33, R151, 0xffffff53 ;  /* 0xffffff5397217836 */ /* 0x002fc60000000000 */
[----:B------:R1:W-:Y:S01]  /*11130*/  STL.64 [R1+0x1168], R168 ;  /* 0x001168a801007387 */ /* 0x0003e20000100a00 */
[----:B------:R-:W4:Y:S01]  /*11140*/  LDC R151, c[0x0][0x230] ;  /* 0x00008c00ff977b82 */ /* 0x000f220000000800 */
[----:B------:R-:W-:Y:S02]  /*11150*/  ISETP.GE.U32.AND P5, PT, R33, 0x7ffffed4, PT ;  /* 0x7ffffed42100780c */ /* 0x000fe40003fa6070 */
[----:B------:R-:W-:-:S05]  /*11160*/  IADD3 R33, R150, -0xae, RZ ;  /* 0xffffff5296217810 */ /* 0x000fca0007ffe0ff */
[----:B------:R-:W4:Y:S06]  /*11170*/  LDC R150, c[0x0][0x230] ;  /* 0x00008c00ff967b82 */ /* 0x000f2c0000000800 */
[----:B------:R-:W-:Y:S04]  /*11180*/  LDGSTS.E [R20+0x50000], desc[UR8][R170.64], !P5 ;  /* 0x50000000aa147fae */ /* 0x000fe8000e921848 */
[----:B------:R1:W-:Y:S01]  /*11190*/  LDGSTS.E [R20+0x54000], desc[UR8][R168.64], !P5 ;  /* 0x54000000a8147fae */ /* 0x0003e2000e921848 */
[----:B------:R-:W-:Y:S01]  /*111a0*/  ISETP.GE.U32.AND P6, PT, R33, 0x7ffffed3, PT ;  /* 0x7ffffed32100780c */ /* 0x000fe20003fc6070 */
[----:B------:R-:W-:-:S02]  /*111b0*/  IMAD.WIDE R160, R25, 0x4, R250 ;  /* 0x0000000419a07825 */ /* 0x000fc400078e02fa */
[----:B------:R-:W4:Y:S04]  /*111c0*/  LDL.LU.64 R250, [R1+0x828] ;  /* 0x0008280001fa7983 */ /* 0x000f280000300a00 */
[----:B------:R3:W-:Y:S04]  /*111d0*/  STL.64 [R1+0x1160], R160 ;  /* 0x001160a001007387 */ /* 0x0007e80000100a00 */
[----:B------:R3:W-:Y:S01]  /*111e0*/  LDGSTS.E [R20+0x58000], desc[UR8][R160.64], !P5 ;  /* 0x58000000a0147fae */ /* 0x0007e2000e921848 */
[----:B--2---:R-:W-:-:S05]  /*111f0*/  IMAD.WIDE R156, R25, 0x4, R238 ;  /* 0x00000004199c7825 */ /* 0x004fca00078e02ee */
[----:B------:R2:W-:Y:S04]  /*11200*/  STL.64 [R1+0x1158], R156 ;  /* 0x0011589c01007387 */ /* 0x0005e80000100a00 */
[----:B------:R-:W4:Y:S04]  /*11210*/  LDL.LU.64 R232, [R1+0x820] ;  /* 0x0008200001e87983 */ /* 0x000f280000300a00 */
[----:B------:R-:W4:Y:S04]  /*11220*/  LDL.LU.64 R236, [R1+0x818] ;  /* 0x0008180001ec7983 */ /* 0x000f280000300a00 */
[----:B------:R-:W4:Y:S04]  /*11230*/  LDL.LU.64 R238, [R1+0x810] ;  /* 0x0008100001ee7983 */ /* 0x000f280000300a00 */
[----:B------:R2:W-:Y:S01]  /*11240*/  LDGSTS.E [R20+0x5c000], desc[UR8][R156.64], !P5 ;  /* 0x5c0000009c147fae */ /* 0x0005e2000e921848 */
[----:B-1----:R-:W-:-:S05]  /*11250*/  IMAD.WIDE R168, R25, 0x4, R244 ;  /* 0x0000000419a87825 */ /* 0x002fca00078e02f4 */
[----:B------:R1:W-:Y:S04]  /*11260*/  STL.64 [R1+0x1150], R168 ;  /* 0x001150a801007387 */ /* 0x0003e80000100a00 */
[----:B------:R-:W4:Y:S04]  /*11270*/  LDL.LU.64 R244, [R1+0x808] ;  /* 0x0008080001f47983 */ /* 0x000f280000300a00 */
[----:B------:R1:W-:Y:S01]  /*11280*/  LDGSTS.E [R20+0x50004], desc[UR8][R168.64], !P6 ;  /* 0x50004000a8147fae */ /* 0x0003e2000f121848 */
[----:B---3--:R-:W-:-:S04]  /*11290*/  IMAD.WIDE R160, R25, 0x4, R158 ;  /* 0x0000000419a07825 */ /* 0x008fc800078e029e */
[C---:B------:R-:W-:Y:S01]  /*112a0*/  IMAD.WIDE R158, R25.reuse, 0x4, R234 ;  /* 0x00000004199e7825 */ /* 0x040fe200078e02ea */
[----:B------:R3:W-:Y:S03]  /*112b0*/  STL.64 [R1+0x1148], R160 ;  /* 0x001148a001007387 */ /* 0x0007e60000100a00 */
[----:B--2---:R-:W-:Y:S01]  /*112c0*/  IMAD.WIDE R156, R25, 0x4, R240 ;  /* 0x00000004199c7825 */ /* 0x004fe200078e02f0 */
[----:B------:R2:W-:Y:S04]  /*112d0*/  STL.64 [R1+0x1140], R158 ;  /* 0x0011409e01007387 */ /* 0x0005e80000100a00 */
[----:B------:R2:W-:Y:S04]  /*112e0*/  STL.64 [R1+0x1138], R156 ;  /* 0x0011389c01007387 */ /* 0x0005e80000100a00 */
[----:B------:R-:W2:Y:S04]  /*112f0*/  LDL.LU.64 R234, [R1+0x480] ;  /* 0x0004800001ea7983 */ /* 0x000ea80000300a00 */
[----:B------:R-:W2:Y:S01]  /*11300*/  LDL.LU.64 R240, [R1+0x478] ;  /* 0x0004780001f07983 */ /* 0x000ea20000300a00 */
[----:B----4-:R-:W-:-:S02]  /*11310*/  VIADD R33, R152, 0xffffff51 ;  /* 0xffffff5198217836 */ /* 0x010fc40000000000 */
[----:B------:R-:W4:Y:S01]  /*11320*/  LDC R152, c[0x0][0x230] ;  /* 0x00008c00ff987b82 */ /* 0x000f220000000800 */
[----:B------:R3:W-:Y:S01]  /*11330*/  LDGSTS.E [R20+0x54004], desc[UR8][R160.64], !P6 ;  /* 0x54004000a0147fae */ /* 0x0007e2000f121848 */
[----:B-1----:R-:W-:Y:S01]  /*11340*/  IMAD.WIDE R168, R25, 0x4, R248 ;  /* 0x0000000419a87825 */ /* 0x002fe200078e02f8 */
[----:B------:R-:W-:Y:S02]  /*11350*/  ISETP.GE.U32.AND P5, PT, R33, 0x7ffffed2, PT ;  /* 0x7ffffed22100780c */ /* 0x000fe40003fa6070 */
[----:B------:R-:W4:Y:S04]  /*11360*/  LDL.LU.64 R248, [R1+0x470] ;  /* 0x0004700001f87983 */ /* 0x000f280000300a00 */
[----:B------:R2:W-:Y:S01]  /*11370*/  LDGSTS.E [R20+0x58004], desc[UR8][R158.64], !P6 ;  /* 0x580040009e147fae */ /* 0x0005e2000f121848 */
[----:B---3--:R-:W-:-:S03]  /*11380*/  IMAD.WIDE R160, R25, 0x4, R242 ;  /* 0x0000000419a07825 */ /* 0x008fc600078e02f2 */
[----:B------:R1:W-:Y:S04]  /*11390*/  LDGSTS.E [R20+0x5c004], desc[UR8][R156.64], !P6 ;  /* 0x5c0040009c147fae */ /* 0x0003e8000f121848 */
[----:B------:R3:W-:Y:S04]  /*113a0*/  STL.64 [R1+0x1130], R168 ;  /* 0x001130a801007387 */ /* 0x0007e80000100a00 */
[----:B------:R-:W4:Y:S01]  /*113b0*/  LDL.LU.64 R242, [R1+0x468] ;  /* 0x0004680001f27983 */ /* 0x000f220000300a00 */
[----:B--2---:R-:W-:-:S03]  /*113c0*/  IMAD.WIDE R158, R25, 0x4, R246 ;  /* 0x00000004199e7825 */ /* 0x004fc600078e02f6 */
[----:B------:R2:W-:Y:S04]  /*113d0*/  STL.64 [R1+0x1128], R160 ;  /* 0x001128a001007387 */ /* 0x0005e80000100a00 */
[----:B------:R2:W-:Y:S04]  /*113e0*/  STL.64 [R1+0x1120], R158 ;  /* 0x0011209e01007387 */ /* 0x0005e80000100a00 */
[----:B------:R3:W-:Y:S01]  /*113f0*/  LDGSTS.E [R20+0x50008], desc[UR8][R168.64], !P5 ;  /* 0x50008000a8147fae */ /* 0x0007e2000e921848 */
[----:B------:R-:W-:Y:S02]  /*11400*/  IADD3 R33, R151, -0xb0, RZ ;  /* 0xffffff5097217810 */ /* 0x000fe40007ffe0ff */
[----:B------:R-:W4:Y:S01]  /*11410*/  LDC R151, c[0x0][0x230] ;  /* 0x00008c00ff977b82 */ /* 0x000f220000000800 */
[----:B------:R2:W-:Y:S01]  /*11420*/  LDGSTS.E [R20+0x54008], desc[UR8][R160.64], !P5 ;  /* 0x54008000a0147fae */ /* 0x0005e2000e921848 */
[----:B------:R-:W-:-:S03]  /*11430*/  ISETP.GE.U32.AND P6, PT, R33, 0x7ffffed1, PT ;  /* 0x7ffffed12100780c */ /* 0x000fc60003fc6070 */
[----:B------:R2:W-:Y:S01]  /*11440*/  LDGSTS.E [R20+0x58008], desc[UR8][R158.64], !P5 ;  /* 0x580080009e147fae */ /* 0x0005e2000e921848 */
[----:B-1----:R-:W-:-:S05]  /*11450*/  IMAD.WIDE R156, R25, 0x4, R250 ;  /* 0x00000004199c7825 */ /* 0x002fca00078e02fa */
[----:B------:R1:W-:Y:S04]  /*11460*/  STL.64 [R1+0x1118], R156 ;  /* 0x0011189c01007387 */ /* 0x0003e80000100a00 */
[----:B------:R-:W4:Y:S04]  /*11470*/  LDL.LU.64 R246, [R1+0x460] ;  /* 0x0004600001f67983 */ /* 0x000f280000300a00 */
[----:B------:R-:W4:Y:S04]  /*11480*/  LDL.LU.64 R250, [R1+0x458] ;  /* 0x0004580001fa7983 */ /* 0x000f280000300a00 */
[----:B------:R1:W-:Y:S01]  /*11490*/  LDGSTS.E [R20+0x5c008], desc[UR8][R156.64], !P5 ;  /* 0x5c0080009c147fae */ /* 0x0003e2000e921848 */
[----:B---3--:R-:W-:-:S04]  /*114a0*/  IMAD.WIDE R168, R25, 0x4, R232 ;  /* 0x0000000419a87825 */ /* 0x008fc800078e02e8 */
[C---:B--2---:R-:W-:Y:S01]  /*114b0*/  IMAD.WIDE R160, R25.reuse, 0x4, R236 ;  /* 0x0000000419a07825 */ /* 0x044fe200078e02ec */
[----:B------:R2:W-:Y:S03]  /*114c0*/  STL.64 [R1+0x1110], R168 ;  /* 0x001110a801007387 */ /* 0x0005e60000100a00 */
[C---:B------:R-:W-:Y:S01]  /*114d0*/  IMAD.WIDE R158, R25.reuse, 0x4, R238 ;  /* 0x00000004199e7825 */ /* 0x040fe200078e02ee */
[----:B------:R-:W3:Y:S04]  /*114e0*/  LDL.LU.64 R236, [R1+0x450] ;  /* 0x0004500001ec7983 */ /* 0x000ee80000300a00 */
[----:B------:R2:W-:Y:S04]  /*114f0*/  STL.64 [R1+0x1108], R160 ;  /* 0x001108a001007387 */ /* 0x0005e80000100a00 */
[----:B------:R-:W3:Y:S04]  /*11500*/  LDL.LU.64 R238, [R1+0x448] ;  /* 0x0004480001ee7983 */ /* 0x000ee80000300a00 */
[----:B------:R4:W-:Y:S04]  /*11510*/  STL.64 [R1+0x1100], R158 ;  /* 0x0011009e01007387 */ /* 0x0009e80000100a00 */
[----:B------:R2:W-:Y:S04]  /*11520*/  LDGSTS.E [R20+0x5000c], desc[UR8][R168.64], !P6 ;  /* 0x5000c000a8147fae */ /* 0x0005e8000f121848 */
[----:B------:R2:W-:Y:S04]  /*11530*/  LDGSTS.E [R20+0x5400c], desc[UR8][R160.64], !P6 ;  /* 0x5400c000a0147fae */ /* 0x0005e8000f121848 */
[----:B------:R4:W-:Y:S01]  /*11540*/  LDGSTS.E [R20+0x5800c], desc[UR8][R158.64], !P6 ;  /* 0x5800c0009e147fae */ /* 0x0009e2000f121848 */
[----:B-1----:R-:W-:-:S05]  /*11550*/  IMAD.WIDE R156, R25, 0x4, R244 ;  /* 0x00000004199c7825 */ /* 0x002fca00078e02f4 */
[----:B------:R1:W-:Y:S04]  /*11560*/  STL.64 [R1+0x10f8], R156 ;  /* 0x0010f89c01007387 */ /* 0x0003e80000100a00 */
[----:B------:R-:W3:Y:S01]  /*11570*/  LDL.LU.64 R244, [R1+0x440] ;  /* 0x0004400001f47983 */ /* 0x000ee20000300a00 */
[----:B------:R-:W-:Y:S02]  /*11580*/  VIADD R33, R150, 0xffffff33 ;  /* 0xffffff3396217836 */ /* 0x000fe40000000000 */
[----:B------:R-:W3:Y:S01]  /*11590*/  LDC R150, c[0x0][0x230] ;  /* 0x00008c00ff967b82 */ /* 0x000ee20000000800 */
[----:B------:R1:W-:Y:S01]  /*115a0*/  LDGSTS.E [R20+0x5c00c], desc[UR8][R156.64], !P6 ;  /* 0x5c00c0009c147fae */ /* 0x0003e2000f121848 */
[----:B--2---:R-:W-:-:S04]  /*115b0*/  IMAD.WIDE R168, R25, 0x4, R234 ;  /* 0x0000000419a87825 */ /* 0x004fc800078e02ea */
[C---:B------:R-:W-:Y:S02]  /*115c0*/  IMAD.WIDE R160, R25.reuse, 0x4, R240 ;  /* 0x0000000419a07825 */ /* 0x040fe400078e02f0 */
[----:B------:R-:W2:Y:S04]  /*115d0*/  LDL.LU.64 R240, [R1+0x438] ;  /* 0x0004380001f07983 */ /* 0x000ea80000300a00 */
[----:B------:R-:W-:Y:S01]  /*115e0*/  STL.64 [R1+0xd08], R168 ;  /* 0x000d08a801007387 */ /* 0x000fe20000100a00 */
[----:B----4-:R-:W-:-:S03]  /*115f0*/  IMAD.WIDE R158, R25, 0x4, R248 ;  /* 0x00000004199e7825 */ /* 0x010fc600078e02f8 */
[----:B------:R-:W4:Y:S01]  /*11600*/  LDL.LU.64 R248, [R1+0x430] ;  /* 0x0004300001f87983 */ /* 0x000f220000300a00 */
[----:B------:R-:W-:Y:S02]  /*11610*/  ISETP.GE.U32.AND P5, PT, R33, 0x7ffffeb4, PT ;  /* 0x7ffffeb42100780c */ /* 0x000fe40003fa6070 */
[----:B------:R-:W-:Y:S01]  /*11620*/  IADD3 R33, R152, -0xce, RZ ;  /* 0xffffff3298217810 */ /* 0x000fe20007ffe0ff */
[----:B------:R-:W-:Y:S01]  /*11630*/  STL.64 [R1+0xcf8], R160 ;  /* 0x000cf8a001007387 */ /* 0x000fe20000100a00 */
[----:B------:R-:W2:Y:S02]  /*11640*/  LDC R152, c[0x0][0x230] ;  /* 0x00008c00ff987b82 */ /* 0x000ea40000000800 */
[----:B------:R-:W-:Y:S01]  /*11650*/  ISETP.GE.U32.AND P6, PT, R33, 0x7ffffeb3, PT ;  /* 0x7ffffeb32100780c */ /* 0x000fe20003fc6070 */
[----:B-1----:R-:W-:-:S06]  /*11660*/  IMAD.WIDE R156, R25, 0x4, R242 ;  /* 0x00000004199c7825 */ /* 0x002fcc00078e02f2 */
[----:B------:R1:W-:Y:S04]  /*11670*/  LDGSTS.E [R20+0x60000], desc[UR8][R168.64], !P5 ;  /* 0x60000000a8147fae */ /* 0x0003e8000e921848 */
[----:B------:R-:W2:Y:S04]  /*11680*/  LDL.LU.64 R242, [R1+0x428] ;  /* 0x0004280001f27983 */ /* 0x000ea80000300a00 */
[----:B------:R1:W-:Y:S04]  /*11690*/  STL.64 [R1+0xcf0], R158 ;  /* 0x000cf09e01007387 */ /* 0x0003e80000100a00 */
[----:B------:R3:W-:Y:S04]  /*116a0*/  LDGSTS.E [R20+0x64000], desc[UR8][R160.64], !P5 ;  /* 0x64000000a0147fae */ /* 0x0007e8000e921848 */
[----:B------:R3:W-:Y:S04]  /*116b0*/  STL.64 [R1+0xce8], R156 ;  /* 0x000ce89c01007387 */ /* 0x0007e80000100a00 */
[----:B------:R-:W-:Y:S04]  /*116c0*/  LDGSTS.E [R20+0x68000], desc[UR8][R158.64], !P5 ;  /* 0x680000009e147fae */ /* 0x000fe8000e921848 */
[----:B------:R3:W-:Y:S04]  /*116d0*/  LDGSTS.E [R20+0x6c000], desc[UR8][R156.64], !P5 ;  /* 0x6c0000009c147fae */ /* 0x0007e8000e921848 */
[----:B-1----:R-:W2:Y:S04]  /*116e0*/  LDL.LU.64 R158, [R1+0x420] ;  /* 0x00042000019e7983 */ /* 0x002ea80000300a00 */
[----:B------:R-:W2:Y:S01]  /*116f0*/  LDL.LU.64 R232, [R1+0x418] ;  /* 0x0004180001e87983 */ /* 0x000ea20000300a00 */
[----:B------:R-:W-:-:S04]  /*11700*/  IMAD.WIDE R170, R25, 0x4, R246 ;  /* 0x0000000419aa7825 */ /* 0x000fc800078e02f6 */
[C---:B------:R-:W-:Y:S01]  /*11710*/  IMAD.WIDE R168, R25.reuse, 0x4, R250 ;  /* 0x0000000419a87825 */ /* 0x040fe200078e02fa */
[----:B------:R1:W-:Y:S04]  /*11720*/  STL.64 [R1+0xce0], R170 ;  /* 0x000ce0aa01007387 */ /* 0x0003e80000100a00 */
[----:B------:R-:W2:Y:S04]  /*11730*/  LDL.LU.64 R246, [R1+0x410] ;  /* 0x0004100001f67983 */ /* 0x000ea80000300a00 */
[----:B------:R-:W-:Y:S04]  /*11740*/  STL.64 [R1+0xcd8], R168 ;  /* 0x000cd8a801007387 */ /* 0x000fe80000100a00 */
[----:B------:R-:W2:Y:S01]  /*11750*/  LDL.LU.64 R250, [R1+0x408] ;  /* 0x0004080001fa7983 */ /* 0x000ea20000300a00 */
[----:B---3--:R-:W-:-:S03]  /*11760*/  IMAD.WIDE R160, R25, 0x4, R236 ;  /* 0x0000000419a07825 */ /* 0x008fc600078e02ec */
[----:B------:R1:W-:Y:S01]  /*11770*/  LDGSTS.E [R20+0x60004], desc[UR8][R170.64], !P6 ;  /* 0x60004000aa147fae */ /* 0x0003e2000f121848 */
[----:B------:R-:W-:-:S03]  /*11780*/  IMAD.WIDE R156, R25, 0x4, R238 ;  /* 0x00000004199c7825 */ /* 0x000fc600078e02ee */
[----:B------:R4:W-:Y:S04]  /*11790*/  STL.64 [R1+0xcd0], R160 ;  /* 0x000cd0a001007387 */ /* 0x0009e80000100a00 */
[----:B------:R3:W-:Y:S04]  /*117a0*/  STL.64 [R1+0xcc8], R156 ;  /* 0x000cc89c01007387 */ /* 0x0007e80000100a00 */
[----:B------:R-:W3:Y:S04]  /*117b0*/  LDL.LU.64 R234, [R1+0x80] ;  /* 0x0000800001ea7983 */ /* 0x000ee80000300a00 */
[----:B------:R-:W3:Y:S04]  /*117c0*/  LDL.LU.64 R236, [R1+0x78] ;  /* 0x0000780001ec7983 */ /* 0x000ee80000300a00 */
[----:B------:R-:W-:Y:S04]  /*117d0*/  LDGSTS.E [R20+0x64004], desc[UR8][R168.64], !P6 ;  /* 0x64004000a8147fae */ /* 0x000fe8000f121848 */
[----:B------:R4:W-:Y:S01]  /*117e0*/  LDGSTS.E [R20+0x68004], desc[UR8][R160.64], !P6 ;  /* 0x68004000a0147fae */ /* 0x0009e2000f121848 */
[----:B------:R-:W-:-:S02]  /*117f0*/  VIADD R33, R151, 0xffffff31 ;  /* 0xffffff3197217836 */ /* 0x000fc40000000000 */
[----:B------:R-:W3:Y:S01]  /*11800*/  LDC R151, c[0x0][0x230] ;  /* 0x00008c00ff977b82 */ /* 0x000ee20000000800 */
[----:B------:R3:W-:Y:S01]  /*11810*/  LDGSTS.E [R20+0x6c004], desc[UR8][R156.64], !P6 ;  /* 0x6c0040009c147fae */ /* 0x0007e2000f121848 */
[----:B-1----:R-:W-:-:S03]  /*11820*/  IMAD.WIDE R170, R25, 0x4, R244 ;  /* 0x0000000419aa7825 */ /* 0x002fc600078e02f4 */
[----:B------:R-:W3:Y:S04]  /*11830*/  LDL.LU.64 R244, [R1+0x70] ;  /* 0x0000700001f47983 */ /* 0x000ee80000300a00 */
[----:B------:R-:W-:Y:S01]  /*11840*/  STL.64 [R1+0xcc0], R170 ;  /* 0x000cc0aa01007387 */ /* 0x000fe20000100a00 */
[----:B----4-:R-:W-:-:S03]  /*11850*/  IMAD.WIDE R160, R25, 0x4, R248 ;  /* 0x0000000419a07825 */ /* 0x010fc600078e02f8 */
[----:B------:R-:W4:Y:S01]  /*11860*/  LDL.LU.64 R248, [R1+0x68] ;  /* 0x0000680001f87983 */ /* 0x000f220000300a00 */
[----:B------:R-:W-:Y:S02]  /*11870*/  ISETP.GE.U32.AND P5, PT, R33, 0x7ffffeb2, PT ;  /* 0x7ffffeb22100780c */ /* 0x000fe40003fa6070 */
[----:B------:R-:W-:Y:S01]  /*11880*/  IADD3 R33, R150, -0xd0, RZ ;  /* 0xffffff3096217810 */ /* 0x000fe20007ffe0ff */
[----:B--2---:R-:W-:Y:S01]  /*11890*/  IMAD.WIDE R168, R25, 0x4, R240 ;  /* 0x0000000419a87825 */ /* 0x004fe200078e02f0 */
[----:B------:R-:W1:Y:S02]  /*118a0*/  LDC R150, c[0x0][0x230] ;  /* 0x00008c00ff967b82 */ /* 0x000e640000000800 */
[----:B------:R-:W-:Y:S02]  /*118b0*/  ISETP.GE.U32.AND P6, PT, R33, 0x7ffffeb1, PT ;  /* 0x7ffffeb12100780c */ /* 0x000fe40003fc6070 */
[----:B------:R2:W-:Y:S05]  /*118c0*/  STL.64 [R1+0xcb8], R168 ;  /* 0x000cb8a801007387 */ /* 0x0005ea0000100a00 */
[----:B------:R-:W-:Y:S01]  /*118d0*/  LDGSTS.E [R20+0x60008], desc[UR8][R170.64], !P5 ;  /* 0x60008000aa147fae */ /* 0x000fe2000e921848 */
[----:B---3--:R-:W-:-:S03]  /*118e0*/  IMAD.WIDE R156, R25, 0x4, R242 ;  /* 0x00000004199c7825 */ /* 0x008fc600078e02f2 */
[----:B------:R2:W-:Y:S04]  /*118f0*/  LDGSTS.E [R20+0x64008], desc[UR8][R168.64], !P5 ;  /* 0x64008000a8147fae */ /* 0x0005e8000e921848 */
[----:B------:R3:W-:Y:S04]  /*11900*/  STL.64 [R1+0xcb0], R160 ;  /* 0x000cb0a001007387 */ /* 0x0007e80000100a00 */
[----:B------:R3:W-:Y:S04]  /*11910*/  LDGSTS.E [R20+0x68008], desc[UR8][R160.64], !P5 ;  /* 0x68008000a0147fae */ /* 0x0007e8000e921848 */
[----:B------:R1:W-:Y:S04]  /*11920*/  STL.64 [R1+0xca8], R156 ;  /* 0x000ca89c01007387 */ /* 0x0003e80000100a00 */
[----:B------:R-:W4:Y:S04]  /*11930*/  LDL.LU.64 R238, [R1+0x60] ;  /* 0x0000600001ee7983 */ /* 0x000f280000300a00 */
[----:B------:R-:W4:Y:S04]  /*11940*/  LDL.LU.64 R240, [R1+0x58] ;  /* 0x0000580001f07983 */ /* 0x000f280000300a00 */
[----:B------:R1:W-:Y:S01]  /*11950*/  LDGSTS.E [R20+0x6c008], desc[UR8][R156.64], !P5 ;  /* 0x6c0080009c147fae */ /* 0x0003e2000e921848 */
[----:B--2---:R-:W-:-:S03]  /*11960*/  IMAD.WIDE R168, R25, 0x4, R158 ;  /* 0x0000000419a87825 */ /* 0x004fc600078e029e */
[----:B------:R-:W2:Y:S01]  /*11970*/  LDL.LU.64 R242, [R1+0x50] ;  /* 0x0000500001f27983 */ /* 0x000ea20000300a00 */
[----:B---3--:R-:W-:-:S03]  /*11980*/  IMAD.WIDE R160, R25, 0x4, R232 ;  /* 0x0000000419a07825 */ /* 0x008fc600078e02e8 */
[----:B------:R3:W-:Y:S04]  /*11990*/  STL.64 [R1+0xca0], R168 ;  /* 0x000ca0a801007387 */ /* 0x0007e80000100a00 */
[----:B------:R3:W-:Y:S04]  /*119a0*/  STL.64 [R1+0xc98], R160 ;  /* 0x000c98a001007387 */ /* 0x0007e80000100a00 */
[----:B------:R3:W-:Y:S04]  /*119b0*/  LDGSTS.E [R20+0x6000c], desc[UR8][R168.64], !P6 ;  /* 0x6000c000a8147fae */ /* 0x0007e8000f121848 */
[----:B------:R3:W-:Y:S01]  /*119c0*/  LDGSTS.E [R20+0x6400c], desc[UR8][R160.64], !P6 ;  /* 0x6400c000a0147fae */ /* 0x0007e2000f121848 */
[----:B------:R-:W-:-:S05]  /*119d0*/  VIADD R33, R153, 0xffffff13 ;  /* 0xffffff1399217836 */ /* 0x000fca0000000000 */
[----:B------:R-:W-:Y:S02]  /*119e0*/  ISETP.GE.U32.AND P5, PT, R33, 0x7ffffe94, PT ;  /* 0x7ffffe942100780c */ /* 0x000fe40003fa6070 */
[----:B------:R-:W-:Y:S01]  /*119f0*/  IADD3 R33, R152, -0xee, RZ ;  /* 0xffffff1298217810 */ /* 0x000fe20007ffe0ff */
[----:B------:R-:W-:-:S05]  /*11a00*/  IMAD.WIDE R158, R25, 0x4, R246 ;  /* 0x00000004199e7825 */ /* 0x000fca00078e02f6 */
[----:B------:R3:W-:Y:S01]  /*11a10*/  STL.64 [R1+0xc90], R158 ;  /* 0x000c909e01007387 */ /* 0x0007e20000100a00 */
[----:B-1----:R-:W-:-:S03]  /*11a20*/  IMAD.WIDE R156, R25, 0x4, R250 ;  /* 0x00000004199c7825 */ /* 0x002fc600078e02fa */
[----:B------:R-:W2:Y:S04]  /*11a30*/  LDL.LU.64 R246, [R1+0x48] ;  /* 0x0000480001f67983 */ /* 0x000ea80000300a00 */
[----:B------:R1:W-:Y:S04]  /*11a40*/  STL.64 [R1+0xc88], R156 ;  /* 0x000c889c01007387 */ /* 0x0003e80000100a00 */
[----:B------:R-:W2:Y:S04]  /*11a50*/  LDL.LU.64 R250, [R1+0x40] ;  /* 0x0000400001fa7983 */ /* 0x000ea80000300a00 */
[----:B------:R1:W-:Y:S04]  /*11a60*/  LDGSTS.E [R20+0x6800c], desc[UR8][R158.64], !P6 ;  /* 0x6800c0009e147fae */ /* 0x0003e8000f121848 */
[----:B------:R4:W-:Y:S01]  /*11a70*/  LDGSTS.E [R20+0x6c00c], desc[UR8][R156.64], !P6 ;  /* 0x6c00c0009c147fae */ /* 0x0009e2000f121848 */
[----:B---3--:R-:W-:-:S03]  /*11a80*/  IMAD.WIDE R168, R25, 0x4, R234 ;  /* 0x0000000419a87825 */ /* 0x008fc600078e02ea */
[----:B------:R-:W3:Y:S01]  /*11a90*/  LDL.LU.64 R234, [R1+0x38] ;  /* 0x0000380001ea7983 */ /* 0x000ee20000300a00 */
[----:B------:R-:W-:-:S03]  /*11aa0*/  IMAD.WIDE R160, R25, 0x4, R236 ;  /* 0x0000000419a07825 */ /* 0x000fc600078e02ec */
[----:B------:R4:W-:Y:S01]  /*11ab0*/  STL.64 [R1+0x4b8], R168 ;  /* 0x0004b8a801007387 */ /* 0x0009e20000100a00 */
[----:B-1----:R-:W-:-:S04]  /*11ac0*/  IMAD.WIDE R158, R25, 0x4, R244 ;  /* 0x00000004199e7825 */ /* 0x002fc800078e02f4 */
[----:B----4-:R-:W-:Y:S01]  /*11ad0*/  IMAD.WIDE R152, R25, 0x4, R248 ;  /* 0x0000000419987825 */ /* 0x010fe200078e02f8 */
[----:B------:R-:W4:Y:S01]  /*11ae0*/  LDL.LU.64 R244, [R1+0x30] ;  /* 0x0000300001f47983 */ /* 0x000f220000300a00 */
[----:B------:R-:W1:Y:S03]  /*11af0*/  LDC R156, c[0x0][0x230] ;  /* 0x00008c00ff9c7b82 */ /* 0x000e660000000800 */
[----:B------:R2:W-:Y:S04]  /*11b00*/  STL.64 [R1+0x4b0], R160 ;  /* 0x0004b0a001007387 */ /* 0x0005e80000100a00 */
[----:B------:R-:W4:Y:S04]  /*11b10*/  LDL.LU.64 R236, [R1+0x28] ;  /* 0x0000280001ec7983 */ /* 0x000f280000300a00 */
[----:B------:R2:W-:Y:S04]  /*11b20*/  STL.64 [R1+0x4a8], R158 ;  /* 0x0004a89e01007387 */ /* 0x0005e80000100a00 */
[----:B------:R1:W-:Y:S04]  /*11b30*/  STL.64 [R1+0x4a0], R152 ;  /* 0x0004a09801007387 */ /* 0x0003e80000100a00 */
[----:B------:R-:W4:Y:S01]  /*11b40*/  LDL.LU.64 R248, [R1+0x20] ;  /* 0x0000200001f87983 */ /* 0x000f220000300a00 */
[----:B------:R-:W-:Y:S01]  /*11b50*/  ISETP.GE.U32.AND P6, PT, R33, 0x7ffffe93, PT ;  /* 0x7ffffe932100780c */ /* 0x000fe20003fc6070 */
[----:B------:R-:W-:-:S02]  /*11b60*/  VIADD R33, R151, 0xffffff11 ;  /* 0xffffff1197217836 */ /* 0x000fc40000000000 */
[----:B------:R2:W-:Y:S04]  /*11b70*/  LDGSTS.E [R20+0x70000], desc[UR8][R168.64], !P5 ;  /* 0x70000000a8147fae */ /* 0x0005e8000e921848 */
[----:B------:R2:W-:Y:S04]  /*11b80*/  LDGSTS.E [R20+0x74000], desc[UR8][R160.64], !P5 ;  /* 0x74000000a0147fae */ /* 0x0005e8000e921848 */
[----:B------:R1:W-:Y:S01]  /*11b90*/  LDGSTS.E [R20+0x78000], desc[UR8][R158.64], !P5 ;  /* 0x780000009e147fae */ /* 0x0003e2000e921848 */
[----:B------:R-:W-:-:S03]  /*11ba0*/  IMAD.WIDE R170, R25, 0x4, R238 ;  /* 0x0000000419aa7825 */ /* 0x000fc600078e02ee */
[----:B------:R1:W-:Y:S01]  /*11bb0*/  LDGSTS.E [R20+0x7c000], desc[UR8][R152.64], !P5 ;  /* 0x7c00000098147fae */ /* 0x0003e2000e921848 */
[----:B--2---:R-:W-:Y:S01]  /*11bc0*/  IMAD.WIDE R168, R25, 0x4, R240 ;  /* 0x0000000419a87825 */ /* 0x004fe200078e02f0 */
[----:B------:R-:W-:Y:S02]  /*11bd0*/  ISETP.GE.U32.AND P5, PT, R33, 0x7ffffe92, PT ;  /* 0x7ffffe922100780c */ /* 0x000fe40003fa6070 */
[----:B------:R-:W2:Y:S04]  /*11be0*/  LDL.LU.64 R238, [R1+0x18] ;  /* 0x0000180001ee7983 */ /* 0x000ea80000300a00 */
[----:B------:R1:W-:Y:S01]  /*11bf0*/  STL.64 [R1+0x498], R170 ;  /* 0x000498aa01007387 */ /* 0x0003e20000100a00 */
[----:B------:R-:W-:Y:S01]  /*11c00*/  IMAD.WIDE R160, R25, 0x4, R242 ;  /* 0x0000000419a07825 */ /* 0x000fe200078e02f2 */
[----:B-1----:R-:W1:Y:S02]  /*11c10*/  LDC R159, c[0x0][0x230] ;  /* 0x00008c00ff9f7b82 */ /* 0x002e640000000800 */
[----:B------:R-:W2:Y:S04]  /*11c20*/  LDL.LU.64 R240, [R1+0x10] ;  /* 0x0000100001f07983 */ /* 0x000ea80000300a00 */
[----:B------:R3:W-:Y:S02]  /*11c30*/  STL.64 [R1+0x490], R168 ;  /* 0x000490a801007387 */ /* 0x0007e40000100a00 */
[----:B------:R-:W1:Y:S02]  /*11c40*/  LDC R158, c[0x0][0x230] ;  /* 0x00008c00ff9e7b82 */ /* 0x000e640000000800 */
[----:B------:R-:W2:Y:S04]  /*11c50*/  LDL.LU.64 R242, [R1+0x8] ;  /* 0x0000080001f27983 */ /* 0x000ea80000300a00 */
[----:B------:R1:W-:Y:S01]  /*11c60*/  LDGSTS.E [R20+0x70004], desc[UR8][R170.64], !P6 ;  /* 0x70004000aa147fae */ /* 0x0003e2000f121848 */
[----:B------:R-:W-:-:S03]  /*11c70*/  IADD3 R33, R150, -0xf0, RZ ;  /* 0xffffff1096217810 */ /* 0x000fc60007ffe0ff */
[----:B------:R-:W-:Y:S04]  /*11c80*/  STL.64 [R1+0x488], R160 ;  /* 0x000488a001007387 */ /* 0x000fe80000100a00 */
[----:B------:R-:W-:Y:S04]  /*11c90*/  LDGSTS.E [R20+0x74004], desc[UR8][R168.64], !P6 ;  /* 0x74004000a8147fae */ /* 0x000fe8000f121848 */
[----:B------:R-:W-:Y:S01]  /*11ca0*/  LDGSTS.E [R20+0x78004], desc[UR8][R160.64], !P6 ;  /* 0x78004000a0147fae */ /* 0x000fe2000f121848 */
[----:B------:R-:W-:-:S05]  /*11cb0*/  IMAD.WIDE R152, R25, 0x4, R246 ;  /* 0x0000000419987825 */ /* 0x000fca00078e02f6 */
[----:B------:R4:W-:Y:S01]  /*11cc0*/  STL.64 [R1+0x480], R152 ;  /* 0x0004809801007387 */ /* 0x0009e20000100a00 */
[----:B-1----:R-:W-:-:S03]  /*11cd0*/  IMAD.WIDE R170, R25, 0x4, R250 ;  /* 0x0000000419aa7825 */ /* 0x002fc600078e02fa */
[----:B------:R4:W-:Y:S04]  /*11ce0*/  LDGSTS.E [R20+0x7c004], desc[UR8][R152.64], !P6 ;  /* 0x7c00400098147fae */ /* 0x0009e8000f121848 */
[----:B------:R-:W2:Y:S04]  /*11cf0*/  LDL.LU.64 R250, [R1+0xc00] ;  /* 0x000c000001fa7983 */ /* 0x000ea80000300a00 */
[----:B------:R-:W2:Y:S01]  /*11d00*/  LDL.LU.64 R246, [R1+0xbf8] ;  /* 0x000bf80001f67983 */ /* 0x000ea20000300a00 */
[----:B---3--:R-:W-:-:S03]  /*11d10*/  IMAD.WIDE R150, R25, 0x4, R234 ;  /* 0x0000000419967825 */ /* 0x008fc600078e02ea */
[----:B------:R-:W-:Y:S04]  /*11d20*/  STL.64 [R1+0x478], R170 ;  /* 0x000478aa01007387 */ /* 0x000fe80000100a00 */
[----:B------:R-:W3:Y:S04]  /*11d30*/  LDL.LU.64 R168, [R1+0xbf0] ;  /* 0x000bf00001a87983 */ /* 0x000ee80000300a00 */
[----:B------:R1:W-:Y:S04]  /*11d40*/  LDGSTS.E [R20+0x70008], desc[UR8][R170.64], !P5 ;  /* 0x70008000aa147fae */ /* 0x0003e8000e921848 */
[----:B------:R-:W-:Y:S01]  /*11d50*/  LDGSTS.E [R20+0x74008], desc[UR8][R150.64], !P5 ;  /* 0x7400800096147fae */ /* 0x000fe2000e921848 */
[----:B------:R-:W-:Y:S01]  /*11d60*/  ISETP.GE.U32.AND P6, PT, R33, 0x7ffffe91, PT ;  /* 0x7ffffe912100780c */ /* 0x000fe20003fc6070 */
[----:B------:R-:W-:-:S02]  /*11d70*/  VIADD R33, R156, 0xffffff6b ;  /* 0xffffff6b9c217836 */ /* 0x000fc40000000000 */
[C---:B----4-:R-:W-:Y:S02]  /*11d80*/  IMAD.WIDE R152, R25.reuse, 0x4, R244 ;  /* 0x0000000419987825 */ /* 0x050fe400078e02f4 */
[----:B------:R-:W4:Y:S04]  /*11d90*/  LDL.LU.64 R244, [R1+0xbe8] ;  /* 0x000be80001f47983 */ /* 0x000f280000300a00 */
[----:B------:R-:W-:Y:S01]  /*11da0*/  LDGSTS.E [R20+0x78008], desc[UR8][R152.64], !P5 ;  /* 0x7800800098147fae */ /* 0x000fe2000e921848 */
[----:B------:R-:W-:-:S05]  /*11db0*/  IMAD.WIDE R160, R25, 0x4, R236 ;  /* 0x0000000419a07825 */ /* 0x000fca00078e02ec */
[----:B------:R1:W-:Y:S04]  /*11dc0*/  STL.64 [R1+0x470], R160 ;  /* 0x000470a001007387 */ /* 0x0003e80000100a00 */
[----:B------:R-:W-:Y:S04]  /*11dd0*/  LDGSTS.E [R20+0x7c008], desc[UR8][R160.64], !P5 ;  /* 0x7c008000a0147fae */ /* 0x000fe8000e921848 */
[----:B------:R-:W4:Y:S01]  /*11de0*/  LDL.LU.64 R232, [R1+0xbe0] ;  /* 0x000be00001e87983 */ /* 0x000f220000300a00 */
[----:B------:R-:W-:Y:S01]  /*11df0*/  IMAD.WIDE R156, R25, 0x4, R248 ;  /* 0x00000004199c7825 */ /* 0x000fe200078e02f8 */
[----:B------:R-:W-:-:S04]  /*11e00*/  ISETP.GE.U32.AND P5, PT, R33, 0x7ffffeec, PT ;  /* 0x7ffffeec2100780c */ /* 0x000fc80003fa6070 */
[----:B------:R-:W-:Y:S04]  /*11e10*/  LDGSTS.E [R20+0x7000c], desc[UR8][R156.64], !P6 ;  /* 0x7000c0009c147fae */ /* 0x000fe8000f121848 */
[----:B-1----:R-:W4:Y:S04]  /*11e20*/  LDL.LU.64 R160, [R1+0xbd8] ;  /* 0x000bd80001a07983 */ /* 0x002f280000300a00 */
[----:B------:R-:W4:Y:S04]  /*11e30*/  LDL.LU.64 R234, [R1+0xbd0] ;  /* 0x000bd00001ea7983 */ /* 0x000f280000300a00 */
[----:B------:R-:W4:Y:S01]  /*11e40*/  LDL.LU.64 R248, [R1+0xbc8] ;  /* 0x000bc80001f87983 */ /* 0x000f220000300a00 */
[----:B--2---:R-:W-:-:S04]  /*11e50*/  IMAD.WIDE R238, R25, 0x4, R238 ;  /* 0x0000000419ee7825 */ /* 0x004fc800078e02ee */
[C---:B------:R-:W-:Y:S01]  /*11e60*/  IMAD.WIDE R236, R25.reuse, 0x4, R240 ;  /* 0x0000000419ec7825 */ /* 0x040fe200078e02f0 */
[----:B------:R-:W-:Y:S03]  /*11e70*/  STL.64 [R1+0x200], R238 ;  /* 0x000200ee01007387 */ /* 0x000fe60000100a00 */
[----:B------:R-:W-:Y:S01]  /*11e80*/  IMAD.WIDE R170, R25, 0x4, R242 ;  /* 0x0000000419aa7825 */ /* 0x000fe200078e02f2 */
[----:B------:R1:W-:Y:S04]  /*11e90*/  STL.64 [R1+0x1f8], R236 ;  /* 0x0001f8ec01007387 */ /* 0x0003e80000100a00 */
[----:B------:R-:W-:Y:S01]  /*11ea0*/  LDGSTS.E [R20+0x7400c], desc[UR8][R238.64], !P6 ;  /* 0x7400c000ee147fae */ /* 0x000fe2000f121848 */
[----:B------:R-:W-:-:S03]  /*11eb0*/  IADD3 R33, R159, -0x96, RZ ;  /* 0xffffff6a9f217810 */ /* 0x000fc60007ffe0ff */
[----:B------:R3:W-:Y:S04]  /*11ec0*/  STL.64 [R1+0x1f0], R170 ;  /* 0x0001f0aa01007387 */ /* 0x0007e80000100a00 */
[----:B------:R1:W-:Y:S04]  /*11ed0*/  LDGSTS.E [R20+0x7800c], desc[UR8][R236.64], !P6 ;  /* 0x7800c000ec147fae */ /* 0x0003e8000f121848 */
[----:B------:R3:W-:Y:S04]  /*11ee0*/  LDGSTS.E [R20+0x7c00c], desc[UR8][R170.64], !P6 ;  /* 0x7c00c000aa147fae */ /* 0x0007e8000f121848 */
[----:B------:R-:W2:Y:S04]  /*11ef0*/  LDL.LU.64 R240, [R1+0xbc0] ;  /* 0x000bc00001f07983 */ /* 0x000ea80000300a00 */
[----:B------:R-:W2:Y:S01]  /*11f00*/  LDL.LU.64 R242, [R1+0xbb8] ;  /* 0x000bb80001f27983 */ /* 0x000ea20000300a00 */
[----:B-1----:R-:W1:Y:S03]  /*11f10*/  LDC R237, c[0x0][0x230] ;  /* 0x00008c00ffed7b82 */ /* 0x002e660000000800 */
[----:B------:R-:W2:Y:S01]  /*11f20*/  LDL.LU.64 R238, [R1+0xbb0] ;  /* 0x000bb00001ee7983 */ /* 0x000ea20000300a00 */
[----:B------:R-:W-:Y:S01]  /*11f30*/  ISETP.GE.U32.AND P6, PT, R33, 0x7ffffeeb, PT ;  /* 0x7ffffeeb2100780c */ /* 0x000fe20003fc6070 */
[----:B------:R-:W-:-:S03]  /*11f40*/  VIADD R33, R252, 0xffffff69 ;  /* 0xffffff69fc217836 */ /* 0x000fc60000000000 */
[----:B------:R-:W1:Y:S08]  /*11f50*/  LDC R252, c[0x0][0x230] ;  /* 0x00008c00fffc7b82 */ /* 0x000e700000000800 */
[----:B------:R-:W1:Y:S01]  /*11f60*/  LDC R236, c[0x0][0x230] ;  /* 0x00008c00ffec7b82 */ /* 0x000e620000000800 */
[----:B------:R-:W-:-:S04]  /*11f70*/  IMAD.WIDE R250, R25, 0x4, R250 ;  /* 0x0000000419fa7825 */ /* 0x000fc800078e02fa */
[C---:B------:R-:W-:Y:S01]  /*11f80*/  IMAD.WIDE R246, R25.reuse, 0x4, R246 ;  /* 0x0000000419f67825 */ /* 0x040fe200078e02f6 */
[----:B------:R-:W-:Y:S04]  /*11f90*/  STL.64 [R1+0x1510], R250 ;  /* 0x001510fa01007387 */ /* 0x000fe80000100a00 */
[----:B------:R1:W-:Y:S01]  /*11fa0*/  STL.64 [R1+0x1508], R246 ;  /* 0x001508f601007387 */ /* 0x0003e20000100a00 */
[----:B---3--:R-:W-:-:S03]  /*11fb0*/  IMAD.WIDE R170, R25, 0x4, R168 ;  /* 0x0000000419aa7825 */ /* 0x008fc600078e02a8 */
[----:B------:R-:W-:Y:S04]  /*11fc0*/  LDGSTS.E [R21+0x40000], desc[UR8][R250.64], !P1 ;  /* 0x40000000fa157fae */ /* 0x000fe8000c921848 */
[----:B------:R-:W-:Y:S04]  /*11fd0*/  LDGSTS.E [R21+0x44000], desc[UR8][R246.64], !P1 ;  /* 0x44000000f6157fae */ /* 0x000fe8000c921848 */
[----:B------:R3:W-:Y:S01]  /*11fe0*/  LDGSTS.E [R21+0x48000], desc[UR8][R170.64], !P1 ;  /* 0x48000000aa157fae */ /* 0x0007e2000c921848 */
[----:B----4-:R-:W-:-:S03]  /*11ff0*/  IMAD.WIDE R168, R25, 0x4, R244 ;  /* 0x0000000419a87825 */ /* 0x010fc600078e02f4 */
[----:B------:R-:W4:Y:S04]  /*12000*/  LDL.LU.64 R244, [R1+0xba8] ;  /* 0x000ba80001f47983 */ /* 0x000f280000300a00 */
[----:B------:R3:W-:Y:S04]  /*12010*/  STL.64 [R1+0x1500], R170 ;  /* 0x001500aa01007387 */ /* 0x0007e80000100a00 */
[----:B------:R3:W-:Y:S04]  /*12020*/  STL.64 [R1+0x14f8], R168 ;  /* 0x0014f8a801007387 */ /* 0x0007e80000100a00 */
[----:B-1----:R-:W4:Y:S04]  /*12030*/  LDL.LU.64 R246, [R1+0xba0] ;  /* 0x000ba00001f67983 */ /* 0x002f280000300a00 */
[----:B------:R1:W-:Y:S01]  /*12040*/  LDGSTS.E [R21+0x4c000], desc[UR8][R168.64], !P1 ;  /* 0x4c000000a8157fae */ /* 0x0003e2000c921848 */
[----:B------:R-:W-:Y:S01]  /*12050*/  IMAD.WIDE R232, R25, 0x4, R232 ;  /* 0x0000000419e87825 */ /* 0x000fe200078e02e8 */
[----:B------:R-:W-:-:S02]  /*12060*/  ISETP.GE.U32.AND P1, PT, R33, 0x7ffffeea, PT ;  /* 0x7ffffeea2100780c */ /* 0x000fc40003f26070 */
[----:B------:R-:W4:Y:S01]  /*12070*/  LDL.LU.64 R250, [R1+0xb98] ;  /* 0x000b980001fa7983 */ /* 0x000f220000300a00 */
[----:B------:R-:W-:Y:S01]  /*12080*/  IADD3 R33, R158, -0x98, RZ ;  /* 0xffffff689e217810 */ /* 0x000fe20007ffe0ff */
[C---:B---3--:R-:W-:Y:S02]  /*12090*/  IMAD.WIDE R170, R25.reuse, 0x4, R160 ;  /* 0x0000000419aa7825 */ /* 0x048fe400078e02a0 */
[----:B------:R3:W-:Y:S02]  /*120a0*/  STL.64 [R1+0x14f0], R232 ;  /* 0x0014f0e801007387 */ /* 0x0007e40000100a00 */
[C---:B-1----:R-:W-:Y:S02]  /*120b0*/  IMAD.WIDE R168, R25.reuse, 0x4, R234 ;  /* 0x0000000419a87825 */ /* 0x042fe400078e02ea */
[----:B------:R1:W-:Y:S02]  /*120c0*/  STL.64 [R1+0x14e8], R170 ;  /* 0x0014e8aa01007387 */ /* 0x0003e40000100a00 */
[----:B------:R-:W-:-:S02]  /*120d0*/  IMAD.WIDE R160, R25, 0x4, R248 ;  /* 0x0000000419a07825 */ /* 0x000fc400078e02f8 */
[----:B------:R-:W4:Y:S04]  /*120e0*/  LDL.LU.64 R158, [R1+0xb90] ;  /* 0x000b9000019e7983 */ /* 0x000f280000300a00 */
[----:B------:R1:W-:Y:S04]  /*120f0*/  STL.64 [R1+0x14e0], R168 ;  /* 0x0014e0a801007387 */ /* 0x0003e80000100a00 */
[----:B------:R-:W4:Y:S04]  /*12100*/  LDL.LU.64 R248, [R1+0xb88] ;  /* 0x000b880001f87983 */ /* 0x000f280000300a00 */
[----:B------:R3:W-:Y:S04]  /*12110*/  LDGSTS.E [R21+0x40004], desc[UR8][R232.64], !P2 ;  /* 0x40004000e8157fae */ /* 0x0007e8000d121848 */
[----:B------:R4:W-:Y:S04]  /*12120*/  STL.64 [R1+0x14d8], R160 ;  /* 0x0014d8a001007387 */ /* 0x0009e80000100a00 */
[----:B------:R1:W-:Y:S04]  /*12130*/  LDGSTS.E [R21+0x44004], desc[UR8][R170.64], !P2 ;  /* 0x44004000aa157fae */ /* 0x0003e8000d121848 */
[----:B------:R-:W-:Y:S04]  /*12140*/  LDGSTS.E [R21+0x48004], desc[UR8][R168.64], !P2 ;  /* 0x48004000a8157fae */ /* 0x000fe8000d121848 */
[----:B------:R4:W-:Y:S01]  /*12150*/  LDGSTS.E [R21+0x4c004], desc[UR8][R160.64], !P2 ;  /* 0x4c004000a0157fae */ /* 0x0009e2000d121848 */
[----:B--2---:R-:W-:-:S04]  /*12160*/  IMAD.WIDE R234, R25, 0x4, R240 ;  /* 0x0000000419ea7825 */ /* 0x004fc800078e02f0 */
[C---:B---3--:R-:W-:Y:S01]  /*12170*/  IMAD.WIDE R232, R25.reuse, 0x4, R242 ;  /* 0x0000000419e87825 */ /* 0x048fe200078e02f2 */
[----:B------:R2:W-:Y:S03]  /*12180*/  LDGSTS.E [R21+0x40008], desc[UR8][R234.64], !P3 ;  /* 0x40008000ea157fae */ /* 0x0005e6000d921848 */
[C---:B-1----:R-:W-:Y:S01]  /*12190*/  IMAD.WIDE R170, R25.reuse, 0x4, R238 ;  /* 0x0000000419aa7825 */ /* 0x042fe200078e02ee */
[----:B------:R-:W3:Y:S04]  /*121a0*/  LDL.LU.64 R242, [R1+0x800] ;  /* 0x0008000001f27983 */ /* 0x000ee80000300a00 */
[----:B------:R-:W3:Y:S04]  /*121b0*/  LDL.LU.64 R240, [R1+0x7f8] ;  /* 0x0007f80001f07983 */ /* 0x000ee80000300a00 */
[----:B------:R-:W-:Y:S04]  /*121c0*/  STL.64 [R1+0x14d0], R234 ;  /* 0x0014d0ea01007387 */ /* 0x000fe80000100a00 */
[----:B------:R1:W-:Y:S04]  /*121d0*/  STL.64 [R1+0x14c8], R232 ;  /* 0x0014c8e801007387 */ /* 0x0003e80000100a00 */
[----:B------:R-:W3:Y:S04]  /*121e0*/  LDL.LU.64 R168, [R1+0x7f0] ;  /* 0x0007f00001a87983 */ /* 0x000ee80000300a00 */
[----:B------:R-:W-:Y:S04]  /*121f0*/  LDGSTS.E [R21+0x44008], desc[UR8][R232.64], !P3 ;  /* 0x44008000e8157fae */ /* 0x000fe8000d921848 */
[----:B------:R2:W-:Y:S01]  /*12200*/  LDGSTS.E [R21+0x48008], desc[UR8][R170.64], !P3 ;  /* 0x48008000aa157fae */ /* 0x0005e2000d921848 */
[----:B----4-:R-:W-:-:S03]  /*12210*/  IMAD.WIDE R160, R25, 0x4, R244 ;  /* 0x0000000419a07825 */ /* 0x010fc600078e02f4 */
[----:B------:R-:W4:Y:S04]  /*12220*/  LDL.LU.64 R244, [R1+0x7e8] ;  /* 0x0007e80001f47983 */ /* 0x000f280000300a00 */
[----:B------:R-:W-:Y:S04]  /*12230*/  STL.64 [R1+0x14c0], R170 ;  /* 0x0014c0aa01007387 */ /* 0x000fe80000100a00 */
[----:B------:R2:W-:Y:S01]  /*12240*/  STL.64 [R1+0x14b8], R160 ;  /* 0x0014b8a001007387 */ /* 0x0005e20000100a00 */
[----:B------:R-:W-:-:S03]  /*12250*/  IMAD.WIDE R246, R25, 0x4, R246 ;  /* 0x0000000419f67825 */ /* 0x000fc600078e02f6 */
[----:B------:R-:W-:Y:S04]  /*12260*/  LDGSTS.E [R21+0x4c008], desc[UR8][R160.64], !P3 ;  /* 0x4c008000a0157fae */ /* 0x000fe8000d921848 */
[----:B-1----:R-:W4:Y:S01]  /*12270*/  LDL.LU.64 R232, [R1+0x7e0] ;  /* 0x0007e00001e87983 */ /* 0x002f220000300a00 */
[----:B--2---:R-:W-:-:S03]  /*12280*/  IMAD.WIDE R234, R25, 0x4, R250 ;  /* 0x0000000419ea7825 */ /* 0x004fc600078e02fa */
[----:B------:R-:W-:Y:S04]  /*12290*/  LDGSTS.E [R21+0x4000c], desc[UR8][R246.64], !P4 ;  /* 0x4000c000f6157fae */ /* 0x000fe8000e121848 */
[----:B------:R-:W2:Y:S04]  /*122a0*/  LDL.LU.64 R160, [R1+0x7d8] ;  /* 0x0007d80001a07983 */ /* 0x000ea80000300a00 */
[----:B------:R-:W-:Y:S04]  /*122b0*/  STL.64 [R1+0x14b0], R246 ;  /* 0x0014b0f601007387 */ /* 0x000fe80000100a00 */
[----:B------:R-:W2:Y:S01]  /*122c0*/  LDL.LU.64 R238, [R1+0x7d0] ;  /* 0x0007d00001ee7983 */ /* 0x000ea20000300a00 */
[----:B------:R-:W-:-:S03]  /*122d0*/  IMAD.WIDE R170, R25, 0x4, R158 ;  /* 0x0000000419aa7825 */ /* 0x000fc600078e029e */
[----:B------:R1:W-:Y:S04]  /*122e0*/  STL.64 [R1+0x14a8], R234 ;  /* 0x0014a8ea01007387 */ /* 0x0003e80000100a00 */
[----:B------:R-:W2:Y:S01]  /*122f0*/  LDL.LU.64 R250, [R1+0x7c8] ;  /* 0x0007c80001fa7983 */ /* 0x000ea20000300a00 */
[----:B------:R-:W-:-:S03]  /*12300*/  IMAD.WIDE R158, R25, 0x4, R248 ;  /* 0x00000004199e7825 */ /* 0x000fc600078e02f8 */
[----:B------:R-:W-:Y:S04]  /*12310*/  STL.64 [R1+0x14a0], R170 ;  /* 0x0014a0aa01007387 */ /* 0x000fe80000100a00 */
[----:B------:R3:W-:Y:S04]  /*12320*/  STL.64 [R1+0x1498], R158 ;  /* 0x0014989e01007387 */ /* 0x0007e80000100a00 */
[----:B------:R-:W2:Y:S04]  /*12330*/  LDL.LU.64 R248, [R1+0x7c0] ;  /* 0x0007c00001f87983 */ /* 0x000ea80000300a00 */
[----:B------:R-:W-:Y:S01]  /*12340*/  LDGSTS.E [R21+0x4400c], desc[UR8][R234.64], !P4 ;  /* 0x4400c000ea157fae */ /* 0x000fe2000e121848 */
[----:B------:R-:W-:-:S03]  /*12350*/  ISETP.GE.U32.AND P2, PT, R33, 0x7ffffee9, PT ;  /* 0x7ffffee92100780c */ /* 0x000fc60003f46070 */
[----:B-1----:R-:W2:Y:S04]  /*12360*/  LDL.LU.64 R234, [R1+0x7b8] ;  /* 0x0007b80001ea7983 */ /* 0x002ea80000300a00 */
[----:B------:R-:W2:Y:S01]  /*12370*/  LDL.LU.64 R246, [R1+0x7b0] ;  /* 0x0007b00001f67983 */ /* 0x000ea20000300a00 */
[----:B------:R-:W-:Y:S02]  /*12380*/  VIADD R33, R237, 0xffffff4f ;  /* 0xffffff4fed217836 */ /* 0x000fe40000000000 */
[----:B------:R-:W1:Y:S01]  /*12390*/  LDC R237, c[0x0][0x230] ;  /* 0x00008c00ffed7b82 */ /* 0x000e620000000800 */
[----:B------:R3:W-:Y:S02]  /*123a0*/  LDGSTS.E [R21+0x4800c], desc[UR8][R170.64], !P4 ;  /* 0x4800c000aa157fae */ /* 0x0007e4000e121848 */
[----:B------:R-:W-:-:S02]  /*123b0*/  ISETP.GE.U32.AND P3, PT, R33, 0x7ffffed0, PT ;  /* 0x7ffffed02100780c */ /* 0x000fc40003f66070 */
[----:B------:R-:W-:Y:S01]  /*123c0*/  IADD3 R33, R252, -0xb2, RZ ;  /* 0xffffff4efc217810 */ /* 0x000fe20007ffe0ff */
[----:B------:R-:W-:Y:S01]  /*123d0*/  LDGSTS.E [R21+0x4c00c], desc[UR8][R158.64], !P4 ;  /* 0x4c00c0009e157fae */ /* 0x000fe2000e121848 */
[----:B---3--:R-:W-:Y:S01]  /*123e0*/  IMAD.WIDE R242, R25, 0x4, R242 ;  /* 0x0000000419f27825 */ /* 0x008fe200078e02f2 */
[----:B------:R-:W3:Y:S01]  /*123f0*/  LDC R252, c[0x0][0x230] ;  /* 0x00008c00fffc7b82 */ /* 0x000ee20000000800 */
[----:B------:R-:W-:Y:S02]  /*12400*/  ISETP.GE.U32.AND P4, PT, R33, 0x7ffffecf, PT ;  /* 0x7ffffecf2100780c */ /* 0x000fe40003f86070 */
[----:B------:R-:W-:-:S05]  /*12410*/  IMAD.WIDE R240, R25, 0x4, R240 ;  /* 0x0000000419f07825 */ /* 0x000fca00078e02f0 */
[----:B------:R-:W-:Y:S04]  /*12420*/  LDGSTS.E [R21+0x50000], desc[UR8][R242.64], !P3 ;  /* 0x50000000f2157fae */ /* 0x000fe8000d921848 */
[----:B------:R-:W3:Y:S01]  /*12430*/  LDL.LU.64 R158, [R1+0x7a8] ;  /* 0x0007a800019e7983 */ /* 0x000ee20000300a00 */
[----:B------:R-:W-:-:S03]  /*12440*/  IMAD.WIDE R170, R25, 0x4, R168 ;  /* 0x0000000419aa7825 */ /* 0x000fc600078e02a8 */
[----:B------:R1:W-:Y:S04]  /*12450*/  STL.64 [R1+0x10f0], R242 ;  /* 0x0010f0f201007387 */ /* 0x0003e80000100a00 */
[----:B------:R1:W-:Y:S04]  /*12460*/  STL.64 [R1+0x10e8], R240 ;  /* 0x0010e8f001007387 */ /* 0x0003e80000100a00 */
[----:B------:R-:W-:Y:S04]  /*12470*/  LDGSTS.E [R21+0x54000], desc[UR8][R240.64], !P3 ;  /* 0x54000000f0157fae */ /* 0x000fe8000d921848 */
[----:B------:R2:W-:Y:S04]  /*12480*/  STL.64 [R1+0x10e0], R170 ;  /* 0x0010e0aa01007387 */ /* 0x0005e80000100a00 */
[----:B------:R2:W-:Y:S01]  /*12490*/  LDGSTS.E [R21+0x58000], desc[UR8][R170.64], !P3 ;  /* 0x58000000aa157fae */ /* 0x0005e2000d921848 */
[----:B----4-:R-:W-:-:S05]  /*124a0*/  IMAD.WIDE R168, R25, 0x4, R244 ;  /* 0x0000000419a87825 */ /* 0x010fca00078e02f4 */
[----:B------:R4:W-:Y:S04]  /*124b0*/  STL.64 [R1+0x10d8], R168 ;  /* 0x0010d8a801007387 */ /* 0x0009e80000100a00 */
[----:B------:R4:W-:Y:S04]  /*124c0*/  LDGSTS.E [R21+0x5c000], desc[UR8][R168.64], !P3 ;  /* 0x5c000000a8157fae */ /* 0x0009e8000d921848 */
[----:B------:R-:W3:Y:S01]  /*124d0*/  LDL.LU.64 R244, [R1+0x7a0] ;  /* 0x0007a00001f47983 */ /* 0x000ee20000300a00 */
[----:B------:R-:W-:-:S03]  /*124e0*/  IMAD.WIDE R232, R25, 0x4, R232 ;  /* 0x0000000419e87825 */ /* 0x000fc600078e02e8 */
[----:B-1----:R-:W3:Y:S04]  /*124f0*/  LDL.LU.64 R242, [R1+0x798] ;  /* 0x0007980001f27983 */ /* 0x002ee80000300a00 */
[----:B------:R-:W3:Y:S01]  /*12500*/  LDL.LU.64 R240, [R1+0x790] ;  /* 0x0007900001f07983 */ /* 0x000ee20000300a00 */
[----:B--2---:R-:W-:-:S03]  /*12510*/  IMAD.WIDE R170, R25, 0x4, R160 ;  /* 0x0000000419aa7825 */ /* 0x004fc600078e02a0 */
[----:B------:R-:W-:Y:S04]  /*12520*/  STL.64 [R1+0x10d0], R232 ;  /* 0x0010d0e801007387 */ /* 0x000fe80000100a00 */
[----:B------:R-:W-:Y:S01]  /*12530*/  STL.64 [R1+0x10c8], R170 ;  /* 0x0010c8aa01007387 */ /* 0x000fe20000100a00 */
[----:B----4-:R-:W-:-:S03]  /*12540*/  IMAD.WIDE R168, R25, 0x4, R238 ;  /* 0x0000000419a87825 */ /* 0x010fc600078e02ee */
[----:B------:R-:W-:Y:S04]  /*12550*/  LDGSTS.E [R21+0x50004], desc[UR8][R232.64], !P4 ;  /* 0x50004000e8157fae */ /* 0x000fe8000e121848 */
[----:B------:R-:W2:Y:S01]  /*12560*/  LDL.LU.64 R238, [R1+0x788] ;  /* 0x0007880001ee7983 */ /* 0x000ea20000300a00 */
[----:B------:R-:W-:-:S03]  /*12570*/  IMAD.WIDE R160, R25, 0x4, R250 ;  /* 0x0000000419a07825 */ /* 0x000fc600078e02fa */
[----:B------:R-:W-:Y:S01]  /*12580*/  LDGSTS.E [R21+0x54004], desc[UR8][R170.64], !P4 ;  /* 0x54004000aa157fae */ /* 0x000fe2000e121848 */
[----:B------:R-:W1:Y:S03]  /*12590*/  LDC R250, c[0x0][0x230] ;  /* 0x00008c00fffa7b82 */ /* 0x000e660000000800 */
[----:B------:R-:W-:Y:S04]  /*125a0*/  STL.64 [R1+0x10c0], R168 ;  /* 0x0010c0a801007387 */ /* 0x000fe80000100a00 */
[----:B------:R-:W-:Y:S04]  /*125b0*/  LDGSTS.E [R21+0x58004], desc[UR8][R168.64], !P4 ;  /* 0x58004000a8157fae */ /* 0x000fe8000e121848 */
[----:B------:R4:W-:Y:S04]  /*125c0*/  STL.64 [R1+0x10b8], R160 ;  /* 0x0010b8a001007387 */ /* 0x0009e80000100a00 */
[----:B------:R4:W-:Y:S02]  /*125d0*/  LDGSTS.E [R21+0x5c004], desc[UR8][R160.64], !P4 ;  /* 0x5c004000a0157fae */ /* 0x0009e4000e121848 */
[----:B----4-:R-:W-:-:S02]  /*125e0*/  IMAD.WIDE R160, R25, 0x4, R248 ;  /* 0x0000000419a07825 */ /* 0x010fc400078e02f8 */
[----:B------:R-:W4:Y:S02]  /*125f0*/  LDL.LU.64 R248, [R1+0x400] ;  /* 0x0004000001f87983 */ /* 0x000f240000300a00 */
[C---:B------:R-:W-:Y:S02]  /*12600*/  IMAD.WIDE R234, R25.reuse, 0x4, R234 ;  /* 0x0000000419ea7825 */ /* 0x040fe400078e02ea */
[----:B------:R1:W-:Y:S02]  /*12610*/  STL.64 [R1+0x10b0], R160 ;  /* 0x0010b0a001007387 */ /* 0x0003e40000100a00 */
[----:B------:R-:W-:Y:S02]  /*12620*/  IMAD.WIDE R232, R25, 0x4, R246 ;  /* 0x0000000419e87825 */ /* 0x000fe400078e02f6 */
[----:B------:R-:W4:Y:S04]  /*12630*/  LDL.LU.64 R246, [R1+0x3f8] ;  /* 0x0003f80001f67983 */ /* 0x000f280000300a00 */
[----:B------:R-:W-:Y:S04]  /*12640*/  STL.64 [R1+0x10a8], R234 ;  /* 0x0010a8ea01007387 */ /* 0x000fe80000100a00 */
[----:B------:R-:W4:Y:S04]  /*12650*/  LDL.LU.64 R170, [R1+0x3f0] ;  /* 0x0003f00001aa7983 */ /* 0x000f280000300a00 */
[----:B------:R-:W-:Y:S04]  /*12660*/  STL.64 [R1+0x10a0], R232 ;  /* 0x0010a0e801007387 */ /* 0x000fe80000100a00 */
[----:B------:R-:W4:Y:S01]  /*12670*/  LDL.LU.64 R168, [R1+0x3e8] ;  /* 0x0003e80001a87983 */ /* 0x000f220000300a00 */
[----:B------:R-:W-:-:S02]  /*12680*/  VIADD R33, R236, 0xffffff4d ;  /* 0xffffff4dec217836 */ /* 0x000fc40000000000 */
[----:B------:R-:W1:Y:S03]  /*12690*/  LDC R236, c[0x0][0x230] ;  /* 0x00008c00ffec7b82 */ /* 0x000e660000000800 */
[----:B------:R-:W-:Y:S02]  /*126a0*/  ISETP.GE.U32.AND P3, PT, R33, 0x7ffffece, PT ;  /* 0x7ffffece2100780c */ /* 0x000fe40003f66070 */
[----:B------:R-:W-:Y:S01]  /*126b0*/  IADD3 R33, R237, -0xb4, RZ ;  /* 0xffffff4ced217810 */ /* 0x000fe20007ffe0ff */
[----:B---3--:R-:W-:-:S03]  /*126c0*/  IMAD.WIDE R158, R25, 0x4, R158 ;  /* 0x00000004199e7825 */ /* 0x008fc600078e029e */
[----:B------:R-:W-:Y:S01]  /*126d0*/  ISETP.GE.U32.AND P4, PT, R33, 0x7ffffecd, PT ;  /* 0x7ffffecd2100780c */ /* 0x000fe20003f86070 */
[----:B------:R-:W-:Y:S01]  /*126e0*/  VIADD R33, R252, 0xffffff2f ;  /* 0xffffff2ffc217836 */ /* 0x000fe20000000000 */
[----:B------:R3:W-:Y:S01]  /*126f0*/  STL.64 [R1+0x1098], R158 ;  /* 0x0010989e01007387 */ /* 0x0007e20000100a00 */
[----:B------:R-:W4:Y:S04]  /*12700*/  LDC R252, c[0x0][0x230] ;  /* 0x00008c00fffc7b82 */ /* 0x000f280000000800 */
[----:B------:R-:W-:Y:S04]  /*12710*/  LDGSTS.E [R21+0x50008], desc[UR8][R160.64], !P3 ;  /* 0x50008000a0157fae */ /* 0x000fe8000d921848 */
[----:B------:R-:W-:Y:S04]  /*12720*/  LDGSTS.E [R21+0x54008], desc[UR8][R234.64], !P3 ;  /* 0x54008000ea157fae */ /* 0x000fe8000d921848 */
[----:B------:R-:W-:Y:S04]  /*12730*/  LDGSTS.E [R21+0x58008], desc[UR8][R232.64], !P3 ;  /* 0x58008000e8157fae */ /* 0x000fe8000d921848 */
[----:B-1----:R-:W4:Y:S04]  /*12740*/  LDL.LU.64 R160, [R1+0x1b18] ;  /* 0x001b180001a07983 */ /* 0x002f280000300a00 */
[----:B------:R1:W-:Y:S01]  /*12750*/  LDGSTS.E [R21+0x5c008], desc[UR8][R158.64], !P3 ;  /* 0x5c0080009e157fae */ /* 0x0003e2000d921848 */
[----:B------:R-:W-:-:S02]  /*12760*/  ISETP.GE.U32.AND P3, PT, R33, 0x7ffffeb0, PT ;  /* 0x7ffffeb02100780c */ /* 0x000fc40003f66070 */
[----:B------:R-:W-:Y:S01]  /*12770*/  IADD3 R33, R236, -0xd2, RZ ;  /* 0xffffff2eec217810 */ /* 0x000fe20007ffe0ff */
[----:B---3--:R-:W1:Y:S01]  /*12780*/  LDL.LU.64 R158, [R1+0x3e0] ;  /* 0x0003e000019e7983 */ /* 0x008e620000300a00 */
[----:B------:R-:W-:-:S04]  /*12790*/  IMAD.WIDE R244, R25, 0x4, R244 ;  /* 0x0000000419f47825 */ /* 0x000fc800078e02f4 */
[C---:B------:R-:W-:Y:S01]  /*127a0*/  IMAD.WIDE R242, R25.reuse, 0x4, R242 ;  /* 0x0000000419f27825 */ /* 0x040fe200078e02f2 */
[----:B------:R-:W-:Y:S03]  /*127b0*/  STL.64 [R1+0x1090], R244 ;  /* 0x001090f401007387 */ /* 0x000fe60000100a00 */
[C---:B------:R-:W-:Y:S01]  /*127c0*/  IMAD.WIDE R240, R25.reuse, 0x4, R240 ;  /* 0x0000000419f07825 */ /* 0x040fe200078e02f0 */
[----:B------:R-:W3:Y:S04]  /*127d0*/  LDL.LU.64 R232, [R1+0x3d8] ;  /* 0x0003d80001e87983 */ /* 0x000ee80000300a00 */
[----:B------:R-:W-:Y:S04]  /*127e0*/  STL.64 [R1+0x1088], R242 ;  /* 0x001088f201007387 */ /* 0x000fe80000100a00 */
[----:B------:R-:W3:Y:S04]  /*127f0*/  LDL.LU.64 R234, [R1+0x3d0] ;  /* 0x0003d00001ea7983 */ /* 0x000ee80000300a00 */
[----:B------:R-:W-:Y:S01]  /*12800*/  STL.64 [R1+0x1080], R240 ;  /* 0x001080f001007387 */ /* 0x000fe20000100a00 */
[----:B--2---:R-:W-:-:S03]  /*12810*/  IMAD.WIDE R238, R25, 0x4, R238 ;  /* 0x0000000419ee7825 */ /* 0x004fc600078e02ee */
[----:B------:R-:W2:Y:S04]  /*12820*/  LDL.LU.64 R236, [R1+0x3c8] ;  /* 0x0003c80001ec7983 */ /* 0x000ea80000300a00 */
[----:B------:R-:W-:Y:S04]  /*12830*/  LDGSTS.E [R21+0x5000c], desc[UR8][R244.64], !P4 ;  /* 0x5000c000f4157fae */ /* 0x000fe8000e121848 */
[----:B------:R-:W-:Y:S04]  /*12840*/  LDGSTS.E [R21+0x5400c], desc[UR8][R242.64], !P4 ;  /* 0x5400c000f2157fae */ /* 0x000fe8000e121848 */
[----:B------:R-:W-:Y:S04]  /*12850*/  LDGSTS.E [R21+0x5800c], desc[UR8][R240.64], !P4 ;  /* 0x5800c000f0157fae */ /* 0x000fe8000e121848 */
[----:B------:R4:W-:Y:S04]  /*12860*/  STL.64 [R1+0x1078], R238 ;  /* 0x001078ee01007387 */ /* 0x0009e80000100a00 */
[----:B------:R2:W-:Y:S01]  /*12870*/  LDGSTS.E [R21+0x5c00c], desc[UR8][R238.64], !P4 ;  /* 0x5c00c000ee157fae */ /* 0x0005e2000e121848 */
[----:B------:R-:W-:Y:S01]  /*12880*/  ISETP.GE.U32.AND P4, PT, R33, 0x7ffffeaf, PT ;  /* 0x7ffffeaf2100780c */ /* 0x000fe20003f86070 */
[----:B------:R-:W-:-:S02]  /*12890*/  VIADD R33, R250, 0xffffff2d ;  /* 0xffffff2dfa217836 */ /* 0x000fc40000000000 */
[----:B----4-:R-:W4:Y:S01]  /*128a0*/  LDL.LU.64 R238, [R1+0x3c0] ;  /* 0x0003c00001ee7983 */ /* 0x010f220000300a00 */
[----:B------:R-:W-:-:S03]  /*128b0*/  IMAD.WIDE R248, R25, 0x4, R248 ;  /* 0x0000000419f87825 */ /* 0x000fc600078e02f8 */
[----:B------:R-:W4:Y:S04]  /*128c0*/  LDL.LU.64 R240, [R1+0x3b8] ;  /* 0x0003b80001f07983 */ /* 0x000f280000300a00 */
[----:B------:R-:W4:Y:S01]  /*128d0*/  LDL.LU.64 R242, [R1+0x3b0] ;  /* 0x0003b00001f27983 */ /* 0x000f220000300a00 */
[----:B------:R-:W-:-:S03]  /*128e0*/  IMAD.WIDE R246, R25, 0x4, R246 ;  /* 0x0000000419f67825 */ /* 0x000fc600078e02f6 */
[----:B------:R-:W4:Y:S01]  /*128f0*/  LDL.LU.64 R244, [R1+0x3a8] ;  /* 0x0003a80001f47983 */ /* 0x000f220000300a00 */
[----:B------:R-:W-:-:S03]  /*12900*/  IMAD.WIDE R170, R25, 0x4, R170 ;  /* 0x0000000419aa7825 */ /* 0x000fc600078e02aa */
[----:B------:R-:W-:Y:S04]  /*12910*/  STL.64 [R1+0xc80], R248 ;  /* 0x000c80f801007387 */ /* 0x000fe80000100a00 */
[----:B------:R1:W-:Y:S01]  /*12920*/  STL.64 [R1+0xc78], R246 ;  /* 0x000c78f601007387 */ /* 0x0003e20000100a00 */
[----:B------:R-:W-:-:S03]  /*12930*/  IMAD.WIDE R168, R25, 0x4, R168 ;  /* 0x0000000419a87825 */ /* 0x000fc600078e02a8 */
[----:B------:R-:W-:Y:S04]  /*12940*/  LDGSTS.E [R21+0x60000], desc[UR8][R248.64], !P3 ;  /* 0x60000000f8157fae */ /* 0x000fe8000d921848 */
[----:B------:R1:W-:Y:S04]  /*12950*/  STL.64 [R1+0xc70], R170 ;  /* 0x000c70aa01007387 */ /* 0x0003e80000100a00 */
[----:B------:R4:W-:Y:S04]  /*12960*/  LDGSTS.E [R21+0x64000], desc[UR8][R246.64], !P3 ;  /* 0x64000000f6157fae */ /* 0x0009e8000d921848 */
[----:B------:R1:W-:Y:S04]  /*12970*/  STL.64 [R1+0xc68], R168 ;  /* 0x000c68a801007387 */ /* 0x0003e80000100a00 */
[----:B------:R4:W-:Y:S04]  /*12980*/  LDGSTS.E [R21+0x68000], desc[UR8][R170.64], !P3 ;  /* 0x68000000aa157fae */ /* 0x0009e8000d921848 */
[----:B-1----:R-:W4:Y:S04]  /*12990*/  LDL.LU.64 R246, [R1+0x3a0] ;  /* 0x0003a00001f67983 */ /* 0x002f280000300a00 */
[----:B------:R-:W4:Y:S04]  /*129a0*/  LDL.LU.64 R248, [R1+0x398] ;  /* 0x0003980001f87983 */ /* 0x000f280000300a00 */
[----:B------:R-:W4:Y:S04]  /*129b0*/  LDL.LU.64 R250, [R1+0x390] ;  /* 0x0003900001fa7983 */ /* 0x000f280000300a00 */
[----:B------:R-:W4:Y:S04]  /*129c0*/  LDL.LU.64 R170, [R1+0x388] ;  /* 0x0003880001aa7983 */ /* 0x000f280000300a00 */
[----:B------:R1:W-:Y:S01]  /*129d0*/  LDGSTS.E [R21+0x6c000], desc[UR8][R168.64], !P3 ;  /* 0x6c000000a8157fae */ /* 0x0003e2000d921848 */
[----:B------:R-:W-:-:S02]  /*129e0*/  ISETP.GE.U32.AND P3, PT, R33, 0x7ffffeae, PT ;  /* 0x7ffffeae2100780c */ /* 0x000fc40003f66070 */
[----:B------:R-:W-:Y:S02]  /*129f0*/  IADD3 R33, R252, -0xd4, RZ ;  /* 0xffffff2cfc217810 */ /* 0x000fe40007ffe0ff */
[----:B------:R-:W1:Y:S01]  /*12a00*/  LDC R252, c[0x0][0x230] ;  /* 0x00008c00fffc7b82 */ /* 0x000e620000000800 */
[C---:B------:R-:W-:Y:S01]  /*12a10*/  IMAD.WIDE R158, R25.reuse, 0x4, R158 ;  /* 0x00000004199e7825 */ /* 0x040fe200078e029e */
[----:B------:R-:W4:Y:S04]  /*12a20*/  LDL.LU.64 R168, [R1] ;  /* 0x0000000001a87983 */ /* 0x000f280000300a00 */
[----:B------:R2:W-:Y:S04]  /*12a30*/  STL.64 [R1+0xc60], R158 ;  /* 0x000c609e01007387 */ /* 0x0005e80000100a00 */
[----:B------:R1:W-:Y:S01]  /*12a40*/  LDGSTS.E [R21+0x60004], desc[UR8][R158.64], !P4 ;  /* 0x600040009e157fae */ /* 0x0003e2000e121848 */
[----:B---3--:R-:W-:-:S04]  /*12a50*/  IMAD.WIDE R232, R25, 0x4, R232 ;  /* 0x0000000419e87825 */ /* 0x008fc800078e02e8 */
[C---:B------:R-:W-:Y:S01]  /*12a60*/  IMAD.WIDE R234, R25.reuse, 0x4, R234 ;  /* 0x0000000419ea7825 */ /* 0x040fe200078e02ea */
[----:B------:R3:W-:Y:S04]  /*12a70*/  STL.64 [R1+0xc58], R232 ;  /* 0x000c58e801007387 */ /* 0x0007e80000100a00 */
[----:B------:R-:W-:Y:S01]  /*12a80*/  LDGSTS.E [R21+0x64004], desc[UR8][R232.64], !P4 ;  /* 0x64004000e8157fae */ /* 0x000fe2000e121848 */
[----:B--2---:R-:W-:-:S03]  /*12a90*/  IMAD.WIDE R236, R25, 0x4, R236 ;  /* 0x0000000419ec7825 */ /* 0x004fc600078e02ec */
[----:B------:R2:W-:Y:S04]  /*12aa0*/  STL.64 [R1+0xc50], R234 ;  /* 0x000c50ea01007387 */ /* 0x0005e80000100a00 */
[----:B------:R1:W-:Y:S04]  /*12ab0*/  LDGSTS.E [R21+0x68004], desc[UR8][R234.64], !P4 ;  /* 0x68004000ea157fae */ /* 0x0003e8000e121848 */
[----:B------:R-:W4:Y:S04]  /*12ac0*/  LDL.LU.64 R158, [R1+0x1b10] ;  /* 0x001b1000019e7983 */ /* 0x000f280000300a00 */
[----:B------:R1:W-:Y:S01]  /*12ad0*/  LDGSTS.E [R21+0x6c004], desc[UR8][R236.64], !P4 ;  /* 0x6c004000ec157fae */ /* 0x0003e2000e121848 */
[----:B------:R-:W-:-:S03]  /*12ae0*/  ISETP.GE.U32.AND P4, PT, R33, 0x7ffffead, PT ;  /* 0x7ffffead2100780c */ /* 0x000fc60003f86070 */
[----:B---3--:R-:W3:Y:S04]  /*12af0*/  LDL.LU.64 R232, [R1+0x1b08] ;  /* 0x001b080001e87983 */ /* 0x008ee80000300a00 */
[----:B------:R1:W-:Y:S04]  /*12b00*/  STL.64 [R1+0xc48], R236 ;  /* 0x000c48ec01007387 */ /* 0x0003e80000100a00 */
[----:B--2---:R-:W2:Y:S01]  /*12b10*/  LDL.LU.64 R234, [R1+0x1b00] ;  /* 0x001b000001ea7983 */ /* 0x004ea20000300a00 */
[----:B----4-:R-:W-:-:S03]  /*12b20*/  IMAD.WIDE R238, R25, 0x4, R238 ;  /* 0x0000000419ee7825 */ /* 0x010fc600078e02ee */
[----:B-1----:R-:W4:Y:S01]  /*12b30*/  LDL.LU.64 R236, [R1+0x1af8] ;  /* 0x001af80001ec7983 */ /* 0x002f220000300a00 */
[----:B------:R-:W-:-:S03]  /*12b40*/  IMAD.WIDE R240, R25, 0x4, R240 ;  /* 0x0000000419f07825 */ /* 0x000fc600078e02f0 */
[----:B------:R1:W-:Y:S01]  /*12b50*/  STL.64 [R1+0xc40], R238 ;  /* 0x000c40ee01007387 */ /* 0x0003e20000100a00 */
[----:B------:R-:W-:-:S03]  /*12b60*/  IMAD.WIDE R242, R25, 0x4, R242 ;  /* 0x0000000419f27825 */ /* 0x000fc600078e02f2 */
[----:B------:R1:W-:Y:S01]  /*12b70*/  STL.64 [R1+0xc38], R240 ;  /* 0x000c38f001007387 */ /* 0x0003e20000100a00 */
[----:B------:R-:W-:-:S03]  /*12b80*/  IMAD.WIDE R244, R25, 0x4, R244 ;  /* 0x0000000419f47825 */ /* 0x000fc600078e02f4 */
[----:B------:R-:W-:Y:S04]  /*12b90*/  LDGSTS.E [R21+0x60008], desc[UR8][R238.64], !P3 ;  /* 0x60008000ee157fae */ /* 0x000fe8000d921848 */
[----:B------:R-:W-:Y:S04]  /*12ba0*/  LDGSTS.E [R21+0x64008], desc[UR8][R240.64], !P3 ;  /* 0x64008000f0157fae */ /* 0x000fe8000d921848 */
[----:B------:R4:W-:Y:S04]  /*12bb0*/  LDGSTS.E [R21+0x68008], desc[UR8][R242.64], !P3 ;  /* 0x68008000f2157fae */ /* 0x0009e8000d921848 */
[----:B-1----:R-:W3:Y:S04]  /*12bc0*/  LDL.LU.64 R238, [R1+0x1af0] ;  /* 0x001af00001ee7983 */ /* 0x002ee80000300a00 */
[----:B------:R1:W-:Y:S04]  /*12bd0*/  STL.64 [R1+0xc30], R242 ;  /* 0x000c30f201007387 */ /* 0x0003e80000100a00 */
[----:B------:R-:W3:Y:S04]  /*12be0*/  LDL.LU.64 R240, [R1+0x1ae8] ;  /* 0x001ae80001f07983 */ /* 0x000ee80000300a00 */
[----:B------:R1:W-:Y:S04]  /*12bf0*/  STL.64 [R1+0xc28], R244 ;  /* 0x000c28f401007387 */ /* 0x0003e80000100a00 */
[----:B-1----:R-:W3:Y:S04]  /*12c00*/  LDL.LU.64 R242, [R1+0x1ae0] ;  /* 0x001ae00001f27983 */ /* 0x002ee80000300a00 */
[----:B------:R1:W-:Y:S01]  /*12c10*/  LDGSTS.E [R21+0x6c008], desc[UR8][R244.64], !P3 ;  /* 0x6c008000f4157fae */ /* 0x0003e2000d921848 */
[----:B------:R-:W-:-:S04]  /*12c20*/  IMAD.WIDE R246, R25, 0x4, R246 ;  /* 0x0000000419f67825 */ /* 0x000fc800078e02f6 */
[C---:B------:R-:W-:Y:S01]  /*12c30*/  IMAD.WIDE R248, R25.reuse, 0x4, R248 ;  /* 0x0000000419f87825 */ /* 0x040fe200078e02f8 */
[----:B------:R-:W-:Y:S03]  /*12c40*/  LDGSTS.E [R21+0x6000c], desc[UR8][R246.64], !P4 ;  /* 0x6000c000f6157fae */ /* 0x000fe6000e121848 */
[C---:B------:R-:W-:Y:S01]  /*12c50*/  IMAD.WIDE R250, R25.reuse, 0x4, R250 ;  /* 0x0000000419fa7825 */ /* 0x040fe200078e02fa */
[----:B------:R-:W-:Y:S03]  /*12c60*/  LDGSTS.E [R21+0x6400c], desc[UR8][R248.64], !P4 ;  /* 0x6400c000f8157fae */ /* 0x000fe6000e121848 */
[----:B------:R-:W-:Y:S01]  /*12c70*/  IMAD.WIDE R170, R25, 0x4, R170 ;  /* 0x0000000419aa7825 */ /* 0x000fe200078e02aa */
[----:B------:R-:W1:Y:S04]  /*12c80*/  LDL.LU.64 R244, [R1+0x1ad8] ;  /* 0x001ad80001f47983 */ /* 0x000e680000300a00 */
[----:B------:R2:W-:Y:S04]  /*12c90*/  STL.64 [R1+0xc20], R246 ;  /* 0x000c20f601007387 */ /* 0x0005e80000100a00 */
[----:B------:R2:W-:Y:S04]  /*12ca0*/  STL.64 [R1+0xc18], R248 ;  /* 0x000c18f801007387 */ /* 0x0005e80000100a00 */
[----:B------:R-:W-:Y:S04]  /*12cb0*/  LDGSTS.E [R21+0x6800c], desc[UR8][R250.64], !P4 ;  /* 0x6800c000fa157fae */ /* 0x000fe8000e121848 */
[----:B--2---:R-:W2:Y:S04]  /*12cc0*/  LDL.LU.64 R246, [R1+0x1ad0] ;  /* 0x001ad00001f67983 */ /* 0x004ea80000300a00 */
[----:B------:R4:W-:Y:S04]  /*12cd0*/  STL.64 [R1+0xc10], R250 ;  /* 0x000c10fa01007387 */ /* 0x0009e80000100a00 */
[----:B------:R-:W2:Y:S04]  /*12ce0*/  LDL.LU.64 R248, [R1+0x1ac8] ;  /* 0x001ac80001f87983 */ /* 0x000ea80000300a00 */
[----:B------:R2:W-:Y:S04]  /*12cf0*/  STL.64 [R1+0xc08], R170 ;  /* 0x000c08aa01007387 */ /* 0x0005e80000100a00 */
[----:B----4-:R-:W4:Y:S01]  /*12d00*/  LDL.LU.64 R250, [R1+0x1ac0] ;  /* 0x001ac00001fa7983 */ /* 0x010f220000300a00 */
[----:B------:R-:W-:-:S02]  /*12d10*/  VIADD R33, R252, 0xffffff0f ;  /* 0xffffff0ffc217836 */ /* 0x000fc40000000000 */
[----:B------:R-:W-:Y:S01]  /*12d20*/  IMAD.WIDE R168, R25, 0x4, R168 ;  /* 0x0000000419a87825 */ /* 0x000fe200078e02a8 */
[----:B------:R2:W-:Y:S01]  /*12d30*/  LDGSTS.E [R21+0x6c00c], desc[UR8][R170.64], !P4 ;  /* 0x6c00c000aa157fae */ /* 0x0005e2000e121848 */
[----:B------:R-:W4:Y:S01]  /*12d40*/  LDC R252, c[0x0][0x230] ;  /* 0x00008c00fffc7b82 */ /* 0x000f220000000800 */
[----:B------:R-:W-:-:S07]  /*12d50*/  ISETP.GE.U32.AND P3, PT, R33, 0x7ffffe90, PT ;  /* 0x7ffffe902100780c */ /* 0x000fce0003f66070 */
[----:B------:R-:W3:Y:S02]  /*12d60*/  LDC R33, c[0x0][0x230] ;  /* 0x00008c00ff217b82 */ /* 0x000ee40000000800 */
[----:B---3--:R-:W-:-:S04]  /*12d70*/  IADD3 R33, R33, -0xf2, RZ ;  /* 0xffffff0e21217810 */ /* 0x008fc80007ffe0ff */
[----:B------:R-:W-:Y:S02]  /*12d80*/  ISETP.GE.U32.AND P4, PT, R33, 0x7ffffe8f, PT ;  /* 0x7ffffe8f2100780c */ /* 0x000fe40003f86070 */
[----:B------:R-:W3:Y:S01]  /*12d90*/  LDC R33, c[0x0][0x230] ;  /* 0x00008c00ff217b82 */ /* 0x000ee20000000800 */
[----:B------:R4:W-:Y:S01]  /*12da0*/  STL.64 [R1+0x1e8], R168 ;  /* 0x0001e8a801007387 */ /* 0x0009e20000100a00 */
[----:B---3--:R-:W-:Y:S02]  /*12db0*/  VIADD R33, R33, 0xffffff0d ;  /* 0xffffff0d21217836 */ /* 0x008fe40000000000 */
[----:B------:R-:W-:-:S04]  /*12dc0*/  IMAD.WIDE R158, R25, 0x4, R158 ;  /* 0x00000004199e7825 */ /* 0x000fc800078e029e */
[----:B------:R-:W-:-:S04]  /*12dd0*/  IMAD.WIDE R234, R25, 0x4, R234 ;  /* 0x0000000419ea7825 */ /* 0x000fc800078e02ea */
[----:B------:R-:W-:-:S04]  /*12de0*/  IMAD.WIDE R236, R25, 0x4, R236 ;  /* 0x0000000419ec7825 */ /* 0x000fc800078e02ec */
[----:B------:R-:W-:-:S04]  /*12df0*/  IMAD.WIDE R242, R25, 0x4, R242 ;  /* 0x0000000419f27825 */ /* 0x000fc800078e02f2 */
[----:B-1----:R-:W-:-:S04]  /*12e00*/  IMAD.WIDE R244, R25, 0x4, R244 ;  /* 0x0000000419f47825 */ /* 0x002fc800078e02f4 */
[----:B--2---:R-:W-:Y:S01]  /*12e10*/  IMAD.WIDE R170, R25, 0x4, R248 ;  /* 0x0000000419aa7825 */ /* 0x004fe200078e02f8 */
[----:B------:R-:W-:-:S03]  /*12e20*/  MOV R249, R169 ;  /* 0x000000a900f97202 */ /* 0x000fc60000000f00 */
[----:B------:R-:W-:Y:S02]  /*12e30*/  IMAD.MOV.U32 R248, RZ, RZ, R168 ;  /* 0x000000fffff87224 */ /* 0x000fe400078e00a8 */
[----:B----4-:R-:W-:-:S03]  /*12e40*/  IMAD.WIDE R250, R25, 0x4, R250 ;  /* 0x0000000419fa7825 */ /* 0x010fc600078e02fa */
[----:B------:R-:W-:Y:S04]  /*12e50*/  LDGSTS.E [R21+0x70000], desc[UR8][R248.64], !P3 ;  /* 0x70000000f8157fae */ /* 0x000fe8000d921848 */
[----:B------:R1:W-:Y:S01]  /*12e60*/  STL.64 [R1+0x1e0], R250 ;  /* 0x0001e0fa01007387 */ /* 0x0003e20000100a00 */
[----:B------:R-:W-:Y:S02]  /*12e70*/  IMAD.WIDE R168, R25, 0x4, R246 ;  /* 0x0000000419a87825 */ /* 0x000fe400078e02f6 */
[----:B------:R-:W2:Y:S01]  /*12e80*/  LDC R246, c[0x0][0x230] ;  /* 0x00008c00fff67b82 */ /* 0x000ea20000000800 */
[----:B------:R1:W-:Y:S04]  /*12e90*/  LDGSTS.E [R21+0x74000], desc[UR8][R250.64], !P3 ;  /* 0x74000000fa157fae */ /* 0x0003e8000d921848 */
[----:B------:R3:W-:Y:S04]  /*12ea0*/  LDGSTS.E [R21+0x78000], desc[UR8][R170.64], !P3 ;  /* 0x78000000aa157fae */ /* 0x0007e8000d921848 */
[----:B------:R4:W-:Y:S01]  /*12eb0*/  LDGSTS.E [R21+0x7c000], desc[UR8][R168.64], !P3 ;  /* 0x7c000000a8157fae */ /* 0x0009e2000d921848 */
[----:B-1----:R-:W1:Y:S03]  /*12ec0*/  LDC R251, c[0x0][0x230] ;  /* 0x00008c00fffb7b82 */ /* 0x002e660000000800 */
[----:B------:R3:W-:Y:S01]  /*12ed0*/  STL.64 [R1+0x1d8], R170 ;  /* 0x0001d8aa01007387 */ /* 0x0007e20000100a00 */
[----:B------:R-:W-:-:S03]  /*12ee0*/  ISETP.GE.U32.AND P3, PT, R33, 0x7ffffe8e, PT ;  /* 0x7ffffe8e2100780c */ /* 0x000fc60003f66070 */
[----:B------:R4:W-:Y:S04]  /*12ef0*/  STL.64 [R1+0x1d0], R168 ;  /* 0x0001d0a801007387 */ /* 0x0009e80000100a00 */
[----:B------:R-:W-:Y:S01]  /*12f00*/  STL.64 [R1+0x1c8], R244 ;  /* 0x0001c8f401007387 */ /* 0x000fe20000100a00 */
[----:B---3--:R-:W-:-:S03]  /*12f10*/  IMAD.WIDE R170, R25, 0x4, R240 ;  /* 0x0000000419aa7825 */ /* 0x008fc600078e02f0 */
[----:B------:R-:W-:Y:S01]  /*12f20*/  LDGSTS.E [R21+0x70004], desc[UR8][R244.64], !P4 ;  /* 0x70004000f4157fae */ /* 0x000fe2000e121848 */
[----:B----4-:R-:W-:-:S03]  /*12f30*/  IMAD.WIDE R168, R25, 0x4, R238 ;  /* 0x0000000419a87825 */ /* 0x010fc600078e02ee */
[----:B------:R-:W-:Y:S01]  /*12f40*/  STL.64 [R1+0x1c0], R242 ;  /* 0x0001c0f201007387 */ /* 0x000fe20000100a00 */
[----:B------:R-:W-:Y:S01]  /*12f50*/  IADD3 R33, R252, -0xf4, RZ ;  /* 0xffffff0cfc217810 */ /* 0x000fe20007ffe0ff */
[----:B------:R-:W3:Y:S02]  /*12f60*/  LDC R238, c[0x0][0x230] ;  /* 0x00008c00ffee7b82 */ /* 0x000ee40000000800 */
[----:B------:R-:W-:Y:S04]  /*12f70*/  LDGSTS.E [R21+0x74004], desc[UR8][R242.64], !P4 ;  /* 0x74004000f2157fae */ /* 0x000fe8000e121848 */
[----:B------:R4:W-:Y:S04]  /*12f80*/  STL.64 [R1+0x1b8], R170 ;  /* 0x0001b8aa01007387 */ /* 0x0009e80000100a00 */
[----:B------:R-:W-:Y:S04]  /*12f90*/  LDGSTS.E [R21+0x78004], desc[UR8][R170.64], !P4 ;  /* 0x78004000aa157fae */ /* 0x000fe8000e121848 */
[----:B------:R2:W-:Y:S04]  /*12fa0*/  STL.64 [R1+0x1b0], R168 ;  /* 0x0001b0a801007387 */ /* 0x0005e80000100a00 */
[----:B------:R2:W-:Y:S04]  /*12fb0*/  LDGSTS.E [R21+0x7c004], desc[UR8][R168.64], !P4 ;  /* 0x7c004000a8157fae */ /* 0x0005e8000e121848 */
[----:B----4-:R-:W4:Y:S04]  /*12fc0*/  LDL.LU.64 R170, [R1+0xb80] ;  /* 0x000b800001aa7983 */ /* 0x010f280000300a00 */
[----:B------:R-:W3:Y:S01]  /*12fd0*/  LDL.LU.64 R244, [R1+0xb70] ;  /* 0x000b700001f47983 */ /* 0x000ee20000300a00 */
[----:B--2---:R-:W-:-:S03]  /*12fe0*/  IMAD.WIDE R168, R25, 0x4, R232 ;  /* 0x0000000419a87825 */ /* 0x004fc600078e02e8 */
[----:B------:R-:W2:Y:S01]  /*12ff0*/  LDL.LU.64 R248, [R1+0xb68] ;  /* 0x000b680001f87983 */ /* 0x000ea20000300a00 */
[----:B------:R-:W-:Y:S01]  /*13000*/  ISETP.GE.U32.AND P4, PT, R33, 0x7ffffe8d, PT ;  /* 0x7ffffe8d2100780c */ /* 0x000fe20003f86070 */
[----:B------:R-:W2:Y:S02]  /*13010*/  LDC R232, c[0x0][0x230] ;  /* 0x00008c00ffe87b82 */ /* 0x000ea40000000800 */
[----:B------:R-:W-:Y:S04]  /*13020*/  STL.64 [R1+0x1a8], R236 ;  /* 0x0001a8ec01007387 */ /* 0x000fe80000100a00 */
[----:B------:R1:W-:Y:S02]  /*13030*/  STL.64 [R1+0x1a0], R234 ;  /* 0x0001a0ea01007387 */ /* 0x0003e40000100a00 */
[----:B-1----:R-:W-:-:S02]  /*13040*/  VIADD R33, R251, 0xffffff67 ;  /* 0xffffff67fb217836 */ /* 0x002fc40000000000 */
[----:B------:R-:W-:Y:S04]  /*13050*/  LDGSTS.E [R21+0x70008], desc[UR8][R236.64], !P3 ;  /* 0x70008000ec157fae */ /* 0x000fe8000d921848 */
[----:B------:R1:W-:Y:S04]  /*13060*/  STL.64 [R1+0x198], R168 ;  /* 0x000198a801007387 */ /* 0x0003e80000100a00 */
[----:B------:R-:W-:Y:S04]  /*13070*/  LDGSTS.E [R21+0x74008], desc[UR8][R234.64], !P3 ;  /* 0x74008000ea157fae */ /* 0x000fe8000d921848 */
[----:B------:R1:W-:Y:S01]  /*13080*/  STL.64 [R1+0x190], R158 ;  /* 0x0001909e01007387 */ /* 0x0003e20000100a00 */
[----:B------:R-:W-:-:S03]  /*13090*/  IMAD.WIDE R240, R25, 0x4, R160 ;  /* 0x0000000419f07825 */ /* 0x000fc600078e02a0 */
[----:B------:R-:W-:Y:S04]  /*130a0*/  LDGSTS.E [R21+0x78008], desc[UR8][R168.64], !P3 ;  /* 0x78008000a8157fae */ /* 0x000fe8000d921848 */
[----:B------:R-:W3:Y:S04]  /*130b0*/  LDL.LU.64 R234, [R1+0xb60] ;  /* 0x000b600001ea7983 */ /* 0x000ee80000300a00 */
[----:B------:R-:W2:Y:S04]  /*130c0*/  LDL.LU.64 R236, [R1+0xb58] ;  /* 0x000b580001ec7983 */ /* 0x000ea80000300a00 */
[----:B------:R-:W2:Y:S04]  /*130d0*/  LDL.LU.64 R250, [R1+0xb50] ;  /* 0x000b500001fa7983 */ /* 0x000ea80000300a00 */
[----:B-1----:R-:W2:Y:S04]  /*130e0*/  LDL.LU.64 R168, [R1+0xb48] ;  /* 0x000b480001a87983 */ /* 0x002ea80000300a00 */
[----:B------:R-:W2:Y:S01]  /*130f0*/  LDL.LU.64 R160, [R1+0xb78] ;  /* 0x000b780001a07983 */ /* 0x000ea20000300a00 */
[----:B------:R-:W-:-:S03]  /*13100*/  IMAD.WIDE R162, R25, 0x4, R162 ;  /* 0x0000000419a27825 */ /* 0x000fc600078e02a2 */
[----:B------:R1:W-:Y:S01]  /*13110*/  LDGSTS.E [R21+0x7c008], desc[UR8][R158.64], !P3 ;  /* 0x7c0080009e157fae */ /* 0x0003e2000d921848 */
[----:B------:R-:W-:-:S03]  /*13120*/  IMAD.WIDE R164, R25, 0x4, R164 ;  /* 0x0000000419a47825 */ /* 0x000fc600078e02a4 */
[----:B------:R1:W-:Y:S04]  /*13130*/  STL.64 [R1+0x188], R240 ;  /* 0x000188f001007387 */ /* 0x0003e80000100a00 */
[----:B------:R-:W-:Y:S01]  /*13140*/  STL.64 [R1+0x180], R162 ;  /* 0x000180a201007387 */ /* 0x000fe20000100a00 */
[----:B-1----:R-:W-:-:S03]  /*13150*/  IMAD.WIDE R158, R25, 0x4, R166 ;  /* 0x00000004199e7825 */ /* 0x002fc600078e02a6 */
[----:B------:R-:W-:Y:S04]  /*13160*/  STL.64 [R1+0x178], R164 ;  /* 0x000178a401007387 */ /* 0x000fe80000100a00 */
[----:B------:R-:W-:Y:S04]  /*13170*/  LDGSTS.E [R21+0x7000c], desc[UR8][R240.64], !P4 ;  /* 0x7000c000f0157fae */ /* 0x000fe8000e121848 */
[----:B------:R1:W-:Y:S04]  /*13180*/  STL.64 [R1+0x170], R158 ;  /* 0x0001709e01007387 */ /* 0x0003e80000100a00 */
[----:B------:R-:W-:Y:S04]  /*13190*/  LDGSTS.E [R21+0x7400c], desc[UR8][R162.64], !P4 ;  /* 0x7400c000a2157fae */ /* 0x000fe8000e121848 */
[----:B------:R-:W2:Y:S04]  /*131a0*/  LDL.LU.64 R240, [R1+0xb40] ;  /* 0x000b400001f07983 */ /* 0x000ea80000300a00 */
[----:B------:R-:W2:Y:S04]  /*131b0*/  LDL.LU.64 R242, [R1+0xb38] ;  /* 0x000b380001f27983 */ /* 0x000ea80000300a00 */
[----:B------:R-:W-:Y:S04]  /*131c0*/  LDGSTS.E [R21+0x7800c], desc[UR8][R164.64], !P4 ;  /* 0x7800c000a4157fae */ /* 0x000fe8000e121848 */
[----:B------:R1:W-:Y:S01]  /*131d0*/  LDGSTS.E [R21+0x7c00c], desc[UR8][R158.64], !P4 ;  /* 0x7c00c0009e157fae */ /* 0x0003e2000e121848 */
[----:B----4-:R-:W-:-:S04]  /*131e0*/  IMAD.WIDE R170, R25, 0x4, R170 ;  /* 0x0000000419aa7825 */ /* 0x010fc800078e02aa */
[----:B---3--:R-:W-:Y:S01]  /*131f0*/  IMAD.WIDE R234, R25, 0x4, R234 ;  /* 0x0000000419ea7825 */ /* 0x008fe200078e02ea */
[----:B------:R-:W-:Y:S01]  /*13200*/  STL.64 [R1+0x1490], R170 ;  /* 0x001490aa01007387 */ /* 0x000fe20000100a00 */
[----:B------:R-:W-:Y:S01]  /*13210*/  ISETP.GE.U32.AND P3, PT, R33, 0x7ffffee8, PT ;  /* 0x7ffffee82100780c */ /* 0x000fe20003f66070 */
[----:B-1----:R-:W1:Y:S01]  /*13220*/  LDC R159, c[0x0][0x230] ;  /* 0x00008c00ff9f7b82 */ /* 0x002e620000000800 */
[C---:B------:R-:W-:Y:S01]  /*13230*/  IMAD.WIDE R164, R25.reuse, 0x4, R244 ;  /* 0x0000000419a47825 */ /* 0x040fe200078e02f4 */
[----:B------:R-:W3:Y:S04]  /*13240*/  LDL.LU.64 R162, [R1+0xb30] ;  /* 0x000b300001a27983 */ /* 0x000ee80000300a00 */
[----:B------:R-:W-:Y:S01]  /*13250*/  LDGSTS.E [R22+0x40000], desc[UR8][R170.64], !P5 ;  /* 0x40000000aa167fae */ /* 0x000fe2000e921848 */
[C---:B--2---:R-:W-:Y:S01]  /*13260*/  IMAD.WIDE R166, R25.reuse, 0x4, R160 ;  /* 0x0000000419a67825 */ /* 0x044fe200078e02a0 */
[----:B------:R-:W2:Y:S03]  /*13270*/  LDC R158, c[0x0][0x230] ;  /* 0x00008c00ff9e7b82 */ /* 0x000ea60000000800 */
[C---:B------:R-:W-:Y:S01]  /*13280*/  IMAD.WIDE R160, R25.reuse, 0x4, R248 ;  /* 0x0000000419a07825 */ /* 0x040fe200078e02f8 */
[----:B------:R4:W-:Y:S04]  /*13290*/  STL.64 [R1+0x1488], R166 ;  /* 0x001488a601007387 */ /* 0x0009e80000100a00 */
[----:B------:R-:W2:Y:S04]  /*132a0*/  LDL.LU.64 R244, [R1+0xb28] ;  /* 0x000b280001f47983 */ /* 0x000ea80000300a00 */
[----:B------:R1:W-:Y:S04]  /*132b0*/  STL.64 [R1+0x1480], R164 ;  /* 0x001480a401007387 */ /* 0x0003e80000100a00 */
[----:B------:R4:W-:Y:S04]  /*132c0*/  LDGSTS.E [R22+0x44000], desc[UR8][R166.64], !P5 ;  /* 0x44000000a6167fae */ /* 0x0009e8000e921848 */
[----:B------:R1:W-:Y:S04]  /*132d0*/  STL.64 [R1+0x1478], R160 ;  /* 0x001478a001007387 */ /* 0x0003e80000100a00 */
[----:B------:R1:W-:Y:S01]  /*132e0*/  LDGSTS.E [R22+0x48000], desc[UR8][R164.64], !P5 ;  /* 0x48000000a4167fae */ /* 0x0003e2000e921848 */
[----:B----4-:R-:W-:-:S03]  /*132f0*/  IMAD.WIDE R166, R25, 0x4, R236 ;  /* 0x0000000419a67825 */ /* 0x010fc600078e02ec */
[----:B------:R-:W4:Y:S04]  /*13300*/  LDL.LU.64 R248, [R1+0xb20] ;  /* 0x000b200001f87983 */ /* 0x000f280000300a00 */
[----:B------:R1:W-:Y:S04]  /*13310*/  LDGSTS.E [R22+0x4c000], desc[UR8][R160.64], !P5 ;  /* 0x4c000000a0167fae */ /* 0x0003e8000e921848 */
[----:B------:R-:W4:Y:S01]  /*13320*/  LDL.LU.64 R170, [R1+0xb18] ;  /* 0x000b180001aa7983 */ /* 0x000f220000300a00 */
[----:B-1----:R-:W-:-:S03]  /*13330*/  IMAD.WIDE R164, R25, 0x4, R250 ;  /* 0x0000000419a47825 */ /* 0x002fc600078e02fa */
[----:B------:R1:W-:Y:S01]  /*13340*/  STL.64 [R1+0x1470], R234 ;  /* 0x001470ea01007387 */ /* 0x0003e20000100a00 */
[----:B------:R-:W-:Y:S01]  /*13350*/  IMAD.WIDE R160, R25, 0x4, R168 ;  /* 0x0000000419a07825 */ /* 0x000fe200078e02a8 */
[----:B------:R-:W-:Y:S02]  /*13360*/  IADD3 R33, R246, -0x9a, RZ ;  /* 0xffffff66f6217810 */ /* 0x000fe40007ffe0ff */
[----:B------:R-:W4:Y:S04]  /*13370*/  LDL.LU.64 R168, [R1+0xb10] ;  /* 0x000b100001a87983 */ /* 0x000f280000300a00 */
[----:B------:R1:W-:Y:S04]  /*13380*/  STL.64 [R1+0x1468], R166 ;  /* 0x001468a601007387 */ /* 0x0003e80000100a00 */
[----:B------:R-:W4:Y:S01]  /*13390*/  LDL.LU.64 R250, [R1+0xb08] ;  /* 0x000b080001fa7983 */ /* 0x000f220000300a00 */
[----:B------:R-:W-:Y:S01]  /*133a0*/  ISETP.GE.U32.AND P4, PT, R33, 0x7ffffee7, PT ;  /* 0x7ffffee72100780c */ /* 0x000fe20003f86070 */
[----:B------:R-:W-:-:S02]  /*133b0*/  VIADD R33, R238, 0xffffff65 ;  /* 0xffffff65ee217836 */ /* 0x000fc40000000000 */
[----:B------:R-:W-:Y:S03]  /*133c0*/  LDGSTS.E [R22+0x40004], desc[UR8][R234.64], !P6 ;  /* 0x40004000ea167fae */ /* 0x000fe6000f121848 */
[----:B------:R-:W-:Y:S01]  /*133d0*/  ISETP.GE.U32.AND P5, PT, R33, 0x7ffffee6, PT ;  /* 0x7ffffee62100780c */ /* 0x000fe20003fa6070 */
[----:B------:R-:W-:Y:S01]  /*133e0*/  STL.64 [R1+0x1460], R164 ;  /* 0x001460a401007387 */ /* 0x000fe20000100a00 */
[----:B------:R-:W-:Y:S01]  /*133f0*/  IADD3 R33, R232, -0x9c, RZ ;  /* 0xffffff64e8217810 */ /* 0x000fe20007ffe0ff */
[C---:B------:R-:W-:Y:S02]  /*13400*/  IMAD.WIDE R232, R25.reuse, 0x4, R240 ;  /* 0x0000000419e87825 */ /* 0x040fe400078e02f0 */
[----:B------:R1:W-:Y:S04]  /*13410*/  LDGSTS.E [R22+0x44004], desc[UR8][R166.64], !P6 ;  /* 0x44004000a6167fae */ /* 0x0003e8000f121848 */
[----:B------:R1:W-:Y:S04]  /*13420*/  STL.64 [R1+0x1458], R160 ;  /* 0x001458a001007387 */ /* 0x0003e80000100a00 */
[----:B-1----:R-:W4:Y:S01]  /*13430*/  LDL.LU.64 R234, [R1+0x780] ;  /* 0x0007800001ea7983 */ /* 0x002f220000300a00 */
[----:B------:R-:W-:-:S03]  /*13440*/  IMAD.WIDE R166, R25, 0x4, R242 ;  /* 0x0000000419a67825 */ /* 0x000fc600078e02f2 */
[----:B------:R-:W4:Y:S04]  /*13450*/  LDL.LU.64 R236, [R1+0x778] ;  /* 0x0007780001ec7983 */ /* 0x000f280000300a00 */
[----:B------:R-:W-:Y:S04]  /*13460*/  STL.64 [R1+0x1450], R232 ;  /* 0x001450e801007387 */ /* 0x000fe80000100a00 */
[----:B------:R-:W4:Y:S04]  /*13470*/  LDL.LU.64 R240, [R1+0x770] ;  /* 0x0007700001f07983 */ /* 0x000f280000300a00 */
[----:B------:R-:W-:Y:S04]  /*13480*/  LDGSTS.E [R22+0x48004], desc[UR8][R164.64], !P6 ;  /* 0x48004000a4167fae */ /* 0x000fe8000f121848 */
[----:B------:R-:W-:Y:S04]  /*13490*/  STL.64 [R1+0x1448], R166 ;  /* 0x001448a601007387 */ /* 0x000fe80000100a00 */
[----:B------:R-:W4:Y:S04]  /*134a0*/  LDL.LU.64 R242, [R1+0x768] ;  /* 0x0007680001f27983 */ /* 0x000f280000300a00 */
[----:B------:R1:W-:Y:S04]  /*134b0*/  LDGSTS.E [R22+0x4c004], desc[UR8][R160.64], !P6 ;  /* 0x4c004000a0167fae */ /* 0x0003e8000f121848 */
[----:B------:R4:W-:Y:S04]  /*134c0*/  LDGSTS.E [R22+0x40008], desc[UR8][R232.64], !P1 ;  /* 0x40008000e8167fae */ /* 0x0009e8000c921848 */
[----:B------:R4:W-:Y:S01]  /*134d0*/  LDGSTS.E [R22+0x44008], desc[UR8][R166.64], !P1 ;  /* 0x44008000a6167fae */ /* 0x0009e2000c921848 */
[----:B-1----:R-:W1:Y:S08]  /*134e0*/  LDC R160, c[0x0][0x230] ;  /* 0x00008c00ffa07b82 */ /* 0x002e700000000800 */
[----:B------:R-:W1:Y:S01]  /*134f0*/  LDC R161, c[0x0][0x230] ;  /* 0x00008c00ffa17b82 */ /* 0x000e620000000800 */
[----:B---3--:R-:W-:-:S05]  /*13500*/  IMAD.WIDE R164, R25, 0x4, R162 ;  /* 0x0000000419a47825 */ /* 0x008fca00078e02a2 */
[----:B------:R3:W-:Y:S04]  /*13510*/  STL.64 [R1+0x1440], R164 ;  /* 0x001440a401007387 */ /* 0x0007e80000100a00 */
[----:B------:R-:W-:Y:S01]  /*13520*/  LDGSTS.E [R22+0x48008], desc[UR8][R164.64], !P1 ;  /* 0x48008000a4167fae */ /* 0x000fe2000c921848 */
[----:B--2---:R-:W-:-:S05]  /*13530*/  IMAD.WIDE R162, R25, 0x4, R244 ;  /* 0x0000000419a27825 */ /* 0x004fca00078e02f4 */
[----:B------:R2:W-:Y:S04]  /*13540*/  STL.64 [R1+0x1438], R162 ;  /* 0x001438a201007387 */ /* 0x0005e80000100a00 */
[----:B------:R-:W-:Y:S04]  /*13550*/  LDGSTS.E [R22+0x4c008], desc[UR8][R162.64], !P1 ;  /* 0x4c008000a2167fae */ /* 0x000fe8000c921848 */
[----:B---3--:R-:W3:Y:S01]  /*13560*/  LDL.LU.64 R164, [R1+0x760] ;  /* 0x0007600001a47983 */ /* 0x008ee20000300a00 */
[----:B----4-:R-:W-:-:S03]  /*13570*/  IMAD.WIDE R232, R25, 0x4, R248 ;  /* 0x0000000419e87825 */ /* 0x010fc600078e02f8 */
[----:B--2---:R-:W2:Y:S04]  /*13580*/  LDL.LU.64 R162, [R1+0x758] ;  /* 0x0007580001a27983 */ /* 0x004ea80000300a00 */
[----:B------:R-:W-:Y:S01]  /*13590*/  STL.64 [R1+0x1430], R232 ;  /* 0x001430e801007387 */ /* 0x000fe20000100a00 */
[----:B------:R-:W-:-:S03]  /*135a0*/  IMAD.WIDE R170, R25, 0x4, R170 ;  /* 0x0000000419aa7825 */ /* 0x000fc600078e02aa */
[----:B------:R-:W4:Y:S04]  /*135b0*/  LDL.LU.64 R244, [R1+0x750] ;  /* 0x0007500001f47983 */ /* 0x000f280000300a00 */
[----:B------:R1:W-:Y:S04]  /*135c0*/  STL.64 [R1+0x1428], R170 ;  /* 0x001428aa01007387 */ /* 0x0003e80000100a00 */
[----:B------:R-:W4:Y:S01]  /*135d0*/  LDL.LU.64 R248, [R1+0x748] ;  /* 0x0007480001f87983 */ /* 0x000f220000300a00 */
[----:B------:R-:W-:-:S03]  /*135e0*/  IMAD.WIDE R168, R25, 0x4, R168 ;  /* 0x0000000419a87825 */ /* 0x000fc600078e02a8 */
[----:B------:R1:W-:Y:S01]  /*135f0*/  LDGSTS.E [R22+0x4000c], desc[UR8][R232.64], !P2 ;  /* 0x4000c000e8167fae */ /* 0x0003e2000d121848 */
[----:B------:R-:W-:-:S03]  /*13600*/  IMAD.WIDE R166, R25, 0x4, R250 ;  /* 0x0000000419a67825 */ /* 0x000fc600078e02fa */
[----:B------:R1:W-:Y:S04]  /*13610*/  STL.64 [R1+0x1420], R168 ;  /* 0x001420a801007387 */ /* 0x0003e80000100a00 */
[----:B------:R1:W-:Y:S04]  /*13620*/  STL.64 [R1+0x1418], R166 ;  /* 0x001418a601007387 */ /* 0x0003e80000100a00 */
[----:B------:R-:W4:Y:S04]  /*13630*/  LDL.LU.64 R250, [R1+0x740] ;  /* 0x0007400001fa7983 */ /* 0x000f280000300a00 */
[----:B------:R-:W-:Y:S04]  /*13640*/  LDGSTS.E [R22+0x4400c], desc[UR8][R170.64], !P2 ;  /* 0x4400c000aa167fae */ /* 0x000fe8000d121848 */
[----:B------:R-:W-:Y:S01]  /*13650*/  LDGSTS.E [R22+0x4800c], desc[UR8][R168.64], !P2 ;  /* 0x4800c000a8167fae */ /* 0x000fe2000d121848 */
[----:B------:R-:W-:-:S03]  /*13660*/  ISETP.GE.U32.AND P6, PT, R33, 0x7ffffee5, PT ;  /* 0x7ffffee52100780c */ /* 0x000fc60003fc6070 */
[----:B-1----:R-:W4:Y:S04]  /*13670*/  LDL.LU.64 R170, [R1+0x738] ;  /* 0x0007380001aa7983 */ /* 0x002f280000300a00 */
[----:B------:R-:W4:Y:S01]  /*13680*/  LDL.LU.64 R168, [R1+0x730] ;  /* 0x0007300001a87983 */ /* 0x000f220000300a00 */
[----:B------:R-:W-:Y:S02]  /*13690*/  VIADD R33, R159, 0xffffff4b ;  /* 0xffffff4b9f217836 */ /* 0x000fe40000000000 */
[----:B------:R-:W-:Y:S01]  /*136a0*/  IMAD.WIDE R234, R25, 0x4, R234 ;  /* 0x0000000419ea7825 */ /* 0x000fe200078e02ea */
[----:B------:R1:W-:Y:S01]  /*136b0*/  LDGSTS.E [R22+0x4c00c], desc[UR8][R166.64], !P2 ;  /* 0x4c00c000a6167fae */ /* 0x0003e2000d121848 */
[----:B------:R-:W4:Y:S01]  /*136c0*/  LDC R159, c[0x0][0x230] ;  /* 0x00008c00ff9f7b82 */ /* 0x000f220000000800 */
[----:B------:R-:W-:Y:S01]  /*136d0*/  ISETP.GE.U32.AND P1, PT, R33, 0x7ffffecc, PT ;  /* 0x7ffffecc2100780c */ /* 0x000fe20003f26070 */
[----:B------:R-:W-:Y:S01]  /*136e0*/  IMAD.WIDE R236, R25, 0x4, R236 ;  /* 0x0000000419ec7825 */ /* 0x000fe200078e02ec */
[----:B------:R-:W-:-:S03]  /*136f0*/  IADD3 R33, R158, -0xb6, RZ ;  /* 0xffffff4a9e217810 */ /* 0x000fc60007ffe0ff */
[----:B------:R-:W-:Y:S01]  /*13700*/  IMAD.WIDE R232, R25, 0x4, R240 ;  /* 0x0000000419e87825 */ /* 0x000fe200078e02f0 */
[----:B------:R-:W-:Y:S01]  /*13710*/  ISETP.GE.U32.AND P2, PT, R33, 0x7ffffecb, PT ;  /* 0x7ffffecb2100780c */ /* 0x000fe20003f46070 */
[----:B------:R1:W-:Y:S01]  /*13720*/  STL.64 [R1+0x1070], R234 ;  /* 0x001070ea01007387 */ /* 0x0003e20000100a00 */
[----:B------:R-:W4:Y:S01]  /*13730*/  LDC R158, c[0x0][0x230] ;  /* 0x00008c00ff9e7b82 */ /* 0x000f220000000800 */
[C---:B-1----:R-:W-:Y:S02]  /*13740*/  IMAD.WIDE R166, R25.reuse, 0x4, R242 ;  /* 0x0000000419a67825 */ /* 0x042fe400078e02f2 */
[----:B------:R1:W-:Y:S04]  /*13750*/  STL.64 [R1+0x1068], R236 ;  /* 0x001068ec01007387 */ /* 0x0003e80000100a00 */
[----:B------:R-:W-:Y:S04]  /*13760*/  LDGSTS.E [R22+0x50000], desc[UR8][R234.64], !P1 ;  /* 0x50000000ea167fae */ /* 0x000fe8000c921848 */
[----:B------:R3:W-:Y:S04]  /*13770*/  STL.64 [R1+0x1060], R232 ;  /* 0x001060e801007387 */ /* 0x0007e80000100a00 */
[----:B------:R-:W-:Y:S04]  /*13780*/  LDGSTS.E [R22+0x54000], desc[UR8][R236.64], !P1 ;  /* 0x54000000ec167fae */ /* 0x000fe8000c921848 */
[----:B------:R-:W4:Y:S04]  /*13790*/  LDL.LU.64 R234, [R1+0x728] ;  /* 0x0007280001ea7983 */ /* 0x000f280000300a00 */
[----:B------:R2:W-:Y:S04]  /*137a0*/  STL.64 [R1+0x1058], R166 ;  /* 0x001058a601007387 */ /* 0x0005e80000100a00 */
[----:B-1----:R-:W4:Y:S04]  /*137b0*/  LDL.LU.64 R236, [R1+0x720] ;  /* 0x0007200001ec7983 */ /* 0x002f280000300a00 */
[----:B------:R3:W-:Y:S04]  /*137c0*/  LDGSTS.E [R22+0x58000], desc[UR8][R232.64], !P1 ;  /* 0x58000000e8167fae */ /* 0x0007e8000c921848 */
[----:B------:R2:W-:Y:S04]  /*137d0*/  LDGSTS.E [R22+0x5c000], desc[UR8][R166.64], !P1 ;  /* 0x5c000000a6167fae */ /* 0x0005e8000c921848 */
[----:B------:R-:W4:Y:S04]  /*137e0*/  LDL.LU.64 R240, [R1+0x718] ;  /* 0x0007180001f07983 */ /* 0x000f280000300a00 */
[----:B------:R-:W4:Y:S01]  /*137f0*/  LDL.LU.64 R242, [R1+0x710] ;  /* 0x0007100001f27983 */ /* 0x000f220000300a00 */
[----:B---3--:R-:W-:-:S05]  /*13800*/  IMAD.WIDE R232, R25, 0x4, R164 ;  /* 0x0000000419e87825 */ /* 0x008fca00078e02a4 */
[----:B------:R1:W-:Y:S01]  /*13810*/  STL.64 [R1+0x1050], R232 ;  /* 0x001050e801007387 */ /* 0x0003e20000100a00 */
[----:B--2---:R-:W-:-:S03]  /*13820*/  IMAD.WIDE R166, R25, 0x4, R162 ;  /* 0x0000000419a67825 */ /* 0x004fc600078e02a2 */
[----:B------:R1:W-:Y:S01]  /*13830*/  LDGSTS.E [R22+0x50004], desc[UR8][R232.64], !P2 ;  /* 0x50004000e8167fae */ /* 0x0003e2000d121848 */
[----:B----4-:R-:W-:-:S03]  /*13840*/  IMAD.WIDE R164, R25, 0x4, R244 ;  /* 0x0000000419a47825 */ /* 0x010fc600078e02f4 */
[----:B------:R2:W-:Y:S04]  /*13850*/  STL.64 [R1+0x1048], R166 ;  /* 0x001048a601007387 */ /* 0x0005e80000100a00 */
[----:B------:R3:W-:Y:S01]  /*13860*/  STL.64 [R1+0x1040], R164 ;  /* 0x001040a401007387 */ /* 0x0007e20000100a00 */
[----:B------:R-:W-:-:S03]  /*13870*/  IMAD.WIDE R162, R25, 0x4, R248 ;  /* 0x0000000419a27825 */ /* 0x000fc600078e02f8 */
[----:B------:R-:W4:Y:S04]  /*13880*/  LDL.LU.64 R244, [R1+0x708] ;  /* 0x0007080001f47983 */ /* 0x000f280000300a00 */
[----:B------:R2:W-:Y:S04]  /*13890*/  LDGSTS.E [R22+0x54004], desc[UR8][R166.64], !P2 ;  /* 0x54004000a6167fae */ /* 0x0005e8000d121848 */
[----:B------:R3:W-:Y:S04]  /*138a0*/  STL.64 [R1+0x1038], R162 ;  /* 0x001038a201007387 */ /* 0x0007e80000100a00 */
[----:B------:R3:W-:Y:S04]  /*138b0*/  LDGSTS.E [R22+0x58004], desc[UR8][R164.64], !P2 ;  /* 0x58004000a4167fae */ /* 0x0007e8000d121848 */
[----:B------:R-:W4:Y:S01]  /*138c0*/  LDL.LU.64 R248, [R1+0x380] ;  /* 0x0003800001f87983 */ /* 0x000f220000300a00 */
[----:B-1----:R-:W-:-:S03]  /*138d0*/  IMAD.WIDE R232, R25, 0x4, R250 ;  /* 0x0000000419e87825 */ /* 0x002fc600078e02fa */
[----:B------:R1:W-:Y:S04]  /*138e0*/  LDGSTS.E [R22+0x5c004], desc[UR8][R162.64], !P2 ;  /* 0x5c004000a2167fae */ /* 0x0003e8000d121848 */
[----:B------:R1:W-:Y:S01]  /*138f0*/  STL.64 [R1+0x1030], R232 ;  /* 0x001030e801007387 */ /* 0x0003e20000100a00 */
[----:B--2---:R-:W-:-:S03]  /*13900*/  IMAD.WIDE R166, R25, 0x4, R170 ;  /* 0x0000000419a67825 */ /* 0x004fc600078e02aa */
[----:B------:R-:W2:Y:S01]  /*13910*/  LDL.LU.64 R170, [R1+0x378] ;  /* 0x0003780001aa7983 */ /* 0x000ea20000300a00 */
[----:B---3--:R-:W-:-:S03]  /*13920*/  IMAD.WIDE R164, R25, 0x4, R168 ;  /* 0x0000000419a47825 */ /* 0x008fc600078e02a8 */
        /* <DEDUP_REMOVED lines=9> */
[----:B------:R-:W-:Y:S01]  /*139c0*/  ISETP.GE.U32.AND P2, PT, R33, 0x7ffffec9, PT ;  /* 0x7ffffec92100780c */ /* 0x000fe20003f46070 */
[----:B------:R-:W-:Y:S02]  /*139d0*/  VIADD R33, R158, 0xffffff2b ;  /* 0xffffff2b9e217836 */ /* 0x000fe40000000000 */
[----:B-1----:R-:W-:-:S04]  /*139e0*/  IMAD.WIDE R162, R25, 0x4, R234 ;  /* 0x0000000419a27825 */ /* 0x002fc800078e02ea */
[----:B------:R1:W-:Y:S01]  /*139f0*/  LDGSTS.E [R22+0x50008], desc[UR8][R232.64], !P1 ;  /* 0x50008000e8167fae */ /* 0x0003e2000c921848 */
[----:B------:R-:W2:Y:S03]  /*13a00*/  LDC R158, c[0x0][0x230] ;  /* 0x00008c00ff9e7b82 */ /* 0x000ea60000000800 */
[----:B------:R4:W-:Y:S01]  /*13a10*/  STL.64 [R1+0x1018], R162 ;  /* 0x001018a201007387 */ /* 0x0009e20000100a00 */
[----:B------:R-:W-:-:S03]  /*13a20*/  IMAD.WIDE R236, R25, 0x4, R236 ;  /* 0x0000000419ec7825 */ /* 0x000fc600078e02ec */
[----:B------:R-:W2:Y:S04]  /*13a30*/  LDL.LU.64 R238, [R1+0x360] ;  /* 0x0003600001ee7983 */ /* 0x000ea80000300a00 */
[----:B------:R-:W-:Y:S04]  /*13a40*/  STL.64 [R1+0x1010], R236 ;  /* 0x001010ec01007387 */ /* 0x000fe80000100a00 */
[----:B------:R-:W-:Y:S01]  /*13a50*/  LDGSTS.E [R22+0x54008], desc[UR8][R166.64], !P1 ;  /* 0x54008000a6167fae */ /* 0x000fe2000c921848 */
[----:B------:R-:W-:-:S03]  /*13a60*/  IMAD.WIDE R234, R25, 0x4, R240 ;  /* 0x0000000419ea7825 */ /* 0x000fc600078e02f0 */
[----:B------:R-:W2:Y:S01]  /*13a70*/  LDL.LU.64 R246, [R1+0x358] ;  /* 0x0003580001f67983 */ /* 0x000ea20000300a00 */
[----:B-1----:R-:W-:-:S03]  /*13a80*/  IMAD.WIDE R232, R25, 0x4, R242 ;  /* 0x0000000419e87825 */ /* 0x002fc600078e02f2 */
[----:B------:R-:W-:Y:S04]  /*13a90*/  LDGSTS.E [R22+0x58008], desc[UR8][R164.64], !P1 ;  /* 0x58008000a4167fae */ /* 0x000fe8000c921848 */
[----:B------:R-:W-:Y:S04]  /*13aa0*/  STL.64 [R1+0x1008], R234 ;  /* 0x001008ea01007387 */ /* 0x000fe80000100a00 */
[----:B------:R4:W-:Y:S01]  /*13ab0*/  LDGSTS.E [R22+0x5c008], desc[UR8][R162.64], !P1 ;  /* 0x5c008000a2167fae */ /* 0x0009e2000c921848 */
[----:B------:R-:W-:-:S03]  /*13ac0*/  ISETP.GE.U32.AND P1, PT, R33, 0x7ffffeac, PT ;  /* 0x7ffffeac2100780c */ /* 0x000fc60003f26070 */
[----:B---3--:R-:W3:Y:S04]  /*13ad0*/  LDL.LU.64 R166, [R1+0x350] ;  /* 0x0003500001a67983 */ /* 0x008ee80000300a00 */
[----:B------:R-:W-:Y:S04]  /*13ae0*/  STL.64 [R1+0x1000], R232 ;  /* 0x001000e801007387 */ /* 0x000fe80000100a00 */
[----:B------:R-:W3:Y:S04]  /*13af0*/  LDL.LU.64 R164, [R1+0x348] ;  /* 0x0003480001a47983 */ /* 0x000ee80000300a00 */
[----:B------:R-:W-:Y:S04]  /*13b00*/  LDGSTS.E [R22+0x5000c], desc[UR8][R236.64], !P2 ;  /* 0x5000c000ec167fae */ /* 0x000fe8000d121848 */
[----:B------:R-:W-:Y:S04]  /*13b10*/  LDGSTS.E [R22+0x5400c], desc[UR8][R234.64], !P2 ;  /* 0x5400c000ea167fae */ /* 0x000fe8000d121848 */
[----:B------:R1:W-:Y:S01]  /*13b20*/  LDGSTS.E [R22+0x5800c], desc[UR8][R232.64], !P2 ;  /* 0x5800c000e8167fae */ /* 0x0003e2000d121848 */
[----:B----4-:R-:W-:-:S05]  /*13b30*/  IMAD.WIDE R162, R25, 0x4, R244 ;  /* 0x0000000419a27825 */ /* 0x010fca00078e02f4 */
[----:B------:R4:W-:Y:S04]  /*13b40*/  STL.64 [R1+0xff8], R162 ;  /* 0x000ff8a201007387 */ /* 0x0009e80000100a00 */
[----:B------:R-:W-:Y:S01]  /*13b50*/  LDGSTS.E [R22+0x5c00c], desc[UR8][R162.64], !P2 ;  /* 0x5c00c000a2167fae */ /* 0x000fe2000d121848 */
[----:B------:R-:W-:-:S03]  /*13b60*/  IMAD.WIDE R242, R25, 0x4, R248 ;  /* 0x0000000419f27825 */ /* 0x000fc600078e02f8 */
[----:B----4-:R-:W4:Y:S04]  /*13b70*/  LDL.LU.64 R162, [R1+0x340] ;  /* 0x0003400001a27983 */ /* 0x010f280000300a00 */
[----:B------:R-:W4:Y:S04]  /*13b80*/  LDL.LU.64 R234, [R1+0x338] ;  /* 0x0003380001ea7983 */ /* 0x000f280000300a00 */
[----:B------:R-:W4:Y:S04]  /*13b90*/  LDL.LU.64 R236, [R1+0x330] ;  /* 0x0003300001ec7983 */ /* 0x000f280000300a00 */
[----:B------:R-:W4:Y:S01]  /*13ba0*/  LDL.LU.64 R240, [R1+0x328] ;  /* 0x0003280001f07983 */ /* 0x000f220000300a00 */
[----:B--2---:R-:W-:-:S03]  /*13bb0*/  IMAD.WIDE R170, R25, 0x4, R170 ;  /* 0x0000000419aa7825 */ /* 0x004fc600078e02aa */
[----:B------:R2:W-:Y:S01]  /*13bc0*/  STL.64 [R1+0xc00], R242 ;  /* 0x000c00f201007387 */ /* 0x0005e20000100a00 */
[----:B------:R-:W-:-:S03]  /*13bd0*/  IMAD.WIDE R168, R25, 0x4, R168 ;  /* 0x0000000419a87825 */ /* 0x000fc600078e02a8 */
[----:B------:R2:W-:Y:S04]  /*13be0*/  STL.64 [R1+0x7f8], R170 ;  /* 0x0007f8aa01007387 */ /* 0x0005e80000100a00 */
[----:B------:R-:W-:Y:S01]  /*13bf0*/  LDGSTS.E [R22+0x60000], desc[UR8][R242.64], !P1 ;  /* 0x60000000f2167fae */ /* 0x000fe2000c921848 */
[----:B-1----:R-:W-:-:S03]  /*13c00*/  IMAD.WIDE R232, R25, 0x4, R250 ;  /* 0x0000000419e87825 */ /* 0x002fc600078e02fa */
[----:B------:R1:W-:Y:S04]  /*13c10*/  STL.64 [R1+0x808], R168 ;  /* 0x000808a801007387 */ /* 0x0003e80000100a00 */
[----:B------:R-:W-:Y:S04]  /*13c20*/  LDGSTS.E [R22+0x64000], desc[UR8][R170.64], !P1 ;  /* 0x64000000aa167fae */ /* 0x000fe8000c921848 */
[----:B--2---:R-:W2:Y:S04]  /*13c30*/  LDL.LU.64 R242, [R1+0x320] ;  /* 0x0003200001f27983 */ /* 0x004ea80000300a00 */
[----:B------:R1:W-:Y:S04]  /*13c40*/  STL.64 [R1+0x818], R232 ;  /* 0x000818e801007387 */ /* 0x0003e80000100a00 */
[----:B------:R-:W2:Y:S04]  /*13c50*/  LDL.LU.64 R244, [R1+0x318] ;  /* 0x0003180001f47983 */ /* 0x000ea80000300a00 */
[----:B------:R-:W2:Y:S04]  /*13c60*/  LDL.LU.64 R248, [R1+0x310] ;  /* 0x0003100001f87983 */ /* 0x000ea80000300a00 */
[----:B------:R-:W2:Y:S04]  /*13c70*/  LDL.LU.64 R250, [R1+0x308] ;  /* 0x0003080001fa7983 */ /* 0x000ea80000300a00 */
[----:B------:R-:W2:Y:S04]  /*13c80*/  LDL.LU.64 R170, [R1+0x1ab8] ;  /* 0x001ab80001aa7983 */ /* 0x000ea80000300a00 */
[----:B------:R-:W-:Y:S01]  /*13c90*/  LDGSTS.E [R22+0x68000], desc[UR8][R168.64], !P1 ;  /* 0x68000000a8167fae */ /* 0x000fe2000c921848 */
[----:B------:R-:W-:-:S02]  /*13ca0*/  IADD3 R33, R160, -0xd6, RZ ;  /* 0xffffff2aa0217810 */ /* 0x000fc40007ffe0ff */
[----:B------:R-:W4:Y:S01]  /*13cb0*/  LDC R160, c[0x0][0x230] ;  /* 0x00008c00ffa07b82 */ /* 0x000f220000000800 */
[----:B------:R1:W-:Y:S04]  /*13cc0*/  LDGSTS.E [R22+0x6c000], desc[UR8][R232.64], !P1 ;  /* 0x6c000000e8167fae */ /* 0x0003e8000c921848 */
[----:B-1----:R-:W2:Y:S01]  /*13cd0*/  LDL.LU.64 R168, [R1+0x1ab0] ;  /* 0x001ab00001a87983 */ /* 0x002ea20000300a00 */
[----:B------:R-:W-:Y:S01]  /*13ce0*/  ISETP.GE.U32.AND P2, PT, R33, 0x7ffffeab, PT ;  /* 0x7ffffeab2100780c */ /* 0x000fe20003f46070 */
[----:B------:R-:W-:Y:S02]  /*13cf0*/  VIADD R33, R159, 0xffffff29 ;  /* 0xffffff299f217836 */ /* 0x000fe40000000000 */
[----:B------:R-:W-:Y:S01]  /*13d00*/  IMAD.WIDE R238, R25, 0x4, R238 ;  /* 0x0000000419ee7825 */ /* 0x000fe200078e02ee */
[----:B------:R-:W1:Y:S02]  /*13d10*/  LDC R159, c[0x0][0x230] ;  /* 0x00008c00ff9f7b82 */ /* 0x000e640000000800 */
[----:B------:R-:W-:Y:S01]  /*13d20*/  ISETP.GE.U32.AND P1, PT, R33, 0x7ffffeaa, PT ;  /* 0x7ffffeaa2100780c */ /* 0x000fe20003f26070 */
[----:B------:R-:W-:Y:S01]  /*13d30*/  IMAD.WIDE R232, R25, 0x4, R246 ;  /* 0x0000000419e87825 */ /* 0x000fe200078e02f6 */
[----:B------:R-:W-:-:S03]  /*13d40*/  IADD3 R33, R158, -0xd8, RZ ;  /* 0xffffff289e217810 */ /* 0x000fc60007ffe0ff */
[C---:B---3--:R-:W-:Y:S02]  /*13d50*/  IMAD.WIDE R166, R25.reuse, 0x4, R166 ;  /* 0x0000000419a67825 */ /* 0x048fe400078e02a6 */
[----:B------:R-:W-:Y:S01]  /*13d60*/  LDGSTS.E [R22+0x60004], desc[UR8][R238.64], !P2 ;  /* 0x60004000ee167fae */ /* 0x000fe2000d121848 */
[----:B------:R-:W3:Y:S03]  /*13d70*/  LDC R158, c[0x0][0x230] ;  /* 0x00008c00ff9e7b82 */ /* 0x000ee60000000800 */
[----:B------:R4:W-:Y:S01]  /*13d80*/  LDGSTS.E [R22+0x64004], desc[UR8][R232.64], !P2 ;  /* 0x64004000e8167fae */ /* 0x0009e2000d121848 */
[----:B------:R-:W-:-:S03]  /*13d90*/  IMAD.WIDE R164, R25, 0x4, R164 ;  /* 0x0000000419a47825 */ /* 0x000fc600078e02a4 */
[----:B------:R-:W-:Y:S04]  /*13da0*/  STL.64 [R1+0x828], R238 ;  /* 0x000828ee01007387 */ /* 0x000fe80000100a00 */
[----:B------:R4:W-:Y:S04]  /*13db0*/  LDGSTS.E [R22+0x68004], desc[UR8][R166.64], !P2 ;  /* 0x68004000a6167fae */ /* 0x0009e8000d121848 */
[----:B------:R4:W-:Y:S04]  /*13dc0*/  STL.64 [R1+0x838], R232 ;  /* 0x000838e801007387 */ /* 0x0009e80000100a00 */
[----:B------:R1:W-:Y:S01]  /*13dd0*/  LDGSTS.E [R22+0x6c004], desc[UR8][R164.64], !P2 ;  /* 0x6c004000a4167fae */ /* 0x0003e2000d121848 */
[----:B------:R-:W-:-:S03]  /*13de0*/  ISETP.GE.U32.AND P2, PT, R33, 0x7ffffea9, PT ;  /* 0x7ffffea92100780c */ /* 0x000fc60003f46070 */
[----:B------:R1:W-:Y:S01]  /*13df0*/  STL.64 [R1+0x848], R166 ;  /* 0x000848a601007387 */ /* 0x0003e20000100a00 */
[----:B------:R-:W-:Y:S02]  /*13e00*/  VIADD R33, R161, 0xffffff0b ;  /* 0xffffff0ba1217836 */ /* 0x000fe40000000000 */
[----:B------:R-:W3:Y:S01]  /*13e10*/  LDC R161, c[0x0][0x230] ;  /* 0x00008c00ffa17b82 */ /* 0x000ee20000000800 */
[----:B------:R1:W-:Y:S01]  /*13e20*/  STL.64 [R1+0x858], R164 ;  /* 0x000858a401007387 */ /* 0x0003e20000100a00 */
[----:B----4-:R-:W-:-:S04]  /*13e30*/  IMAD.WIDE R232, R25, 0x4, R162 ;  /* 0x0000000419e87825 */ /* 0x010fc800078e02a2 */
[C---:B-1----:R-:W-:Y:S01]  /*13e40*/  IMAD.WIDE R166, R25.reuse, 0x4, R234 ;  /* 0x0000000419a67825 */ /* 0x042fe200078e02ea */
[----:B------:R2:W-:Y:S03]  /*13e50*/  LDGSTS.E [R22+0x60008], desc[UR8][R232.64], !P1 ;  /* 0x60008000e8167fae */ /* 0x0005e6000c921848 */
[C---:B------:R-:W-:Y:S01]  /*13e60*/  IMAD.WIDE R164, R25.reuse, 0x4, R236 ;  /* 0x0000000419a47825 */ /* 0x040fe200078e02ec */
[----:B------:R1:W-:Y:S03]  /*13e70*/  LDGSTS.E [R22+0x64008], desc[UR8][R166.64], !P1 ;  /* 0x64008000a6167fae */ /* 0x0003e6000c921848 */
[----:B------:R-:W-:Y:S01]  /*13e80*/  IMAD.WIDE R162, R25, 0x4, R240 ;  /* 0x0000000419a27825 */ /* 0x000fe200078e02f0 */
[----:B------:R2:W-:Y:S04]  /*13e90*/  STL.64 [R1+0x868], R232 ;  /* 0x000868e801007387 */ /* 0x0005e80000100a00 */
[----:B------:R4:W-:Y:S04]  /*13ea0*/  LDGSTS.E [R22+0x68008], desc[UR8][R164.64], !P1 ;  /* 0x68008000a4167fae */ /* 0x0009e8000c921848 */
[----:B------:R1:W-:Y:S04]  /*13eb0*/  STL.64 [R1+0x878], R166 ;  /* 0x000878a601007387 */ /* 0x0003e80000100a00 */
[----:B------:R3:W-:Y:S01]  /*13ec0*/  LDGSTS.E [R22+0x6c008], desc[UR8][R162.64], !P1 ;  /* 0x6c008000a2167fae */ /* 0x0007e2000c921848 */
[----:B------:R-:W-:-:S03]  /*13ed0*/  ISETP.GE.U32.AND P1, PT, R33, 0x7ffffe8c, PT ;  /* 0x7ffffe8c2100780c */ /* 0x000fc60003f26070 */
[----:B------:R4:W-:Y:S01]  /*13ee0*/  STL.64 [R1+0x888], R164 ;  /* 0x000888a401007387 */ /* 0x0009e20000100a00 */
[----:B------:R-:W-:Y:S02]  /*13ef0*/  IADD3 R33, R160, -0xf6, RZ ;  /* 0xffffff0aa0217810 */ /* 0x000fe40007ffe0ff */
[----:B------:R-:W3:Y:S01]  /*13f00*/  LDC R160, c[0x0][0x230] ;  /* 0x00008c00ffa07b82 */ /* 0x000ee20000000800 */
[----:B------:R3:W-:Y:S01]  /*13f10*/  STL.64 [R1+0x898], R162 ;  /* 0x000898a201007387 */ /* 0x0007e20000100a00 */
[----:B--2---:R-:W-:-:S05]  /*13f20*/  IMAD.WIDE R232, R25, 0x4, R242 ;  /* 0x0000000419e87825 */ /* 0x004fca00078e02f2 */
[----:B------:R-:W-:Y:S01]  /*13f30*/  LDGSTS.E [R22+0x6000c], desc[UR8][R232.64], !P2 ;  /* 0x6000c000e8167fae */ /* 0x000fe2000d121848 */
[----:B-1----:R-:W-:-:S04]  /*13f40*/  IMAD.WIDE R166, R25, 0x4, R244 ;  /* 0x0000000419a67825 */ /* 0x002fc800078e02f4 */
[C---:B----4-:R-:W-:Y:S01]  /*13f50*/  IMAD.WIDE R164, R25.reuse, 0x4, R248 ;  /* 0x0000000419a47825 */ /* 0x050fe200078e02f8 */
[----:B------:R1:W-:Y:S03]  /*13f60*/  LDGSTS.E [R22+0x6400c], desc[UR8][R166.64], !P2 ;  /* 0x6400c000a6167fae */ /* 0x0003e6000d121848 */
[----:B---3--:R-:W-:Y:S01]  /*13f70*/  IMAD.WIDE R162, R25, 0x4, R250 ;  /* 0x0000000419a27825 */ /* 0x008fe200078e02fa */
[----:B------:R2:W-:Y:S04]  /*13f80*/  LDGSTS.E [R22+0x6800c], desc[UR8][R164.64], !P2 ;  /* 0x6800c000a4167fae */ /* 0x0005e8000d121848 */
[----:B------:R-:W-:Y:S04]  /*13f90*/  STL.64 [R1+0x8a8], R232 ;  /* 0x0008a8e801007387 */ /* 0x000fe80000100a00 */
[----:B------:R3:W-:Y:S01]  /*13fa0*/  LDGSTS.E [R22+0x6c00c], desc[UR8][R162.64], !P2 ;  /* 0x6c00c000a2167fae */ /* 0x0007e2000d121848 */
[----:B------:R-:W-:-:S03]  /*13fb0*/  ISETP.GE.U32.AND P2, PT, R33, 0x7ffffe8b, PT ;  /* 0x7ffffe8b2100780c */ /* 0x000fc60003f46070 */
[----:B------:R1:W-:Y:S04]  /*13fc0*/  STL.64 [R1+0x8b8], R166 ;  /* 0x0008b8a601007387 */ /* 0x0003e80000100a00 */
[----:B------:R2:W-:Y:S01]  /*13fd0*/  STL.64 [R1+0x8c8], R164 ;  /* 0x0008c8a401007387 */ /* 0x0005e20000100a00 */
[----:B------:R-:W-:-:S03]  /*13fe0*/  IMAD.WIDE R168, R25, 0x4, R168 ;  /* 0x0000000419a87825 */ /* 0x000fc600078e02a8 */
[----:B------:R3:W-:Y:S01]  /*13ff0*/  STL.64 [R1+0x8d8], R162 ;  /* 0x0008d8a201007387 */ /* 0x0007e20000100a00 */
[----:B-1----:R-:W-:-:S03]  /*14000*/  IMAD.WIDE R166, R25, 0x4, R170 ;  /* 0x0000000419a67825 */ /* 0x002fc600078e02aa */
[----:B------:R1:W-:Y:S01]  /*14010*/  STL.64 [R1+0x8e8], R168 ;  /* 0x0008e8a801007387 */ /* 0x0003e20000100a00 */
[----:B--2---:R-:W-:-:S03]  /*14020*/  IMAD.WIDE R164, R25, 0x4, R172 ;  /* 0x0000000419a47825 */ /* 0x004fc600078e02ac */
[----:B------:R1:W-:Y:S01]  /*14030*/  LDGSTS.E [R22+0x70000], desc[UR8][R168.64], !P1 ;  /* 0x70000000a8167fae */ /* 0x0003e2000c921848 */
[----:B---3--:R-:W-:-:S03]  /*14040*/  IMAD.WIDE R162, R25, 0x4, R174 ;  /* 0x0000000419a27825 */ /* 0x008fc600078e02ae */
[----:B------:R2:W-:Y:S01]  /*14050*/  STL.64 [R1+0x8f8], R166 ;  /* 0x0008f8a601007387 */ /* 0x0005e20000100a00 */
[----:B------:R-:W-:-:S03]  /*14060*/  VIADD R33, R159, 0xffffff09 ;  /* 0xffffff099f217836 */ /* 0x000fc60000000000 */
[----:B------:R2:W-:Y:S01]  /*14070*/  LDGSTS.E [R22+0x74000], desc[UR8][R166.64], !P1 ;  /* 0x74000000a6167fae */ /* 0x0005e2000c921848 */
[----:B-1----:R-:W-:-:S03]  /*14080*/  IMAD.WIDE R168, R25, 0x4, R176 ;  /* 0x0000000419a87825 */ /* 0x002fc600078e02b0 */
[----:B------:R1:W-:Y:S01]  /*14090*/  STL.64 [R1+0x908], R164 ;  /* 0x000908a401007387 */ /* 0x0003e20000100a00 */
[----:B------:R-:W3:Y:S03]  /*140a0*/  LDC R159, c[0x0][0x230] ;  /* 0x00008c00ff9f7b82 */ /* 0x000ee60000000800 */
[----:B------:R1:W-:Y:S01]  /*140b0*/  LDGSTS.E [R22+0x78000], desc[UR8][R164.64], !P1 ;  /* 0x78000000a4167fae */ /* 0x0003e2000c921848 */
[----:B--2---:R-:W-:-:S03]  /*140c0*/  IMAD.WIDE R166, R25, 0x4, R178 ;  /* 0x0000000419a67825 */ /* 0x004fc600078e02b2 */
[----:B------:R2:W-:Y:S04]  /*140d0*/  STL.64 [R1+0x918], R162 ;  /* 0x000918a201007387 */ /* 0x0005e80000100a00 */
[----:B------:R2:W-:Y:S01]  /*140e0*/  LDGSTS.E [R22+0x7c000], desc[UR8][R162.64], !P1 ;  /* 0x7c000000a2167fae */ /* 0x0005e2000c921848 */
[----:B------:R-:W-:Y:S01]  /*140f0*/  ISETP.GE.U32.AND P1, PT, R33, 0x7ffffe8a, PT ;  /* 0x7ffffe8a2100780c */ /* 0x000fe20003f26070 */
[C---:B-1----:R-:W-:Y:S02]  /*14100*/  IMAD.WIDE R164, R25.reuse, 0x4, R180 ;  /* 0x0000000419a47825 */ /* 0x042fe400078e02b4 */
[----:B------:R1:W-:Y:S04]  /*14110*/  STL.64 [R1+0x928], R168 ;  /* 0x000928a801007387 */ /* 0x0003e80000100a00 */
[----:B------:R4:W-:Y:S01]  /*14120*/  STL.64 [R1+0x938], R166 ;  /* 0x000938a601007387 */ /* 0x0009e20000100a00 */
[----:B--2---:R-:W-:-:S03]  /*14130*/  IMAD.WIDE R162, R25, 0x4, R182 ;  /* 0x0000000419a27825 */ /* 0x004fc600078e02b6 */
[----:B------:R1:W-:Y:S04]  /*14140*/  LDGSTS.E [R22+0x70004], desc[UR8][R168.64], !P2 ;  /* 0x70004000a8167fae */ /* 0x0003e8000d121848 */
[----:B------:R2:W-:Y:S01]  /*14150*/  STL.64 [R1+0x948], R164 ;  /* 0x000948a401007387 */ /* 0x0005e20000100a00 */
[----:B------:R-:W-:-:S03]  /*14160*/  IMAD.WIDE R170, R25, 0x4, R184 ;  /* 0x0000000419aa7825 */ /* 0x000fc600078e02b8 */
[----:B------:R-:W-:Y:S04]  /*14170*/  LDGSTS.E [R22+0x74004], desc[UR8][R166.64], !P2 ;  /* 0x74004000a6167fae */ /* 0x000fe8000d121848 */
[----:B------:R3:W-:Y:S01]  /*14180*/  STL.64 [R1+0x958], R162 ;  /* 0x000958a201007387 */ /* 0x0007e20000100a00 */
[----:B-1----:R-:W-:-:S03]  /*14190*/  IMAD.WIDE R168, R25, 0x4, R186 ;  /* 0x0000000419a87825 */ /* 0x002fc600078e02ba */
[----:B------:R2:W-:Y:S04]  /*141a0*/  LDGSTS.E [R22+0x78004], desc[UR8][R164.64], !P2 ;  /* 0x78004000a4167fae */ /* 0x0005e8000d121848 */
[----:B----4-:R-:W4:Y:S04]  /*141b0*/  LDL.LU.64 R166, [R1+0xb00] ;  /* 0x000b000001a67983 */ /* 0x010f280000300a00 */
[----:B------:R-:W4:Y:S04]  /*141c0*/  LDL.LU.64 R240, [R1+0xaf8] ;  /* 0x000af80001f07983 */ /* 0x000f280000300a00 */
[----:B------:R3:W-:Y:S01]  /*141d0*/  LDGSTS.E [R22+0x7c004], desc[UR8][R162.64], !P2 ;  /* 0x7c004000a2167fae */ /* 0x0007e2000d121848 */
[----:B--2---:R-:W-:-:S03]  /*141e0*/  IMAD.WIDE R164, R25, 0x4, R188 ;  /* 0x0000000419a47825 */ /* 0x004fc600078e02bc */
[----:B------:R-:W2:Y:S04]  /*141f0*/  LDL.LU.64 R242, [R1+0xaf0] ;  /* 0x000af00001f27983 */ /* 0x000ea80000300a00 */
[----:B------:R-:W2:Y:S01]  /*14200*/  LDL.LU.64 R244, [R1+0xae8] ;  /* 0x000ae80001f47983 */ /* 0x000ea20000300a00 */
[----:B---3--:R-:W-:-:S03]  /*14210*/  IMAD.WIDE R162, R25, 0x4, R190 ;  /* 0x0000000419a27825 */ /* 0x008fc600078e02be */
[----:B------:R-:W-:Y:S04]  /*14220*/  STL.64 [R1+0x968], R170 ;  /* 0x000968aa01007387 */ /* 0x000fe80000100a00 */
[----:B------:R-:W-:Y:S04]  /*14230*/  STL.64 [R1+0x978], R168 ;  /* 0x000978a801007387 */ /* 0x000fe80000100a00 */
[----:B------:R1:W-:Y:S04]  /*14240*/  LDGSTS.E [R22+0x70008], desc[UR8][R170.64], !P1 ;  /* 0x70008000aa167fae */ /* 0x0003e8000c921848 */
[----:B------:R3:W-:Y:S04]  /*14250*/  STL.64 [R1+0x988], R164 ;  /* 0x000988a401007387 */ /* 0x0007e80000100a00 */
[----:B------:R1:W-:Y:S04]  /*14260*/  LDGSTS.E [R22+0x74008], desc[UR8][R168.64], !P1 ;  /* 0x74008000a8167fae */ /* 0x0003e8000c921848 */
[----:B------:R1:W-:Y:S04]  /*14270*/  STL.64 [R1+0x998], R162 ;  /* 0x000998a201007387 */ /* 0x0003e80000100a00 */
[----:B------:R-:W-:Y:S04]  /*14280*/  LDGSTS.E [R22+0x78008], desc[UR8][R164.64], !P1 ;  /* 0x78008000a4167fae */ /* 0x000fe8000c921848 */
[----:B------:R-:W-:Y:S04]  /*14290*/  LDGSTS.E [R22+0x7c008], desc[UR8][R162.64], !P1 ;  /* 0x7c008000a2167fae */ /* 0x000fe8000c921848 */
[----:B---3--:R-:W3:Y:S04]  /*142a0*/  LDL.LU.64 R164, [R1+0xae0] ;  /* 0x000ae00001a47983 */ /* 0x008ee80000300a00 */
[----:B-1----:R-:W3:Y:S04]  /*142b0*/  LDL.LU.64 R162, [R1+0xad8] ;  /* 0x000ad80001a27983 */ /* 0x002ee80000300a00 */
[----:B------:R-:W3:Y:S04]  /*142c0*/  LDL.LU.64 R248, [R1+0xad0] ;  /* 0x000ad00001f87983 */ /* 0x000ee80000300a00 */
[----:B------:R-:W3:Y:S01]  /*142d0*/  LDL.LU.64 R250, [R1+0xac8] ;  /* 0x000ac80001fa7983 */ /* 0x000ee20000300a00 */
[----:B------:R-:W-:Y:S01]  /*142e0*/  IADD3 R33, R158, -0xf8, RZ ;  /* 0xffffff089e217810 */ /* 0x000fe20007ffe0ff */
[----:B------:R-:W-:Y:S01]  /*142f0*/  IMAD.WIDE R174, R25, 0x4, R192 ;  /* 0x0000000419ae7825 */ /* 0x000fe200078e02c0 */
[----:B------:R-:W1:Y:S02]  /*14300*/  LDC R158, c[0x0][0x230] ;  /* 0x00008c00ff9e7b82 */ /* 0x000e640000000800 */
[----:B------:R-:W-:Y:S01]  /*14310*/  ISETP.GE.U32.AND P2, PT, R33, 0x7ffffe89, PT ;  /* 0x7ffffe892100780c */ /* 0x000fe20003f46070 */
[C---:B------:R-:W-:Y:S01]  /*14320*/  IMAD.WIDE R172, R25.reuse, 0x4, R194 ;  /* 0x0000000419ac7825 */ /* 0x040fe200078e02c2 */
[----:B------:R4:W-:Y:S03]  /*14330*/  STL.64 [R1+0x9a8], R174 ;  /* 0x0009a8ae01007387 */ /* 0x0009e60000100a00 */
[C---:B------:R-:W-:Y:S01]  /*14340*/  IMAD.WIDE R170, R25.reuse, 0x4, R196 ;  /* 0x0000000419aa7825 */ /* 0x040fe200078e02c4 */
[----:B------:R4:W-:Y:S03]  /*14350*/  STL.64 [R1+0x9b8], R172 ;  /* 0x0009b8ac01007387 */ /* 0x0009e60000100a00 */
[C---:B------:R-:W-:Y:S01]  /*14360*/  IMAD.WIDE R168, R25.reuse, 0x4, R198 ;  /* 0x0000000419a87825 */ /* 0x040fe200078e02c6 */
[----:B------:R2:W-:Y:S04]  /*14370*/  STL.64 [R1+0x9c8], R170 ;  /* 0x0009c8aa01007387 */ /* 0x0005e80000100a00 */
[----:B------:R4:W-:Y:S04]  /*14380*/  LDGSTS.E [R22+0x7000c], desc[UR8][R174.64], !P2 ;  /* 0x7000c000ae167fae */ /* 0x0009e8000d121848 */
[----:B------:R2:W-:Y:S04]  /*14390*/  STL.64 [R1+0x9d8], R168 ;  /* 0x0009d8a801007387 */ /* 0x0005e80000100a00 */
[----:B------:R4:W-:Y:S04]  /*143a0*/  LDGSTS.E [R22+0x7400c], desc[UR8][R172.64], !P2 ;  /* 0x7400c000ac167fae */ /* 0x0009e8000d121848 */
[----:B------:R-:W3:Y:S04]  /*143b0*/  LDL.LU.64 R234, [R1+0xac0] ;  /* 0x000ac00001ea7983 */ /* 0x000ee80000300a00 */
[----:B------:R2:W-:Y:S04]  /*143c0*/  LDGSTS.E [R22+0x7800c], desc[UR8][R170.64], !P2 ;  /* 0x7800c000aa167fae */ /* 0x0005e8000d121848 */
[----:B------:R-:W3:Y:S04]  /*143d0*/  LDL.LU.64 R236, [R1+0xab8] ;  /* 0x000ab80001ec7983 */ /* 0x000ee80000300a00 */
[----:B------:R1:W-:Y:S01]  /*143e0*/  LDGSTS.E [R22+0x7c00c], desc[UR8][R168.64], !P2 ;  /* 0x7c00c000a8167fae */ /* 0x0003e2000d121848 */
[----:B----4-:R-:W-:-:S04]  /*143f0*/  IMAD.WIDE R174, R25, 0x4, R166 ;  /* 0x0000000419ae7825 */ /* 0x010fc800078e02a6 */
[C---:B------:R-:W-:Y:S01]  /*14400*/  IMAD.WIDE R172, R25.reuse, 0x4, R240 ;  /* 0x0000000419ac7825 */ /* 0x040fe200078e02f0 */
[----:B------:R-:W-:Y:S04]  /*14410*/  STL.64 [R1+0x1410], R174 ;  /* 0x001410ae01007387 */ /* 0x000fe80000100a00 */
[----:B------:R-:W4:Y:S01]  /*14420*/  LDL.LU.64 R166, [R1+0xab0] ;  /* 0x000ab00001a67983 */ /* 0x000f220000300a00 */
[----:B--2---:R-:W-:-:S03]  /*14430*/  IMAD.WIDE R170, R25, 0x4, R242 ;  /* 0x0000000419aa7825 */ /* 0x004fc600078e02f2 */
[----:B------:R-:W-:Y:S01]  /*14440*/  STL.64 [R1+0x1408], R172 ;  /* 0x001408ac01007387 */ /* 0x000fe20000100a00 */
[----:B-1----:R-:W-:-:S03]  /*14450*/  IMAD.WIDE R168, R25, 0x4, R244 ;  /* 0x0000000419a87825 */ /* 0x002fc600078e02f4 */
[----:B------:R-:W2:Y:S04]  /*14460*/  LDL.LU.64 R240, [R1+0xaa8] ;  /* 0x000aa80001f07983 */ /* 0x000ea80000300a00 */
[----:B------:R-:W-:Y:S04]  /*14470*/  LDGSTS.E [R23+0x40000], desc[UR8][R174.64], !P3 ;  /* 0x40000000ae177fae */ /* 0x000fe8000d921848 */
[----:B------:R3:W-:Y:S04]  /*14480*/  STL.64 [R1+0x1400], R170 ;  /* 0x001400aa01007387 */ /* 0x0007e80000100a00 */
[----:B------:R-:W-:Y:S04]  /*14490*/  LDGSTS.E [R23+0x44000], desc[UR8][R172.64], !P3 ;  /* 0x44000000ac177fae */ /* 0x000fe8000d921848 */
[----:B------:R1:W-:Y:S04]  /*144a0*/  STL.64 [R1+0x13f8], R168 ;  /* 0x0013f8a801007387 */ /* 0x0003e80000100a00 */
[----:B------:R3:W-:Y:S04]  /*144b0*/  LDGSTS.E [R23+0x48000], desc[UR8][R170.64], !P3 ;  /* 0x48000000aa177fae */ /* 0x0007e8000d921848 */
[----:B------:R-:W2:Y:S04]  /*144c0*/  LDL.LU.64 R242, [R1+0xaa0] ;  /* 0x000aa00001f27983 */ /* 0x000ea80000300a00 */
[----:B------:R1:W-:Y:S04]  /*144d0*/  LDGSTS.E [R23+0x4c000], desc[UR8][R168.64], !P3 ;  /* 0x4c000000a8177fae */ /* 0x0003e8000d921848 */
[----:B------:R-:W2:Y:S01]  /*144e0*/  LDL.LU.64 R244, [R1+0xa98] ;  /* 0x000a980001f47983 */ /* 0x000ea20000300a00 */
[----:B---3--:R-:W-:-:S04]  /*144f0*/  IMAD.WIDE R170, R25, 0x4, R164 ;  /* 0x0000000419aa7825 */ /* 0x008fc800078e02a4 */
[C---:B-1----:R-:W-:Y:S01]  /*14500*/  IMAD.WIDE R168, R25.reuse, 0x4, R162 ;  /* 0x0000000419a87825 */ /* 0x042fe200078e02a2 */
[----:B------:R1:W-:Y:S03]  /*14510*/  STL.64 [R1+0x13f0], R170 ;  /* 0x0013f0aa01007387 */ /* 0x0003e60000100a00 */
[C---:B------:R-:W-:Y:S01]  /*14520*/  IMAD.WIDE R164, R25.reuse, 0x4, R248 ;  /* 0x0000000419a47825 */ /* 0x040fe200078e02f8 */
[----:B------:R1:W-:Y:S03]  /*14530*/  LDGSTS.E [R23+0x40004], desc[UR8][R170.64], !P4 ;  /* 0x40004000aa177fae */ /* 0x0003e6000e121848 */
[C---:B------:R-:W-:Y:S01]  /*14540*/  IMAD.WIDE R162, R25.reuse, 0x4, R250 ;  /* 0x0000000419a27825 */ /* 0x040fe200078e02fa */
[----:B------:R-:W3:Y:S04]  /*14550*/  LDL.LU.64 R248, [R1+0xa90] ;  /* 0x000a900001f87983 */ /* 0x000ee80000300a00 */
[----:B------:R-:W-:Y:S04]  /*14560*/  STL.64 [R1+0x13e8], R168 ;  /* 0x0013e8a801007387 */ /* 0x000fe80000100a00 */
[----:B------:R-:W3:Y:S04]  /*14570*/  LDL.LU.64 R250, [R1+0xa88] ;  /* 0x000a880001fa7983 */ /* 0x000ee80000300a00 */
[----:B------:R1:W-:Y:S04]  /*14580*/  STL.64 [R1+0x13e0], R164 ;  /* 0x0013e0a401007387 */ /* 0x0003e80000100a00 */
[----:B------:R4:W-:Y:S04]  /*14590*/  LDGSTS.E [R23+0x44004], desc[UR8][R168.64], !P4 ;  /* 0x44004000a8177fae */ /* 0x0009e8000e121848 */
[----:B------:R1:W-:Y:S04]  /*145a0*/  STL.64 [R1+0x13d8], R162 ;  /* 0x0013d8a201007387 */ /* 0x0003e80000100a00 */
[----:B------:R-:W-:Y:S04]  /*145b0*/  LDGSTS.E [R23+0x48004], desc[UR8][R164.64], !P4 ;  /* 0x48004000a4177fae */ /* 0x000fe8000e121848 */
[----:B------:R-:W-:Y:S01]  /*145c0*/  LDGSTS.E [R23+0x4c004], desc[UR8][R162.64], !P4 ;  /* 0x4c004000a2177fae */ /* 0x000fe2000e121848 */
[----:B------:R-:W-:-:S05]  /*145d0*/  IMAD.WIDE R172, R25, 0x4, R234 ;  /* 0x0000000419ac7825 */ /* 0x000fca00078e02ea */
[----:B------:R2:W-:Y:S01]  /*145e0*/  LDGSTS.E [R23+0x40008], desc[UR8][R172.64], !P5 ;  /* 0x40008000ac177fae */ /* 0x0005e2000e921848 */
[----:B-1----:R-:W-:-:S03]  /*145f0*/  IMAD.WIDE R170, R25, 0x4, R236 ;  /* 0x0000000419aa7825 */ /* 0x002fc600078e02ec */
[----:B------:R-:W3:Y:S04]  /*14600*/  LDL.LU.64 R164, [R1+0x700] ;  /* 0x0007000001a47983 */ /* 0x000ee80000300a00 */
[----:B------:R-:W3:Y:S04]  /*14610*/  LDL.LU.64 R162, [R1+0x6f8] ;  /* 0x0006f80001a27983 */ /* 0x000ee80000300a00 */
[----:B------:R-:W-:Y:S04]  /*14620*/  STL.64 [R1+0x13d0], R172 ;  /* 0x0013d0ac01007387 */ /* 0x000fe80000100a00 */
[----:B------:R-:W3:Y:S04]  /*14630*/  LDL.LU.64 R234, [R1+0x6f0] ;  /* 0x0006f00001ea7983 */ /* 0x000ee80000300a00 */
[----:B------:R-:W-:Y:S04]  /*14640*/  STL.64 [R1+0x13c8], R170 ;  /* 0x0013c8aa01007387 */ /* 0x000fe80000100a00 */
[----:B------:R-:W3:Y:S04]  /*14650*/  LDL.LU.64 R236, [R1+0x6e8] ;  /* 0x0006e80001ec7983 */ /* 0x000ee80000300a00 */
[----:B------:R3:W-:Y:S01]  /*14660*/  LDGSTS.E [R23+0x44008], desc[UR8][R170.64], !P5 ;  /* 0x44008000aa177fae */ /* 0x0007e2000e921848 */
[----:B----4-:R-:W-:-:S04]  /*14670*/  IMAD.WIDE R168, R25, 0x4, R166 ;  /* 0x0000000419a87825 */ /* 0x010fc800078e02a6 */
[C---:B--2---:R-:W-:Y:S01]  /*14680*/  IMAD.WIDE R166, R25.reuse, 0x4, R240 ;  /* 0x0000000419a67825 */ /* 0x044fe200078e02f0 */
[----:B------:R-:W-:Y:S04]  /*14690*/  STL.64 [R1+0x13c0], R168 ;  /* 0x0013c0a801007387 */ /* 0x000fe80000100a00 */
[----:B------:R1:W-:Y:S04]  /*146a0*/  STL.64 [R1+0x13b8], R166 ;  /* 0x0013b8a601007387 */ /* 0x0003e80000100a00 */
[----:B------:R2:W-:Y:S04]  /*146b0*/  LDGSTS.E [R23+0x48008], desc[UR8][R168.64], !P5 ;  /* 0x48008000a8177fae */ /* 0x0005e8000e921848 */
[----:B------:R-:W-:Y:S04]  /*146c0*/  LDGSTS.E [R23+0x4c008], desc[UR8][R166.64], !P5 ;  /* 0x4c008000a6177fae */ /* 0x000fe8000e921848 */
[----:B------:R-:W4:Y:S01]  /*146d0*/  LDL.LU.64 R246, [R1+0x6e0] ;  /* 0x0006e00001f67983 */ /* 0x000f220000300a00 */
[----:B------:R-:W-:-:S03]  /*146e0*/  IMAD.WIDE R174, R25, 0x4, R242 ;  /* 0x0000000419ae7825 */ /* 0x000fc600078e02f2 */
[----:B-1----:R-:W4:Y:S04]  /*146f0*/  LDL.LU.64 R166, [R1+0x6d8] ;  /* 0x0006d80001a67983 */ /* 0x002f280000300a00 */
[----:B------:R-:W-:Y:S01]  /*14700*/  STL.64 [R1+0x13b0], R174 ;  /* 0x0013b0ae01007387 */ /* 0x000fe20000100a00 */
[----:B------:R-:W-:-:S03]  /*14710*/  IMAD.WIDE R172, R25, 0x4, R244 ;  /* 0x0000000419ac7825 */ /* 0x000fc600078e02f4 */
[----:B------:R-:W4:Y:S04]  /*14720*/  LDL.LU.64 R240, [R1+0x6d0] ;  /* 0x0006d00001f07983 */ /* 0x000f280000300a00 */
[----:B------:R-:W-:Y:S04]  /*14730*/  STL.64 [R1+0x13a8], R172 ;  /* 0x0013a8ac01007387 */ /* 0x000fe80000100a00 */
[----:B------:R-:W4:Y:S01]  /*14740*/  LDL.LU.64 R242, [R1+0x6c8] ;  /* 0x0006c80001f27983 */ /* 0x000f220000300a00 */
[----:B------:R-:W-:Y:S02]  /*14750*/  VIADD R33, R160, 0xffffff63 ;  /* 0xffffff63a0217836 */ /* 0x000fe40000000000 */
[----:B------:R-:W1:Y:S01]  /*14760*/  LDC R160, c[0x0][0x230] ;  /* 0x00008c00ffa07b82 */ /* 0x000e620000000800 */
[----:B------:R-:W-:Y:S01]  /*14770*/  LDGSTS.E [R23+0x4000c], desc[UR8][R174.64], !P6 ;  /* 0x4000c000ae177fae */ /* 0x000fe2000f121848 */
[----:B---3--:R-:W-:-:S04]  /*14780*/  IMAD.WIDE R170, R25, 0x4, R248 ;  /* 0x0000000419aa7825 */ /* 0x008fc800078e02f8 */
[----:B--2---:R-:W-:Y:S01]  /*14790*/  IMAD.WIDE R168, R25, 0x4, R250 ;  /* 0x0000000419a87825 */ /* 0x004fe200078e02fa */
[----:B------:R2:W-:Y:S04]  /*147a0*/  STL.64 [R1+0x13a0], R170 ;  /* 0x0013a0aa01007387 */ /* 0x0005e80000100a00 */
[----:B------:R3:W-:Y:S04]  /*147b0*/  STL.64 [R1+0x1398], R168 ;  /* 0x001398a801007387 */ /* 0x0007e80000100a00 */
[----:B------:R-:W4:Y:S04]  /*147c0*/  LDL.LU.64 R244, [R1+0x6c0] ;  /* 0x0006c00001f47983 */ /* 0x000f280000300a00 */
[----:B------:R-:W4:Y:S04]  /*147d0*/  LDL.LU.64 R248, [R1+0x6b8] ;  /* 0x0006b80001f87983 */ /* 0x000f280000300a00 */
[----:B------:R-:W4:Y:S01]  /*147e0*/  LDL.LU.64 R250, [R1+0x6b0] ;  /* 0x0006b00001fa7983 */ /* 0x000f220000300a00 */
[----:B------:R-:W-:-:S02]  /*147f0*/  ISETP.GE.U32.AND P1, PT, R33, 0x7ffffee4, PT ;  /* 0x7ffffee42100780c */ /* 0x000fc40003f26070 */
[----:B------:R-:W-:Y:S01]  /*14800*/  IADD3 R33, R159, -0x9e, RZ ;  /* 0xffffff629f217810 */ /* 0x000fe20007ffe0ff */
[----:B------:R-:W-:Y:S01]  /*14810*/  LDGSTS.E [R23+0x4400c], desc[UR8][R172.64], !P6 ;  /* 0x4400c000ac177fae */ /* 0x000fe2000f121848 */
[----:B------:R-:W3:Y:S02]  /*14820*/  LDC R159, c[0x0][0x230] ;  /* 0x00008c00ff9f7b82 */ /* 0x000ee40000000800 */
[----:B------:R-:W-:Y:S01]  /*14830*/  ISETP.GE.U32.AND P2, PT, R33, 0x7ffffee3, PT ;  /* 0x7ffffee32100780c */ /* 0x000fe20003f46070 */
[----:B------:R-:W-:Y:S01]  /*14840*/  VIADD R33, R158, 0xffffff61 ;  /* 0xffffff619e217836 */ /* 0x000fe20000000000 */
[----:B------:R2:W-:Y:S04]  /*14850*/  LDGSTS.E [R23+0x4800c], desc[UR8][R170.64], !P6 ;  /* 0x4800c000aa177fae */ /* 0x0005e8000f121848 */
[----:B------:R-:W3:Y:S01]  /*14860*/  LDC R158, c[0x0][0x230] ;  /* 0x00008c00ff9e7b82 */ /* 0x000ee20000000800 */
[----:B------:R-:W-:Y:S01]  /*14870*/  ISETP.GE.U32.AND P3, PT, R33, 0x7ffffee2, PT ;  /* 0x7ffffee22100780c */ /* 0x000fe20003f66070 */
[----:B------:R-:W-:Y:S01]  /*14880*/  IMAD.WIDE R164, R25, 0x4, R164 ;  /* 0x0000000419a47825 */ /* 0x000fe200078e02a4 */
[----:B-1----:R-:W-:Y:S01]  /*14890*/  IADD3 R33, R160, -0xa0, RZ ;  /* 0xffffff60a0217810 */ /* 0x002fe20007ffe0ff */
[----:B------:R1:W-:Y:S03]  /*148a0*/  LDGSTS.E [R23+0x4c00c], desc[UR8][R168.64], !P6 ;  /* 0x4c00c000a8177fae */ /* 0x0003e6000f121848 */
[----:B------:R-:W-:Y:S01]  /*148b0*/  ISETP.GE.U32.AND P4, PT, R33, 0x7ffffee1, PT ;  /* 0x7ffffee12100780c */ /* 0x000fe20003f86070 */
[----:B--2---:R-:W-:Y:S01]  /*148c0*/  IMAD.WIDE R170, R25, 0x4, R162 ;  /* 0x0000000419aa7825 */ /* 0x004fe200078e02a2 */
[----:B------:R2:W-:Y:S01]  /*148d0*/  STL.64 [R1+0xff0], R164 ;  /* 0x000ff0a401007387 */ /* 0x0005e20000100a00 */
[----:B------:R-:W4:Y:S02]  /*148e0*/  LDC R160, c[0x0][0x230] ;  /* 0x00008c00ffa07b82 */ /* 0x000f240000000800 */
[----:B---3--:R-:W-:-:S02]  /*148f0*/  VIADD R33, R159, 0xffffff47 ;  /* 0xffffff479f217836 */ /* 0x008fc40000000000 */
[----:B-1----:R-:W-:Y:S01]  /*14900*/  IMAD.WIDE R168, R25, 0x4, R234 ;  /* 0x0000000419a87825 */ /* 0x002fe200078e02ea */
[----:B------:R-:W-:Y:S03]  /*14910*/  STL.64 [R1+0xfe8], R170 ;  /* 0x000fe8aa01007387 */ /* 0x000fe60000100a00 */
[----:B------:R-:W1:Y:S01]  /*14920*/  LDC R159, c[0x0][0x230] ;  /* 0x00008c00ff9f7b82 */ /* 0x000e620000000800 */
[----:B------:R-:W-:Y:S02]  /*14930*/  ISETP.GE.U32.AND P5, PT, R33, 0x7ffffec8, PT ;  /* 0x7ffffec82100780c */ /* 0x000fe40003fa6070 */
[----:B------:R-:W-:Y:S01]  /*14940*/  IADD3 R33, R158, -0xba, RZ ;  /* 0xffffff469e217810 */ /* 0x000fe20007ffe0ff */
[----:B------:R-:W-:Y:S01]  /*14950*/  IMAD.WIDE R162, R25, 0x4, R236 ;  /* 0x0000000419a27825 */ /* 0x000fe200078e02ec */
[----:B------:R-:W-:Y:S02]  /*14960*/  STL.64 [R1+0xfe0], R168 ;  /* 0x000fe0a801007387 */ /* 0x000fe40000100a00 */
[----:B------:R-:W-:Y:S01]  /*14970*/  ISETP.GE.U32.AND P6, PT, R33, 0x7ffffec7, PT ;  /* 0x7ffffec72100780c */ /* 0x000fe20003fc6070 */
[----:B------:R-:W3:Y:S06]  /*14980*/  LDC R158, c[0x0][0x230] ;  /* 0x00008c00ff9e7b82 */ /* 0x000eec0000000800 */
[----:B------:R-:W-:Y:S04]  /*14990*/  LDGSTS.E [R23+0x50000], desc[UR8][R164.64], !P5 ;  /* 0x50000000a4177fae */ /* 0x000fe8000e921848 */
[----:B------:R4:W-:Y:S04]  /*149a0*/  LDGSTS.E [R23+0x54000], desc[UR8][R170.64], !P5 ;  /* 0x54000000aa177fae */ /* 0x0009e8000e921848 */
[----:B------:R1:W-:Y:S04]  /*149b0*/  LDGSTS.E [R23+0x58000], desc[UR8][R168.64], !P5 ;  /* 0x58000000a8177fae */ /* 0x0003e8000e921848 */
[----:B--2---:R-:W2:Y:S04]  /*149c0*/  LDL.LU.64 R164, [R1+0x6a8] ;  /* 0x0006a80001a47983 */ /* 0x004ea80000300a00 */
[----:B------:R1:W-:Y:S04]  /*149d0*/  STL.64 [R1+0xfd8], R162 ;  /* 0x000fd8a201007387 */ /* 0x0003e80000100a00 */
[----:B------:R-:W-:Y:S04]  /*149e0*/  LDGSTS.E [R23+0x5c000], desc[UR8][R162.64], !P5 ;  /* 0x5c000000a2177fae */ /* 0x000fe8000e921848 */
[----:B-1----:R-:W3:Y:S04]  /*149f0*/  LDL.LU.64 R162, [R1+0x6a0] ;  /* 0x0006a00001a27983 */ /* 0x002ee80000300a00 */
[----:B------:R-:W3:Y:S04]  /*14a00*/  LDL.LU.64 R234, [R1+0x698] ;  /* 0x0006980001ea7983 */ /* 0x000ee80000300a00 */
[----:B------:R-:W3:Y:S01]  /*14a10*/  LDL.LU.64 R236, [R1+0x690] ;  /* 0x0006900001ec7983 */ /* 0x000ee20000300a00 */
[----:B----4-:R-:W-:-:S04]  /*14a20*/  IMAD.WIDE R172, R25, 0x4, R246 ;  /* 0x0000000419ac7825 */ /* 0x010fc800078e02f6 */
[C---:B------:R-:W-:Y:S01]  /*14a30*/  IMAD.WIDE R170, R25.reuse, 0x4, R166 ;  /* 0x0000000419aa7825 */ /* 0x040fe200078e02a6 */
[----:B------:R-:W-:Y:S03]  /*14a40*/  STL.64 [R1+0xa88], R172 ;  /* 0x000a88ac01007387 */ /* 0x000fe60000100a00 */
[C---:B------:R-:W-:Y:S01]  /*14a50*/  IMAD.WIDE R168, R25.reuse, 0x4, R240 ;  /* 0x0000000419a87825 */ /* 0x040fe200078e02f0 */
[----:B------:R1:W-:Y:S04]  /*14a60*/  STL.64 [R1+0xa90], R170 ;  /* 0x000a90aa01007387 */ /* 0x0003e80000100a00 */
[----:B------:R4:W-:Y:S01]  /*14a70*/  STL.64 [R1+0xa98], R168 ;  /* 0x000a98a801007387 */ /* 0x0009e20000100a00 */
[----:B------:R-:W-:-:S03]  /*14a80*/  IMAD.WIDE R166, R25, 0x4, R242 ;  /* 0x0000000419a67825 */ /* 0x000fc600078e02f2 */
[----:B------:R-:W-:Y:S04]  /*14a90*/  LDGSTS.E [R23+0x50004], desc[UR8][R172.64], !P6 ;  /* 0x50004000ac177fae */ /* 0x000fe8000f121848 */
[----:B------:R-:W3:Y:S04]  /*14aa0*/  LDL.LU.64 R240, [R1+0x688] ;  /* 0x0006880001f07983 */ /* 0x000ee80000300a00 */
[----:B------:R1:W-:Y:S04]  /*14ab0*/  LDGSTS.E [R23+0x54004], desc[UR8][R170.64], !P6 ;  /* 0x54004000aa177fae */ /* 0x0003e8000f121848 */
[----:B------:R4:W-:Y:S04]  /*14ac0*/  LDGSTS.E [R23+0x58004], desc[UR8][R168.64], !P6 ;  /* 0x58004000a8177fae */ /* 0x0009e8000f121848 */
[----:B------:R4:W-:Y:S04]  /*14ad0*/  STL.64 [R1+0xaa0], R166 ;  /* 0x000aa0a601007387 */ /* 0x0009e80000100a00 */
[----:B------:R4:W-:Y:S04]  /*14ae0*/  LDGSTS.E [R23+0x5c004], desc[UR8][R166.64], !P6 ;  /* 0x5c004000a6177fae */ /* 0x0009e8000f121848 */
[----:B------:R-:W3:Y:S01]  /*14af0*/  LDL.LU.64 R242, [R1+0x300] ;  /* 0x0003000001f27983 */ /* 0x000ee20000300a00 */
[----:B-1----:R-:W-:-:S04]  /*14b00*/  IMAD.WIDE R170, R25, 0x4, R244 ;  /* 0x0000000419aa7825 */ /* 0x002fc800078e02f4 */
[C---:B----4-:R-:W-:Y:S01]  /*14b10*/  IMAD.WIDE R168, R25.reuse, 0x4, R248 ;  /* 0x0000000419a87825 */ /* 0x050fe200078e02f8 */
[----:B------:R1:W-:Y:S03]  /*14b20*/  STL.64 [R1+0xaa8], R170 ;  /* 0x000aa8aa01007387 */ /* 0x0003e60000100a00 */
[----:B------:R-:W-:Y:S01]  /*14b30*/  IMAD.WIDE R166, R25, 0x4, R250 ;  /* 0x0000000419a67825 */ /* 0x000fe200078e02fa */
[----:B------:R-:W4:Y:S04]  /*14b40*/  LDL.LU.64 R244, [R1+0x2f8] ;  /* 0x0002f80001f47983 */ /* 0x000f280000300a00 */
[----:B------:R1:W-:Y:S04]  /*14b50*/  STL.64 [R1+0xab0], R168 ;  /* 0x000ab0a801007387 */ /* 0x0003e80000100a00 */
[----:B------:R-:W4:Y:S04]  /*14b60*/  LDL.LU.64 R248, [R1+0x2f0] ;  /* 0x0002f00001f87983 */ /* 0x000f280000300a00 */
[----:B------:R1:W-:Y:S04]  /*14b70*/  STL.64 [R1+0xab8], R166 ;  /* 0x000ab8a601007387 */ /* 0x0003e80000100a00 */
        /* <DEDUP_REMOVED lines=9> */
[----:B------:R-:W-:Y:S01]  /*14c10*/  LDGSTS.E [R23+0x58008], desc[UR8][R166.64], !P5 ;  /* 0x58008000a6177fae */ /* 0x000fe2000e921848 */
[----:B--2---:R-:W-:-:S05]  /*14c20*/  IMAD.WIDE R164, R25, 0x4, R164 ;  /* 0x0000000419a47825 */ /* 0x004fca00078e02a4 */
[----:B------:R2:W-:Y:S04]  /*14c30*/  STL.64 [R1+0xac0], R164 ;  /* 0x000ac0a401007387 */ /* 0x0005e80000100a00 */
[----:B------:R-:W4:Y:S04]  /*14c40*/  LDL.LU.64 R238, [R1+0x2e0] ;  /* 0x0002e00001ee7983 */ /* 0x000f280000300a00 */
[----:B------:R-:W-:Y:S01]  /*14c50*/  LDGSTS.E [R23+0x5c008], desc[UR8][R164.64], !P5 ;  /* 0x5c008000a4177fae */ /* 0x000fe2000e921848 */
[----:B---3--:R-:W-:-:S04]  /*14c60*/  IMAD.WIDE R172, R25, 0x4, R162 ;  /* 0x0000000419ac7825 */ /* 0x008fc800078e02a2 */
[C---:B-1----:R-:W-:Y:S01]  /*14c70*/  IMAD.WIDE R170, R25.reuse, 0x4, R234 ;  /* 0x0000000419aa7825 */ /* 0x042fe200078e02ea */
[----:B------:R-:W-:Y:S03]  /*14c80*/  STL.64 [R1+0xac8], R172 ;  /* 0x000ac8ac01007387 */ /* 0x000fe60000100a00 */
[C---:B------:R-:W-:Y:S01]  /*14c90*/  IMAD.WIDE R168, R25.reuse, 0x4, R236 ;  /* 0x0000000419a87825 */ /* 0x040fe200078e02ec */
[----:B------:R-:W3:Y:S04]  /*14ca0*/  LDL.LU.64 R246, [R1+0x2d8] ;  /* 0x0002d80001f67983 */ /* 0x000ee80000300a00 */
[----:B------:R-:W-:Y:S04]  /*14cb0*/  STL.64 [R1+0xad0], R170 ;  /* 0x000ad0aa01007387 */ /* 0x000fe80000100a00 */
[----:B------:R-:W3:Y:S04]  /*14cc0*/  LDL.LU.64 R166, [R1+0x2d0] ;  /* 0x0002d00001a67983 */ /* 0x000ee80000300a00 */
[----:B------:R-:W-:Y:S04]  /*14cd0*/  STL.64 [R1+0xad8], R168 ;  /* 0x000ad8a801007387 */ /* 0x000fe80000100a00 */
[----:B--2---:R-:W2:Y:S04]  /*14ce0*/  LDL.LU.64 R164, [R1+0x2c8] ;  /* 0x0002c80001a47983 */ /* 0x004ea80000300a00 */
[----:B------:R4:W-:Y:S04]  /*14cf0*/  LDGSTS.E [R23+0x5000c], desc[UR8][R172.64], !P6 ;  /* 0x5000c000ac177fae */ /* 0x0009e8000f121848 */
[----:B------:R1:W-:Y:S04]  /*14d00*/  LDGSTS.E [R23+0x5400c], desc[UR8][R170.64], !P6 ;  /* 0x5400c000aa177fae */ /* 0x0003e8000f121848 */
[----:B------:R1:W-:Y:S01]  /*14d10*/  LDGSTS.E [R23+0x5800c], desc[UR8][R168.64], !P6 ;  /* 0x5800c000a8177fae */ /* 0x0003e2000f121848 */
[----:B------:R-:W-:-:S05]  /*14d20*/  IMAD.WIDE R162, R25, 0x4, R240 ;  /* 0x0000000419a27825 */ /* 0x000fca00078e02f0 */
[----:B------:R1:W-:Y:S04]  /*14d30*/  STL.64 [R1+0xae0], R162 ;  /* 0x000ae0a201007387 */ /* 0x0003e80000100a00 */
[----:B------:R-:W-:Y:S04]  /*14d40*/  LDGSTS.E [R23+0x5c00c], desc[UR8][R162.64], !P6 ;  /* 0x5c00c000a2177fae */ /* 0x000fe8000f121848 */
[----:B-1----:R-:W2:Y:S01]  /*14d50*/  LDL.LU.64 R162, [R1+0x2c0] ;  /* 0x0002c00001a27983 */ /* 0x002ea20000300a00 */
[----:B------:R-:W-:-:S03]  /*14d60*/  IMAD.WIDE R174, R25, 0x4, R242 ;  /* 0x0000000419ae7825 */ /* 0x000fc600078e02f2 */
[----:B------:R-:W2:Y:S04]  /*14d70*/  LDL.LU.64 R234, [R1+0x2b8] ;  /* 0x0002b80001ea7983 */ /* 0x000ea80000300a00 */
[----:B------:R-:W2:Y:S04]  /*14d80*/  LDL.LU.64 R236, [R1+0x2b0] ;  /* 0x0002b00001ec7983 */ /* 0x000ea80000300a00 */
[----:B------:R-:W2:Y:S01]  /*14d90*/  LDL.LU.64 R240, [R1+0x2a8] ;  /* 0x0002a80001f07983 */ /* 0x000ea20000300a00 */
[----:B----4-:R-:W-:-:S03]  /*14da0*/  IMAD.WIDE R172, R25, 0x4, R244 ;  /* 0x0000000419ac7825 */ /* 0x010fc600078e02f4 */
[----:B------:R-:W-:Y:S01]  /*14db0*/  STL.64 [R1+0xae8], R174 ;  /* 0x000ae8ae01007387 */ /* 0x000fe20000100a00 */
[----:B------:R-:W-:-:S03]  /*14dc0*/  IMAD.WIDE R170, R25, 0x4, R248 ;  /* 0x0000000419aa7825 */ /* 0x000fc600078e02f8 */
[----:B------:R-:W-:Y:S04]  /*14dd0*/  STL.64 [R1+0xaf0], R172 ;  /* 0x000af0ac01007387 */ /* 0x000fe80000100a00 */
[----:B------:R1:W-:Y:S01]  /*14de0*/  STL.64 [R1+0xaf8], R170 ;  /* 0x000af8aa01007387 */ /* 0x0003e20000100a00 */
[----:B------:R-:W-:-:S03]  /*14df0*/  IMAD.WIDE R168, R25, 0x4, R250 ;  /* 0x0000000419a87825 */ /* 0x000fc600078e02fa */
[----:B------:R-:W4:Y:S04]  /*14e00*/  LDL.LU.64 R242, [R1+0x2a0] ;  /* 0x0002a00001f27983 */ /* 0x000f280000300a00 */
[----:B------:R3:W-:Y:S04]  /*14e10*/  STL.64 [R1+0xb00], R168 ;  /* 0x000b00a801007387 */ /* 0x0007e80000100a00 */
[----:B------:R-:W4:Y:S04]  /*14e20*/  LDL.LU.64 R244, [R1+0x298] ;  /* 0x0002980001f47983 */ /* 0x000f280000300a00 */
[----:B------:R-:W4:Y:S04]  /*14e30*/  LDL.LU.64 R248, [R1+0x290] ;  /* 0x0002900001f87983 */ /* 0x000f280000300a00 */
[----:B------:R-:W4:Y:S01]  /*14e40*/  LDL.LU.64 R250, [R1+0x288] ;  /* 0x0002880001fa7983 */ /* 0x000f220000300a00 */
[----:B------:R-:W-:-:S02]  /*14e50*/  VIADD R33, R158, 0xffffff27 ;  /* 0xffffff279e217836 */ /* 0x000fc40000000000 */
[----:B------:R-:W1:Y:S03]  /*14e60*/  LDC R158, c[0x0][0x230] ;  /* 0x00008c00ff9e7b82 */ /* 0x000e660000000800 */
[----:B------:R-:W-:Y:S02]  /*14e70*/  ISETP.GE.U32.AND P5, PT, R33, 0x7ffffea8, PT ;  /* 0x7ffffea82100780c */ /* 0x000fe40003fa6070 */
[----:B------:R-:W-:-:S03]  /*14e80*/  IADD3 R33, R160, -0xda, RZ ;  /* 0xffffff26a0217810 */ /* 0x000fc60007ffe0ff */
[----:B------:R-:W4:Y:S01]  /*14e90*/  LDC R160, c[0x0][0x230] ;  /* 0x00008c00ffa07b82 */ /* 0x000f220000000800 */
[----:B------:R-:W-:Y:S01]  /*14ea0*/  ISETP.GE.U32.AND P6, PT, R33, 0x7ffffea7, PT ;  /* 0x7ffffea72100780c */ /* 0x000fe20003fc6070 */
[----:B------:R-:W-:-:S06]  /*14eb0*/  VIADD R33, R159, 0xffffff25 ;  /* 0xffffff259f217836 */ /* 0x000fcc0000000000 */
[----:B------:R-:W-:Y:S01]  /*14ec0*/  LDGSTS.E [R23+0x60000], desc[UR8][R174.64], !P5 ;  /* 0x60000000ae177fae */ /* 0x000fe2000e921848 */
[----:B------:R-:W4:Y:S03]  /*14ed0*/  LDC R159, c[0x0][0x230] ;  /* 0x00008c00ff9f7b82 */ /* 0x000f260000000800 */
[----:B------:R-:W-:Y:S04]  /*14ee0*/  LDGSTS.E [R23+0x64000], desc[UR8][R172.64], !P5 ;  /* 0x64000000ac177fae */ /* 0x000fe8000e921848 */
[----:B------:R1:W-:Y:S04]  /*14ef0*/  LDGSTS.E [R23+0x68000], desc[UR8][R170.64], !P5 ;  /* 0x68000000aa177fae */ /* 0x0003e8000e921848 */
[----:B------:R3:W-:Y:S01]  /*14f00*/  LDGSTS.E [R23+0x6c000], desc[UR8][R168.64], !P5 ;  /* 0x6c000000a8177fae */ /* 0x0007e2000e921848 */
[----:B------:R-:W-:Y:S01]  /*14f10*/  ISETP.GE.U32.AND P5, PT, R33, 0x7ffffea6, PT ;  /* 0x7ffffea62100780c */ /* 0x000fe20003fa6070 */
[----:B-1----:R-:W-:Y:S01]  /*14f20*/  IMAD.WIDE R170, R25, 0x4, R238 ;  /* 0x0000000419aa7825 */ /* 0x002fe200078e02ee */
[----:B------:R-:W-:-:S02]  /*14f30*/  IADD3 R33, R158, -0xdc, RZ ;  /* 0xffffff249e217810 */ /* 0x000fc40007ffe0ff */
[----:B------:R-:W1:Y:S02]  /*14f40*/  LDC R158, c[0x0][0x230] ;  /* 0x00008c00ff9e7b82 */ /* 0x000e640000000800 */
[----:B------:R-:W-:Y:S04]  /*14f50*/  STL.64 [R1+0xb08], R170 ;  /* 0x000b08aa01007387 */ /* 0x000fe80000100a00 */
[----:B------:R-:W-:Y:S01]  /*14f60*/  LDGSTS.E [R23+0x60004], desc[UR8][R170.64], !P6 ;  /* 0x60004000aa177fae */ /* 0x000fe2000f121848 */
[----:B---3--:R-:W-:-:S04]  /*14f70*/  IMAD.WIDE R168, R25, 0x4, R246 ;  /* 0x0000000419a87825 */ /* 0x008fc800078e02f6 */
[C---:B------:R-:W-:Y:S01]  /*14f80*/  IMAD.WIDE R166, R25.reuse, 0x4, R166 ;  /* 0x0000000419a67825 */ /* 0x040fe200078e02a6 */
[----:B------:R3:W-:Y:S04]  /*14f90*/  STL.64 [R1+0xb10], R168 ;  /* 0x000b10a801007387 */ /* 0x0007e80000100a00 */
[----:B------:R3:W-:Y:S01]  /*14fa0*/  LDGSTS.E [R23+0x64004], desc[UR8][R168.64], !P6 ;  /* 0x64004000a8177fae */ /* 0x0007e2000f121848 */
[----:B--2---:R-:W-:-:S03]  /*14fb0*/  IMAD.WIDE R164, R25, 0x4, R164 ;  /* 0x0000000419a47825 */ /* 0x004fc600078e02a4 */
[----:B------:R2:W-:Y:S04]  /*14fc0*/  STL.64 [R1+0xb18], R166 ;  /* 0x000b18a601007387 */ /* 0x0005e80000100a00 */
[----:B------:R2:W-:Y:S04]  /*14fd0*/  LDGSTS.E [R23+0x68004], desc[UR8][R166.64], !P6 ;  /* 0x68004000a6177fae */ /* 0x0005e8000f121848 */
[----:B------:R1:W-:Y:S04]  /*14fe0*/  STL.64 [R1+0xb20], R164 ;  /* 0x000b20a401007387 */ /* 0x0003e80000100a00 */
[----:B------:R1:W-:Y:S01]  /*14ff0*/  LDGSTS.E [R23+0x6c004], desc[UR8][R164.64], !P6 ;  /* 0x6c004000a4177fae */ /* 0x0003e2000f121848 */
[----:B------:R-:W-:Y:S01]  /*15000*/  ISETP.GE.U32.AND P6, PT, R33, 0x7ffffea5, PT ;  /* 0x7ffffea52100780c */ /* 0x000fe20003fc6070 */
[----:B------:R-:W-:-:S02]  /*15010*/  VIADD R33, R161, 0xffffff07 ;  /* 0xffffff07a1217836 */ /* 0x000fc40000000000 */
[C---:B------:R-:W-:Y:S01]  /*15020*/  IMAD.WIDE R172, R25.reuse, 0x4, R224 ;  /* 0x0000000419ac7825 */ /* 0x040fe200078e02e0 */
[----:B------:R-:W4:Y:S03]  /*15030*/  LDC R161, c[0x0][0x230] ;  /* 0x00008c00ffa17b82 */ /* 0x000f260000000800 */
[----:B---3--:R-:W-:-:S04]  /*15040*/  IMAD.WIDE R168, R25, 0x4, R162 ;  /* 0x0000000419a87825 */ /* 0x008fc800078e02a2 */
[C---:B--2---:R-:W-:Y:S01]  /*15050*/  IMAD.WIDE R166, R25.reuse, 0x4, R234 ;  /* 0x0000000419a67825 */ /* 0x044fe200078e02ea */
[----:B------:R4:W-:Y:S03]  /*15060*/  LDGSTS.E [R23+0x60008], desc[UR8][R168.64], !P5 ;  /* 0x60008000a8177fae */ /* 0x0009e6000e921848 */
[C---:B-1----:R-:W-:Y:S01]  /*15070*/  IMAD.WIDE R164, R25.reuse, 0x4, R236 ;  /* 0x0000000419a47825 */ /* 0x042fe200078e02ec */
[----:B------:R1:W-:Y:S03]  /*15080*/  LDGSTS.E [R23+0x64008], desc[UR8][R166.64], !P5 ;  /* 0x64008000a6177fae */ /* 0x0003e6000e921848 */
[----:B------:R-:W-:Y:S01]  /*15090*/  IMAD.WIDE R162, R25, 0x4, R240 ;  /* 0x0000000419a27825 */ /* 0x000fe200078e02f0 */
[----:B------:R2:W-:Y:S04]  /*150a0*/  LDGSTS.E [R23+0x68008], desc[UR8][R164.64], !P5 ;  /* 0x68008000a4177fae */ /* 0x0005e8000e921848 */
[----:B------:R3:W-:Y:S01]  /*150b0*/  LDGSTS.E [R23+0x6c008], desc[UR8][R162.64], !P5 ;  /* 0x6c008000a2177fae */ /* 0x0007e2000e921848 */
[----:B------:R-:W-:-:S03]  /*150c0*/  ISETP.GE.U32.AND P5, PT, R33, 0x7ffffe88, PT ;  /* 0x7ffffe882100780c */ /* 0x000fc60003fa6070 */
[----:B------:R4:W-:Y:S04]  /*150d0*/  STL.64 [R1+0xb28], R168 ;  /* 0x000b28a801007387 */ /* 0x0009e80000100a00 */
[----:B------:R1:W-:Y:S04]  /*150e0*/  STL.64 [R1+0xb30], R166 ;  /* 0x000b30a601007387 */ /* 0x0003e80000100a00 */
[----:B------:R2:W-:Y:S01]  /*150f0*/  STL.64 [R1+0xb38], R164 ;  /* 0x000b38a401007387 */ /* 0x0005e20000100a00 */
[----:B----4-:R-:W-:-:S03]  /*15100*/  IMAD.WIDE R168, R25, 0x4, R242 ;  /* 0x0000000419a87825 */ /* 0x010fc600078e02f2 */
[----:B------:R3:W-:Y:S01]  /*15110*/  STL.64 [R1+0xb40], R162 ;  /* 0x000b40a201007387 */ /* 0x0007e20000100a00 */
[----:B-1----:R-:W-:-:S03]  /*15120*/  IMAD.WIDE R166, R25, 0x4, R244 ;  /* 0x0000000419a67825 */ /* 0x002fc600078e02f4 */
[----:B------:R1:W-:Y:S01]  /*15130*/  STL.64 [R1+0xb48], R168 ;  /* 0x000b48a801007387 */ /* 0x0003e20000100a00 */
[----:B--2---:R-:W-:-:S03]  /*15140*/  IMAD.WIDE R164, R25, 0x4, R248 ;  /* 0x0000000419a47825 */ /* 0x004fc600078e02f8 */
[----:B------:R1:W-:Y:S01]  /*15150*/  LDGSTS.E [R23+0x6000c], desc[UR8][R168.64], !P6 ;  /* 0x6000c000a8177fae */ /* 0x0003e2000f121848 */
[----:B---3--:R-:W-:-:S03]  /*15160*/  IMAD.WIDE R162, R25, 0x4, R250 ;  /* 0x0000000419a27825 */ /* 0x008fc600078e02fa */
[----:B------:R2:W-:Y:S04]  /*15170*/  STL.64 [R1+0xb50], R166 ;  /* 0x000b50a601007387 */ /* 0x0005e80000100a00 */
[----:B------:R2:W-:Y:S01]  /*15180*/  LDGSTS.E [R23+0x6400c], desc[UR8][R166.64], !P6 ;  /* 0x6400c000a6177fae */ /* 0x0005e2000f121848 */
[----:B-1----:R-:W-:-:S03]  /*15190*/  IMAD.WIDE R168, R25, 0x4, R200 ;  /* 0x0000000419a87825 */ /* 0x002fc600078e02c8 */
[----:B------:R1:W-:Y:S04]  /*151a0*/  STL.64 [R1+0xb58], R164 ;  /* 0x000b58a401007387 */ /* 0x0003e80000100a00 */
[----:B------:R1:W-:Y:S01]  /*151b0*/  LDGSTS.E [R23+0x6800c], desc[UR8][R164.64], !P6 ;  /* 0x6800c000a4177fae */ /* 0x0003e2000f121848 */
[----:B--2---:R-:W-:-:S03]  /*151c0*/  IMAD.WIDE R166, R25, 0x4, R202 ;  /* 0x0000000419a67825 */ /* 0x004fc600078e02ca */
        /* <DEDUP_REMOVED lines=16> */
[----:B------:R3:W-:Y:S01]  /*152d0*/  STL.64 [R1+0xb90], R166 ;  /* 0x000b90a601007387 */ /* 0x0007e20000100a00 */
[----:B--2---:R-:W-:-:S03]  /*152e0*/  IMAD.WIDE R162, R25, 0x4, R214 ;  /* 0x0000000419a27825 */ /* 0x004fc600078e02d6 */
[----:B------:R2:W-:Y:S04]  /*152f0*/  STL.64 [R1+0xb98], R164 ;  /* 0x000b98a401007387 */ /* 0x0005e80000100a00 */
[----:B------:R4:W-:Y:S04]  /*15300*/  STL.64 [R1+0xba0], R162 ;  /* 0x000ba0a201007387 */ /* 0x0009e80000100a00 */
[----:B------:R-:W4:Y:S04]  /*15310*/  LDL.LU.64 R242, [R1+0xa80] ;  /* 0x000a800001f27983 */ /* 0x000f280000300a00 */
[----:B------:R-:W4:Y:S04]  /*15320*/  LDL.LU.64 R244, [R1+0xa78] ;  /* 0x000a780001f47983 */ /* 0x000f280000300a00 */
[----:B------:R-:W4:Y:S04]  /*15330*/  LDL.LU.64 R248, [R1+0xa70] ;  /* 0x000a700001f87983 */ /* 0x000f280000300a00 */
[----:B------:R-:W4:Y:S01]  /*15340*/  LDL.LU.64 R250, [R1+0xa68] ;  /* 0x000a680001fa7983 */ /* 0x000f220000300a00 */
[----:B------:R-:W-:Y:S01]  /*15350*/  IADD3 R33, R160, -0xfa, RZ ;  /* 0xffffff06a0217810 */ /* 0x000fe20007ffe0ff */
[----:B------:R-:W-:Y:S01]  /*15360*/  IMAD.WIDE R170, R25, 0x4, R226 ;  /* 0x0000000419aa7825 */ /* 0x000fe200078e02e2 */
        /* <DEDUP_REMOVED lines=13> */
[----:B------:R2:W-:Y:S01]  /*15440*/  STL.64 [R1+0xbb0], R166 ;  /* 0x000bb0a601007387 */ /* 0x0005e20000100a00 */
[----:B----4-:R-:W-:-:S03]  /*15450*/  IMAD.WIDE R162, R25, 0x4, R222 ;  /* 0x0000000419a27825 */ /* 0x010fc600078e02de */
[----:B------:R1:W-:Y:S04]  /*15460*/  LDGSTS.E [R23+0x70008], desc[UR8][R168.64], !P5 ;  /* 0x70008000a8177fae */ /* 0x0003e8000e921848 */
[----:B------:R-:W-:Y:S04]  /*15470*/  STL.64 [R1+0xbb8], R164 ;  /* 0x000bb8a401007387 */ /* 0x000fe80000100a00 */
[----:B------:R-:W-:Y:S04]  /*15480*/  LDGSTS.E [R23+0x74008], desc[UR8][R166.64], !P5 ;  /* 0x74008000a6177fae */ /* 0x000fe8000e921848 */
[----:B------:R3:W-:Y:S01]  /*15490*/  STL.64 [R1+0xbc0], R162 ;  /* 0x000bc0a201007387 */ /* 0x0007e20000100a00 */
[----:B-1----:R-:W-:-:S03]  /*154a0*/  IMAD.WIDE R168, R25, 0x4, R228 ;  /* 0x0000000419a87825 */ /* 0x002fc600078e02e4 */
[----:B------:R-:W-:Y:S04]  /*154b0*/  LDGSTS.E [R23+0x78008], desc[UR8][R164.64], !P5 ;  /* 0x78008000a4177fae */ /* 0x000fe8000e921848 */
[----:B------:R-:W4:Y:S04]  /*154c0*/  LDL.LU.64 R238, [R1+0xa60] ;  /* 0x000a600001ee7983 */ /* 0x000f280000300a00 */
[----:B------:R3:W-:Y:S04]  /*154d0*/  LDGSTS.E [R23+0x7c008], desc[UR8][R162.64], !P5 ;  /* 0x7c008000a2177fae */ /* 0x0007e8000e921848 */
[----:B------:R-:W4:Y:S04]  /*154e0*/  LDL.LU.64 R246, [R1+0xa58] ;  /* 0x000a580001f67983 */ /* 0x000f280000300a00 */
[----:B--2---:R-:W2:Y:S01]  /*154f0*/  LDL.LU.64 R166, [R1+0xa50] ;  /* 0x000a500001a67983 */ /* 0x004ea20000300a00 */
[----:B---3--:R-:W-:-:S03]  /*15500*/  IMAD.WIDE R162, R25, 0x4, R230 ;  /* 0x0000000419a27825 */ /* 0x008fc600078e02e6 */
[----:B------:R-:W3:Y:S04]  /*15510*/  LDL.LU.64 R164, [R1+0xa48] ;  /* 0x000a480001a47983 */ /* 0x000ee80000300a00 */
[----:B------:R-:W-:Y:S04]  /*15520*/  STL.64 [R1+0xbd0], R172 ;  /* 0x000bd0ac01007387 */ /* 0x000fe80000100a00 */
[----:B------:R-:W-:Y:S04]  /*15530*/  STL.64 [R1+0xbe0], R170 ;  /* 0x000be0aa01007387 */ /* 0x000fe80000100a00 */
[----:B------:R-:W-:Y:S04]  /*15540*/  STL.64 [R1+0xbf0], R168 ;  /* 0x000bf0a801007387 */ /* 0x000fe80000100a00 */
[----:B------:R1:W-:Y:S04]  /*15550*/  STL.64 [R1+0xbf8], R162 ;  /* 0x000bf8a201007387 */ /* 0x0003e80000100a00 */
[----:B------:R-:W3:Y:S04]  /*15560*/  LDL.LU.64 R234, [R1+0xa40] ;  /* 0x000a400001ea7983 */ /* 0x000ee80000300a00 */
[----:B------:R-:W3:Y:S04]  /*15570*/  LDL.LU.64 R236, [R1+0xa38] ;  /* 0x000a380001ec7983 */ /* 0x000ee80000300a00 */
[----:B------:R-:W3:Y:S01]  /*15580*/  LDL.LU.64 R240, [R1+0xa30] ;  /* 0x000a300001f07983 */ /* 0x000ee20000300a00 */
[----:B------:R-:W-:-:S02]  /*15590*/  IADD3 R33, R158, -0xfc, RZ ;  /* 0xffffff049e217810 */ /* 0x000fc40007ffe0ff */
[----:B------:R-:W3:Y:S02]  /*155a0*/  LDC R158, c[0x0][0x230] ;  /* 0x00008c00ff9e7b82 */ /* 0x000ee40000000800 */
[----:B------:R-:W-:-:S13]  /*155b0*/  ISETP.GE.U32.AND P6, PT, R33, 0x7ffffe85, PT ;  /* 0x7ffffe852100780c */ /* 0x000fda0003fc6070 */
[----:B------:R-:W-:Y:S04]  /*155c0*/  LDGSTS.E [R23+0x7000c], desc[UR8][R172.64], !P6 ;  /* 0x7000c000ac177fae */ /* 0x000fe8000f121848 */
[----:B------:R-:W-:Y:S04]  /*155d0*/  LDGSTS.E [R23+0x7400c], desc[UR8][R170.64], !P6 ;  /* 0x7400c000aa177fae */ /* 0x000fe8000f121848 */
[----:B------:R-:W-:Y:S04]  /*155e0*/  LDGSTS.E [R23+0x7800c], desc[UR8][R168.64], !P6 ;  /* 0x7800c000a8177fae */ /* 0x000fe8000f121848 */
[----:B------:R1:W-:Y:S02]  /*155f0*/  LDGSTS.E [R23+0x7c00c], desc[UR8][R162.64], !P6 ;  /* 0x7c00c000a2177fae */ /* 0x0003e4000f121848 */
[----:B-1----:R-:W-:-:S04]  /*15600*/  IMAD.WIDE R162, R25, 0x4, R242 ;  /* 0x0000000419a27825 */ /* 0x002fc800078e02f2 */
[C---:B------:R-:W-:Y:S01]  /*15610*/  IMAD.WIDE R172, R25.reuse, 0x4, R244 ;  /* 0x0000000419ac7825 */ /* 0x040fe200078e02f4 */
[----:B------:R1:W-:Y:S03]  /*15620*/  STL.64 [R1+0x1390], R162 ;  /* 0x001390a201007387 */ /* 0x0003e60000100a00 */
[C---:B------:R-:W-:Y:S01]  /*15630*/  IMAD.WIDE R170, R25.reuse, 0x4, R248 ;  /* 0x0000000419aa7825 */ /* 0x040fe200078e02f8 */
[----:B------:R-:W-:Y:S03]  /*15640*/  STL.64 [R1+0x1388], R172 ;  /* 0x001388ac01007387 */ /* 0x000fe60000100a00 */
[C---:B------:R-:W-:Y:S01]  /*15650*/  IMAD.WIDE R168, R25.reuse, 0x4, R250 ;  /* 0x0000000419a87825 */ /* 0x040fe200078e02fa */
[----:B------:R-:W-:Y:S04]  /*15660*/  LDGSTS.E [R24+0x40000], desc[UR8][R162.64], !P1 ;  /* 0x40000000a2187fae */ /* 0x000fe8000c921848 */
[----:B------:R4:W-:Y:S04]  /*15670*/  STL.64 [R1+0x1380], R170 ;  /* 0x001380aa01007387 */ /* 0x0009e80000100a00 */
[----:B------:R-:W-:Y:S04]  /*15680*/  LDGSTS.E [R24+0x44000], desc[UR8][R172.64], !P1 ;  /* 0x44000000ac187fae */ /* 0x000fe8000c921848 */
[----:B-1----:R-:W3:Y:S04]  /*15690*/  LDL.LU.64 R162, [R1+0xa28] ;  /* 0x000a280001a27983 */ /* 0x002ee80000300a00 */
[----:B------:R1:W-:Y:S04]  /*156a0*/  STL.64 [R1+0x1378], R168 ;  /* 0x001378a801007387 */ /* 0x0003e80000100a00 */
[----:B------:R-:W3:Y:S04]  /*156b0*/  LDL.LU.64 R242, [R1+0xa20] ;  /* 0x000a200001f27983 */ /* 0x000ee80000300a00 */
[----:B------:R-:W3:Y:S04]  /*156c0*/  LDL.LU.64 R244, [R1+0xa18] ;  /* 0x000a180001f47983 */ /* 0x000ee80000300a00 */
[----:B------:R-:W3:Y:S04]  /*156d0*/  LDL.LU.64 R248, [R1+0xa10] ;  /* 0x000a100001f87983 */ /* 0x000ee80000300a00 */
[----:B------:R-:W3:Y:S04]  /*156e0*/  LDL.LU.64 R250, [R1+0xa08] ;  /* 0x000a080001fa7983 */ /* 0x000ee80000300a00 */
[----:B------:R4:W-:Y:S04]  /*156f0*/  LDGSTS.E [R24+0x48000], desc[UR8][R170.64], !P1 ;  /* 0x48000000aa187fae */ /* 0x0009e8000c921848 */
[----:B------:R1:W-:Y:S01]  /*15700*/  LDGSTS.E [R24+0x4c000], desc[UR8][R168.64], !P1 ;  /* 0x4c000000a8187fae */ /* 0x0003e2000c921848 */
[----:B----4-:R-:W-:-:S05]  /*15710*/  IMAD.WIDE R170, R25, 0x4, R238 ;  /* 0x0000000419aa7825 */ /* 0x010fca00078e02ee */
[----:B------:R4:W-:Y:S01]  /*15720*/  STL.64 [R1+0x1370], R170 ;  /* 0x001370aa01007387 */ /* 0x0009e20000100a00 */
[----:B-1----:R-:W-:-:S03]  /*15730*/  IMAD.WIDE R168, R25, 0x4, R246 ;  /* 0x0000000419a87825 */ /* 0x002fc600078e02f6 */
[----:B------:R4:W-:Y:S01]  /*15740*/  LDGSTS.E [R24+0x40004], desc[UR8][R170.64], !P2 ;  /* 0x40004000aa187fae */ /* 0x0009e2000d121848 */
[----:B--2---:R-:W-:-:S03]  /*15750*/  IMAD.WIDE R166, R25, 0x4, R166 ;  /* 0x0000000419a67825 */ /* 0x004fc600078e02a6 */
[----:B------:R1:W-:Y:S01]  /*15760*/  STL.64 [R1+0x1368], R168 ;  /* 0x001368a801007387 */ /* 0x0003e20000100a00 */
[----:B---3--:R-:W-:-:S03]  /*15770*/  IMAD.WIDE R164, R25, 0x4, R164 ;  /* 0x0000000419a47825 */ /* 0x008fc600078e02a4 */
[----:B------:R1:W-:Y:S04]  /*15780*/  LDGSTS.E [R24+0x44004], desc[UR8][R168.64], !P2 ;  /* 0x44004000a8187fae */ /* 0x0003e8000d121848 */
[----:B------:R2:W-:Y:S04]  /*15790*/  STL.64 [R1+0x1360], R166 ;  /* 0x001360a601007387 */ /* 0x0005e80000100a00 */
[----:B------:R2:W-:Y:S04]  /*157a0*/  LDGSTS.E [R24+0x48004], desc[UR8][R166.64], !P2 ;  /* 0x48004000a6187fae */ /* 0x0005e8000d121848 */
[----:B------:R3:W-:Y:S04]  /*157b0*/  STL.64 [R1+0x1358], R164 ;  /* 0x001358a401007387 */ /* 0x0007e80000100a00 */
[----:B------:R-:W-:Y:S01]  /*157c0*/  LDGSTS.E [R24+0x4c004], desc[UR8][R164.64], !P2 ;  /* 0x4c004000a4187fae */ /* 0x000fe2000d121848 */
[----:B----4-:R-:W-:-:S04]  /*157d0*/  IMAD.WIDE R170, R25, 0x4, R234 ;  /* 0x0000000419aa7825 */ /* 0x010fc800078e02ea */
[C---:B-1----:R-:W-:Y:S01]  /*157e0*/  IMAD.WIDE R168, R25.reuse, 0x4, R236 ;  /* 0x0000000419a87825 */ /* 0x042fe200078e02ec */
[----:B------:R1:W-:Y:S03]  /*157f0*/  LDGSTS.E [R24+0x40008], desc[UR8][R170.64], !P3 ;  /* 0x40008000aa187fae */ /* 0x0003e6000d921848 */
[C---:B--2---:R-:W-:Y:S01]  /*15800*/  IMAD.WIDE R166, R25.reuse, 0x4, R240 ;  /* 0x0000000419a67825 */ /* 0x044fe200078e02f0 */
[----:B---3--:R-:W2:Y:S04]  /*15810*/  LDL.LU.64 R164, [R1+0x680] ;  /* 0x0006800001a47983 */ /* 0x008ea80000300a00 */
[----:B------:R1:W-:Y:S04]  /*15820*/  STL.64 [R1+0x1350], R170 ;  /* 0x001350aa01007387 */ /* 0x0003e80000100a00 */
[----:B------:R-:W3:Y:S04]  /*15830*/  LDL.LU.64 R234, [R1+0x678] ;  /* 0x0006780001ea7983 */ /* 0x000ee80000300a00 */
[----:B------:R4:W-:Y:S04]  /*15840*/  STL.64 [R1+0x1348], R168 ;  /* 0x001348a801007387 */ /* 0x0009e80000100a00 */
[----:B------:R-:W3:Y:S04]  /*15850*/  LDL.LU.64 R236, [R1+0x670] ;  /* 0x0006700001ec7983 */ /* 0x000ee80000300a00 */
[----:B------:R4:W-:Y:S04]  /*15860*/  STL.64 [R1+0x1340], R166 ;  /* 0x001340a601007387 */ /* 0x0009e80000100a00 */
[----:B------:R-:W3:Y:S04]  /*15870*/  LDL.LU.64 R240, [R1+0x668] ;  /* 0x0006680001f07983 */ /* 0x000ee80000300a00 */
[----:B------:R4:W-:Y:S04]  /*15880*/  LDGSTS.E [R24+0x44008], desc[UR8][R168.64], !P3 ;  /* 0x44008000a8187fae */ /* 0x0009e8000d921848 */
[----:B------:R-:W-:Y:S01]  /*15890*/  LDGSTS.E [R24+0x48008], desc[UR8][R166.64], !P3 ;  /* 0x48008000a6187fae */ /* 0x000fe2000d921848 */
[----:B------:R-:W-:-:S04]  /*158a0*/  IMAD.WIDE R162, R25, 0x4, R162 ;  /* 0x0000000419a27825 */ /* 0x000fc800078e02a2 */
[C---:B------:R-:W-:Y:S01]  /*158b0*/  IMAD.WIDE R174, R25.reuse, 0x4, R242 ;  /* 0x0000000419ae7825 */ /* 0x040fe200078e02f2 */
[----:B------:R4:W-:Y:S03]  /*158c0*/  STL.64 [R1+0x1338], R162 ;  /* 0x001338a201007387 */ /* 0x0009e60000100a00 */
[C---:B------:R-:W-:Y:S01]  /*158d0*/  IMAD.WIDE R172, R25.reuse, 0x4, R244 ;  /* 0x0000000419ac7825 */ /* 0x040fe200078e02f4 */
[----:B------:R-:W-:Y:S03]  /*158e0*/  STL.64 [R1+0x1330], R174 ;  /* 0x001330ae01007387 */ /* 0x000fe60000100a00 */
[C---:B-1----:R-:W-:Y:S01]  /*158f0*/  IMAD.WIDE R170, R25.reuse, 0x4, R248 ;  /* 0x0000000419aa7825 */ /* 0x042fe200078e02f8 */
[----:B------:R-:W3:Y:S03]  /*15900*/  LDL.LU.64 R232, [R1+0x660] ;  /* 0x0006600001e87983 */ /* 0x000ee60000300a00 */
[----:B----4-:R-:W-:Y:S01]  /*15910*/  IMAD.WIDE R168, R25, 0x4, R250 ;  /* 0x0000000419a87825 */ /* 0x010fe200078e02fa */
[----:B------:R2:W-:Y:S04]  /*15920*/  STL.64 [R1+0x1328], R172 ;  /* 0x001328ac01007387 */ /* 0x0005e80000100a00 */
[----:B------:R-:W4:Y:S04]  /*15930*/  LDL.LU.64 R238, [R1+0x658] ;  /* 0x0006580001ee7983 */ /* 0x000f280000300a00 */
[----:B------:R3:W-:Y:S04]  /*15940*/  STL.64 [R1+0x1320], R170 ;  /* 0x001320aa01007387 */ /* 0x0007e80000100a00 */
[----:B------:R-:W4:Y:S04]  /*15950*/  LDL.LU.64 R246, [R1+0x650] ;  /* 0x0006500001f67983 */ /* 0x000f280000300a00 */
[----:B------:R1:W-:Y:S04]  /*15960*/  STL.64 [R1+0x1318], R168 ;  /* 0x001318a801007387 */ /* 0x0003e80000100a00 */
[----:B------:R-:W4:Y:S04]  /*15970*/  LDL.LU.64 R166, [R1+0x648] ;  /* 0x0006480001a67983 */ /* 0x000f280000300a00 */
[----:B------:R-:W4:Y:S04]  /*15980*/  LDL.LU.64 R242, [R1+0x640] ;  /* 0x0006400001f27983 */ /* 0x000f280000300a00 */
[----:B------:R-:W4:Y:S04]  /*15990*/  LDL.LU.64 R244, [R1+0x638] ;  /* 0x0006380001f47983 */ /* 0x000f280000300a00 */
[----:B------:R-:W4:Y:S04]  /*159a0*/  LDL.LU.64 R248, [R1+0x630] ;  /* 0x0006300001f87983 */ /* 0x000f280000300a00 */
[----:B------:R-:W4:Y:S01]  /*159b0*/  LDL.LU.64 R250, [R1+0x628] ;  /* 0x0006280001fa7983 */ /* 0x000f220000300a00 */
[----:B------:R-:W-:-:S02]  /*159c0*/  VIADD R33, R160, 0xffffff43 ;  /* 0xffffff43a0217836 */ /* 0x000fc40000000000 */
[----:B------:R-:W4:Y:S01]  /*159d0*/  LDC R160, c[0x0][0x230] ;  /* 0x00008c00ffa07b82 */ /* 0x000f220000000800 */
[----:B------:R1:W-:Y:S02]  /*159e0*/  LDGSTS.E [R24+0x4c008], desc[UR8][R162.64], !P3 ;  /* 0x4c008000a2187fae */ /* 0x0003e4000d921848 */
[----:B------:R-:W-:Y:S02]  /*159f0*/  ISETP.GE.U32.AND P5, PT, R33, 0x7ffffec4, PT ;  /* 0x7ffffec42100780c */ /* 0x000fe40003fa6070 */
[----:B------:R-:W-:Y:S04]  /*15a00*/  LDGSTS.E [R24+0x4000c], desc[UR8][R174.64], !P4 ;  /* 0x4000c000ae187fae */ /* 0x000fe8000e121848 */
[----:B------:R2:W-:Y:S04]  /*15a10*/  LDGSTS.E [R24+0x4400c], desc[UR8][R172.64], !P4 ;  /* 0x4400c000ac187fae */ /* 0x0005e8000e121848 */
[----:B------:R3:W-:Y:S01]  /*15a20*/  LDGSTS.E [R24+0x4800c], desc[UR8][R170.64], !P4 ;  /* 0x4800c000aa187fae */ /* 0x0007e2000e121848 */
[----:B-1----:R-:W1:Y:S03]  /*15a30*/  LDC R162, c[0x0][0x230] ;  /* 0x00008c00ffa27b82 */ /* 0x002e660000000800 */
[----:B------:R3:W-:Y:S05]  /*15a40*/  LDGSTS.E [R24+0x4c00c], desc[UR8][R168.64], !P4 ;  /* 0x4c00c000a8187fae */ /* 0x0007ea000e121848 */
[----:B------:R-:W1:Y:S01]  /*15a50*/  LDC R163, c[0x0][0x230] ;  /* 0x00008c00ffa37b82 */ /* 0x000e620000000800 */
[----:B--2---:R-:W-:-:S04]  /*15a60*/  IMAD.WIDE R172, R25, 0x4, R164 ;  /* 0x0000000419ac7825 */ /* 0x004fc800078e02a4 */
[C---:B---3--:R-:W-:Y:S01]  /*15a70*/  IMAD.WIDE R170, R25.reuse, 0x4, R234 ;  /* 0x0000000419aa7825 */ /* 0x048fe200078e02ea */
[----:B------:R-:W-:Y:S04]  /*15a80*/  STL.64 [R1+0xfd0], R172 ;  /* 0x000fd0ac01007387 */ /* 0x000fe80000100a00 */
[----:B------:R2:W-:Y:S01]  /*15a90*/  LDGSTS.E [R24+0x50000], desc[UR8][R172.64], !P5 ;  /* 0x50000000ac187fae */ /* 0x0005e2000e921848 */
[----:B------:R-:W-:-:S03]  /*15aa0*/  IMAD.WIDE R168, R25, 0x4, R236 ;  /* 0x0000000419a87825 */ /* 0x000fc600078e02ec */
[----:B------:R-:W-:Y:S04]  /*15ab0*/  STL.64 [R1+0xfc8], R170 ;  /* 0x000fc8aa01007387 */ /* 0x000fe80000100a00 */
[----:B------:R4:W-:Y:S01]  /*15ac0*/  LDGSTS.E [R24+0x54000], desc[UR8][R170.64], !P5 ;  /* 0x54000000aa187fae */ /* 0x0009e2000e921848 */
[----:B------:R-:W-:-:S03]  /*15ad0*/  IMAD.WIDE R164, R25, 0x4, R240 ;  /* 0x0000000419a47825 */ /* 0x000fc600078e02f0 */
[----:B------:R-:W-:Y:S04]  /*15ae0*/  STL.64 [R1+0xfc0], R168 ;  /* 0x000fc0a801007387 */ /* 0x000fe80000100a00 */
[----:B------:R3:W-:Y:S04]  /*15af0*/  LDGSTS.E [R24+0x58000], desc[UR8][R168.64], !P5 ;  /* 0x58000000a8187fae */ /* 0x0007e8000e921848 */
[----:B------:R1:W-:Y:S04]  /*15b00*/  STL.64 [R1+0xfb8], R164 ;  /* 0x000fb8a401007387 */ /* 0x0003e80000100a00 */
[----:B------:R-:W-:Y:S04]  /*15b10*/  LDGSTS.E [R24+0x5c000], desc[UR8][R164.64], !P5 ;  /* 0x5c000000a4187fae */ /* 0x000fe8000e921848 */
[----:B-1----:R-:W3:Y:S01]  /*15b20*/  LDL.LU.64 R164, [R1+0x620] ;  /* 0x0006200001a47983 */ /* 0x002ee20000300a00 */
[----:B------:R-:W-:-:S02]  /*15b30*/  IADD3 R33, R159, -0xbe, RZ ;  /* 0xffffff429f217810 */ /* 0x000fc40007ffe0ff */
[----:B------:R-:W1:Y:S01]  /*15b40*/  LDC R159, c[0x0][0x230] ;  /* 0x00008c00ff9f7b82 */ /* 0x000e620000000800 */
[----:B------:R-:W3:Y:S01]  /*15b50*/  LDL.LU.64 R234, [R1+0x618] ;  /* 0x0006180001ea7983 */ /* 0x000ee20000300a00 */
[----:B------:R-:W-:-:S03]  /*15b60*/  ISETP.GE.U32.AND P6, PT, R33, 0x7ffffec3, PT ;  /* 0x7ffffec32100780c */ /* 0x000fc60003fc6070 */
[----:B------:R-:W3:Y:S04]  /*15b70*/  LDL.LU.64 R236, [R1+0x610] ;  /* 0x0006100001ec7983 */ /* 0x000ee80000300a00 */
[----:B------:R-:W3:Y:S01]  /*15b80*/  LDL.LU.64 R240, [R1+0x608] ;  /* 0x0006080001f07983 */ /* 0x000ee20000300a00 */
[----:B--2---:R-:W-:-:S04]  /*15b90*/  IMAD.WIDE R172, R25, 0x4, R232 ;  /* 0x0000000419ac7825 */ /* 0x004fc800078e02e8 */
[C---:B----4-:R-:W-:Y:S01]  /*15ba0*/  IMAD.WIDE R170, R25.reuse, 0x4, R238 ;  /* 0x0000000419aa7825 */ /* 0x050fe200078e02ee */
[----:B------:R2:W-:Y:S04]  /*15bb0*/  STL.64 [R1+0xfb0], R172 ;  /* 0x000fb0ac01007387 */ /* 0x0005e80000100a00 */
[----:B------:R2:W-:Y:S01]  /*15bc0*/  LDGSTS.E [R24+0x50004], desc[UR8][R172.64], !P6 ;  /* 0x50004000ac187fae */ /* 0x0005e2000f121848 */
[----:B---3--:R-:W-:-:S03]  /*15bd0*/  IMAD.WIDE R168, R25, 0x4, R246 ;  /* 0x0000000419a87825 */ /* 0x008fc600078e02f6 */
[----:B------:R3:W-:Y:S01]  /*15be0*/  STL.64 [R1+0xfa8], R170 ;  /* 0x000fa8aa01007387 */ /* 0x0007e20000100a00 */
[----:B------:R-:W-:-:S03]  /*15bf0*/  IMAD.WIDE R166, R25, 0x4, R166 ;  /* 0x0000000419a67825 */ /* 0x000fc600078e02a6 */
[----:B------:R4:W-:Y:S01]  /*15c00*/  STL.64 [R1+0xfa0], R168 ;  /* 0x000fa0a801007387 */ /* 0x0009e20000100a00 */
[----:B------:R-:W-:-:S03]  /*15c10*/  IMAD.WIDE R174, R25, 0x4, R242 ;  /* 0x0000000419ae7825 */ /* 0x000fc600078e02f2 */
[----:B------:R3:W-:Y:S01]  /*15c20*/  LDGSTS.E [R24+0x54004], desc[UR8][R170.64], !P6 ;  /* 0x54004000aa187fae */ /* 0x0007e2000f121848 */
[----:B--2---:R-:W-:-:S03]  /*15c30*/  IMAD.WIDE R172, R25, 0x4, R244 ;  /* 0x0000000419ac7825 */ /* 0x004fc600078e02f4 */
[----:B------:R2:W-:Y:S04]  /*15c40*/  STL.64 [R1+0xf98], R166 ;  /* 0x000f98a601007387 */ /* 0x0005e80000100a00 */
[----:B------:R4:W-:Y:S01]  /*15c50*/  LDGSTS.E [R24+0x58004], desc[UR8][R168.64], !P6 ;  /* 0x58004000a8187fae */ /* 0x0009e2000f121848 */
[----:B---3--:R-:W-:-:S03]  /*15c60*/  IMAD.WIDE R170, R25, 0x4, R248 ;  /* 0x0000000419aa7825 */ /* 0x008fc600078e02f8 */
[----:B------:R-:W-:Y:S04]  /*15c70*/  STL.64 [R1+0xf90], R174 ;  /* 0x000f90ae01007387 */ /* 0x000fe80000100a00 */
[----:B------:R-:W3:Y:S01]  /*15c80*/  LDL.LU.64 R232, [R1+0x280] ;  /* 0x0002800001e87983 */ /* 0x000ee20000300a00 */
[----:B----4-:R-:W-:-:S03]  /*15c90*/  IMAD.WIDE R168, R25, 0x4, R250 ;  /* 0x0000000419a87825 */ /* 0x010fc600078e02fa */
[----:B------:R4:W-:Y:S04]  /*15ca0*/  STL.64 [R1+0xf88], R172 ;  /* 0x000f88ac01007387 */ /* 0x0009e80000100a00 */
[----:B------:R-:W3:Y:S04]  /*15cb0*/  LDL.LU.64 R238, [R1+0x260] ;  /* 0x0002600001ee7983 */ /* 0x000ee80000300a00 */
[----:B------:R-:W-:Y:S04]  /*15cc0*/  LDGSTS.E [R24+0x5c004], desc[UR8][R166.64], !P6 ;  /* 0x5c004000a6187fae */ /* 0x000fe8000f121848 */
[----:B------:R1:W-:Y:S04]  /*15cd0*/  STL.64 [R1+0xf80], R170 ;  /* 0x000f80aa01007387 */ /* 0x0003e80000100a00 */
[----:B--2---:R-:W2:Y:S04]  /*15ce0*/  LDL.LU.64 R166, [R1+0x278] ;  /* 0x0002780001a67983 */ /* 0x004ea80000300a00 */
[----:B------:R1:W-:Y:S04]  /*15cf0*/  STL.64 [R1+0xf78], R168 ;  /* 0x000f78a801007387 */ /* 0x0003e80000100a00 */
[----:B------:R-:W2:Y:S04]  /*15d00*/  LDL.LU.64 R242, [R1+0x270] ;  /* 0x0002700001f27983 */ /* 0x000ea80000300a00 */
[----:B------:R-:W2:Y:S04]  /*15d10*/  LDL.LU.64 R244, [R1+0x268] ;  /* 0x0002680001f47983 */ /* 0x000ea80000300a00 */
[----:B------:R-:W2:Y:S04]  /*15d20*/  LDL.LU.64 R248, [R1+0x258] ;  /* 0x0002580001f87983 */ /* 0x000ea80000300a00 */
[----:B------:R-:W2:Y:S01]  /*15d30*/  LDL.LU.64 R250, [R1+0x250] ;  /* 0x0002500001fa7983 */ /* 0x000ea20000300a00 */
[----:B------:R-:W-:-:S02]  /*15d40*/  VIADD R33, R158, 0xffffff41 ;  /* 0xffffff419e217836 */ /* 0x000fc40000000000 */
[----:B------:R-:W2:Y:S03]  /*15d50*/  LDC R158, c[0x0][0x230] ;  /* 0x00008c00ff9e7b82 */ /* 0x000ea60000000800 */
[----:B------:R-:W-:-:S13]  /*15d60*/  ISETP.GE.U32.AND P1, PT, R33, 0x7ffffec2, PT ;  /* 0x7ffffec22100780c */ /* 0x000fda0003f26070 */
[----:B------:R-:W-:Y:S04]  /*15d70*/  LDGSTS.E [R24+0x50008], desc[UR8][R174.64], !P1 ;  /* 0x50008000ae187fae */ /* 0x000fe8000c921848 */
[----:B------:R4:W-:Y:S01]  /*15d80*/  LDGSTS.E [R24+0x54008], desc[UR8][R172.64], !P1 ;  /* 0x54008000ac187fae */ /* 0x0009e2000c921848 */
[----:B------:R-:W-:Y:S02]  /*15d90*/  IADD3 R33, R160, -0xc0, RZ ;  /* 0xffffff40a0217810 */ /* 0x000fe40007ffe0ff */
[----:B------:R-:W2:Y:S01]  /*15da0*/  LDC R160, c[0x0][0x230] ;  /* 0x00008c00ffa07b82 */ /* 0x000ea20000000800 */
[----:B------:R1:W-:Y:S01]  /*15db0*/  LDGSTS.E [R24+0x58008], desc[UR8][R170.64], !P1 ;  /* 0x58008000aa187fae */ /* 0x0003e2000c921848 */
[----:B----4-:R-:W-:Y:S01]  /*15dc0*/  IMAD.WIDE R172, R25, 0x4, R164 ;  /* 0x0000000419ac7825 */ /* 0x010fe200078e02a4 */
[----:B------:R-:W-:-:S02]  /*15dd0*/  ISETP.GE.U32.AND P2, PT, R33, 0x7ffffec1, PT ;  /* 0x7ffffec12100780c */ /* 0x000fc40003f46070 */
[----:B------:R4:W-:Y:S04]  /*15de0*/  LDGSTS.E [R24+0x5c008], desc[UR8][R168.64], !P1 ;  /* 0x5c008000a8187fae */ /* 0x0009e8000c921848 */
[----:B------:R-:W-:Y:S04]  /*15df0*/  STL.64 [R1+0xf70], R172 ;  /* 0x000f70ac01007387 */ /* 0x000fe80000100a00 */
[----:B------:R-:W2:Y:S01]  /*15e00*/  LDL.LU.64 R246, [R1+0x248] ;  /* 0x0002480001f67983 */ /* 0x000ea20000300a00 */
[----:B-1----:R-:W-:-:S03]  /*15e10*/  IMAD.WIDE R170, R25, 0x4, R234 ;  /* 0x0000000419aa7825 */ /* 0x002fc600078e02ea */
[----:B------:R-:W-:Y:S01]  /*15e20*/  LDGSTS.E [R24+0x5000c], desc[UR8][R172.64], !P2 ;  /* 0x5000c000ac187fae */ /* 0x000fe2000d121848 */
[----:B----4-:R-:W-:-:S04]  /*15e30*/  IMAD.WIDE R168, R25, 0x4, R236 ;  /* 0x0000000419a87825 */ /* 0x010fc800078e02ec */
[C---:B------:R-:W-:Y:S01]  /*15e40*/  IMAD.WIDE R164, R25.reuse, 0x4, R240 ;  /* 0x0000000419a47825 */ /* 0x040fe200078e02f0 */
[----:B------:R-:W-:Y:S04]  /*15e50*/  STL.64 [R1+0xf68], R170 ;  /* 0x000f68aa01007387 */ /* 0x000fe80000100a00 */
[----:B------:R1:W-:Y:S04]  /*15e60*/  LDGSTS.E [R24+0x5400c], desc[UR8][R170.64], !P2 ;  /* 0x5400c000aa187fae */ /* 0x0003e8000d121848 */
[----:B------:R-:W-:Y:S04]  /*15e70*/  STL.64 [R1+0xf60], R168 ;  /* 0x000f60a801007387 */ /* 0x000fe80000100a00 */
[----:B------:R4:W-:Y:S04]  /*15e80*/  LDGSTS.E [R24+0x5800c], desc[UR8][R168.64], !P2 ;  /* 0x5800c000a8187fae */ /* 0x0009e8000d121848 */
[----:B------:R1:W-:Y:S04]  /*15e90*/  STL.64 [R1+0xf58], R164 ;  /* 0x000f58a401007387 */ /* 0x0003e80000100a00 */
[----:B------:R-:W-:Y:S04]  /*15ea0*/  LDGSTS.E [R24+0x5c00c], desc[UR8][R164.64], !P2 ;  /* 0x5c00c000a4187fae */ /* 0x000fe8000d121848 */
[----:B-1----:R-:W4:Y:S04]  /*15eb0*/  LDL.LU.64 R164, [R1+0x240] ;  /* 0x0002400001a47983 */ /* 0x002f280000300a00 */
[----:B------:R-:W4:Y:S04]  /*15ec0*/  LDL.LU.64 R234, [R1+0x238] ;  /* 0x0002380001ea7983 */ /* 0x000f280000300a00 */
[----:B------:R-:W4:Y:S04]  /*15ed0*/  LDL.LU.64 R236, [R1+0x230] ;  /* 0x0002300001ec7983 */ /* 0x000f280000300a00 */
[----:B------:R-:W4:Y:S01]  /*15ee0*/  LDL.LU.64 R240, [R1+0x228] ;  /* 0x0002280001f07983 */ /* 0x000f220000300a00 */
[----:B---3--:R-:W-:-:S04]  /*15ef0*/  IMAD.WIDE R178, R25, 0x4, R232 ;  /* 0x0000000419b27825 */ /* 0x008fc800078e02e8 */
[C---:B------:R-:W-:Y:S01]  /*15f00*/  IMAD.WIDE R170, R25.reuse, 0x4, R238 ;  /* 0x0000000419aa7825 */ /* 0x040fe200078e02ee */
[----:B------:R-:W-:Y:S04]  /*15f10*/  STL.64 [R1+0xd00], R178 ;  /* 0x000d00b201007387 */ /* 0x000fe80000100a00 */
[----:B------:R-:W-:Y:S01]  /*15f20*/  STL.64 [R1+0x1750], R170 ;  /* 0x001750aa01007387 */ /* 0x000fe20000100a00 */
[----:B--2---:R-:W-:-:S04]  /*15f30*/  IMAD.WIDE R176, R25, 0x4, R166 ;  /* 0x0000000419b07825 */ /* 0x004fc800078e02a6 */
[C---:B------:R-:W-:Y:S01]  /*15f40*/  IMAD.WIDE R174, R25.reuse, 0x4, R242 ;  /* 0x0000000419ae7825 */ /* 0x040fe200078e02f2 */
[----:B------:R-:W-:Y:S03]  /*15f50*/  STL.64 [R1+0xbe8], R176 ;  /* 0x000be8b001007387 */ /* 0x000fe60000100a00 */
[C---:B------:R-:W-:Y:S01]  /*15f60*/  IMAD.WIDE R172, R25.reuse, 0x4, R244 ;  /* 0x0000000419ac7825 */ /* 0x040fe200078e02f4 */
[----:B------:R-:W-:Y:S03]  /*15f70*/  STL.64 [R1+0xbd8], R174 ;  /* 0x000bd8ae01007387 */ /* 0x000fe60000100a00 */
[C---:B----4-:R-:W-:Y:S01]  /*15f80*/  IMAD.WIDE R168, R25.reuse, 0x4, R248 ;  /* 0x0000000419a87825 */ /* 0x050fe200078e02f8 */
[----:B------:R-:W-:Y:S03]  /*15f90*/  STL.64 [R1+0xbc8], R172 ;  /* 0x000bc8ac01007387 */ /* 0x000fe60000100a00 */
[----:B------:R-:W-:Y:S01]  /*15fa0*/  IMAD.WIDE R166, R25, 0x4, R250 ;  /* 0x0000000419a67825 */ /* 0x000fe200078e02fa */
[----:B------:R-:W2:Y:S04]  /*15fb0*/  LDL.LU.64 R242, [R1+0x220] ;  /* 0x0002200001f27983 */ /* 0x000ea80000300a00 */
[----:B------:R-:W3:Y:S04]  /*15fc0*/  LDL.LU.64 R244, [R1+0x218] ;  /* 0x0002180001f47983 */ /* 0x000ee80000300a00 */
[----:B------:R1:W-:Y:S04]  /*15fd0*/  STL.64 [R1+0xd10], R168 ;  /* 0x000d10a801007387 */ /* 0x0003e80000100a00 */
[----:B------:R-:W4:Y:S04]  /*15fe0*/  LDL.LU.64 R248, [R1+0x210] ;  /* 0x0002100001f87983 */ /* 0x000f280000300a00 */
[----:B------:R1:W-:Y:S04]  /*15ff0*/  STL.64 [R1+0xd18], R166 ;  /* 0x000d18a601007387 */ /* 0x0003e80000100a00 */
[----:B------:R-:W4:Y:S01]  /*16000*/  LDL.LU.64 R250, [R1+0x208] ;  /* 0x0002080001fa7983 */ /* 0x000f220000300a00 */
[----:B------:R-:W-:-:S02]  /*16010*/  VIADD R33, R159, 0xffffff23 ;  /* 0xffffff239f217836 */ /* 0x000fc40000000000 */
[----:B------:R-:W1:Y:S03]  /*16020*/  LDC R159, c[0x0][0x230] ;  /* 0x00008c00ff9f7b82 */ /* 0x000e660000000800 */
[----:B------:R-:W-:Y:S02]  /*16030*/  ISETP.GE.U32.AND P3, PT, R33, 0x7ffffea4, PT ;  /* 0x7ffffea42100780c */ /* 0x000fe40003f66070 */
[----:B------:R-:W-:-:S03]  /*16040*/  IADD3 R33, R158, -0xde, RZ ;  /* 0xffffff229e217810 */ /* 0x000fc60007ffe0ff */
[----:B------:R-:W1:Y:S01]  /*16050*/  LDC R158, c[0x0][0x230] ;  /* 0x00008c00ff9e7b82 */ /* 0x000e620000000800 */
[----:B------:R-:W-:Y:S01]  /*16060*/  ISETP.GE.U32.AND P4, PT, R33, 0x7ffffea3, PT ;  /* 0x7ffffea32100780c */ /* 0x000fe20003f86070 */
[----:B------:R-:W-:-:S05]  /*16070*/  VIADD R33, R160, 0xffffff21 ;  /* 0xffffff21a0217836 */ /* 0x000fca0000000000 */
[----:B------:R-:W-:Y:S01]  /*16080*/  ISETP.GE.U32.AND P5, PT, R33, 0x7ffffea2, PT ;  /* 0x7ffffea22100780c */ /* 0x000fe20003fa6070 */
[----:B------:R-:W-:Y:S01]  /*16090*/  LDGSTS.E [R24+0x60000], desc[UR8][R178.64], !P3 ;  /* 0x60000000b2187fae */ /* 0x000fe2000d921848 */
[----:B------:R-:W-:Y:S01]  /*160a0*/  IADD3 R33, R162, -0xe0, RZ ;  /* 0xffffff20a2217810 */ /* 0x000fe20007ffe0ff */
[----:B------:R-:W1:Y:S02]  /*160b0*/  LDC R160, c[0x0][0x230] ;  /* 0x00008c00ffa07b82 */ /* 0x000e640000000800 */
[----:B------:R-:W-:Y:S01]  /*160c0*/  LDGSTS.E [R24+0x64000], desc[UR8][R176.64], !P3 ;  /* 0x64000000b0187fae */ /* 0x000fe2000d921848 */
[----:B------:R-:W-:Y:S01]  /*160d0*/  ISETP.GE.U32.AND P6, PT, R33, 0x7ffffea1, PT ;  /* 0x7ffffea12100780c */ /* 0x000fe20003fc6070 */
[----:B-1----:R-:W-:Y:S02]  /*160e0*/  VIADD R33, R159, 0xffffff03 ;  /* 0xffffff039f217836 */ /* 0x002fe40000000000 */
[----:B------:R-:W-:Y:S01]  /*160f0*/  LDGSTS.E [R24+0x68000], desc[UR8][R174.64], !P3 ;  /* 0x68000000ae187fae */ /* 0x000fe2000d921848 */
[----:B------:R-:W-:Y:S01]  /*16100*/  USHF.L.U32 UR7, UR7, 0x7, URZ ;  /* 0x0000000707077899 */ /* 0x000fe2000800063f */
[----:B------:R-:W1:Y:S01]  /*16110*/  LDC R159, c[0x0][0x230] ;  /* 0x00008c00ff9f7b82 */ /* 0x000e620000000800 */
[----:B------:R-:W-:Y:S01]  /*16120*/  ISETP.GE.U32.AND P1, PT, R33, 0x7ffffe84, PT ;  /* 0x7ffffe842100780c */ /* 0x000fe20003f26070 */
[----:B------:R-:W-:Y:S01]  /*16130*/  LDGSTS.E [R24+0x6c000], desc[UR8][R172.64], !P3 ;  /* 0x6c000000ac187fae */ /* 0x000fe2000d921848 */
[----:B------:R-:W-:-:S02]  /*16140*/  IADD3 R33, R158, -0xfe, RZ ;  /* 0xffffff029e217810 */ /* 0x000fc40007ffe0ff */
[----:B------:R-:W-:Y:S01]  /*16150*/  IADD3 R158, R163, -0x100, RZ ;  /* 0xffffff00a39e7810 */ /* 0x000fe20007ffe0ff */
[----:B------:R-:W-:Y:S01]  /*16160*/  IMAD.WIDE R162, R25, 0x4, R246 ;  /* 0x0000000419a27825 */ /* 0x000fe200078e02f6 */
[----:B------:R-:W-:Y:S01]  /*16170*/  LDGSTS.E [R24+0x60004], desc[UR8][R170.64], !P4 ;  /* 0x60004000aa187fae */ /* 0x000fe2000e121848 */
[----:B------:R-:W1:Y:S01]  /*16180*/  S2R R247, SR_TID.X ;  /* 0x0000000000f77919 */ /* 0x000e620000002100 */
[----:B------:R-:W-:Y:S01]  /*16190*/  ISETP.GE.U32.AND P2, PT, R33, 0x7ffffe83, PT ;  /* 0x7ffffe832100780c */ /* 0x000fe20003f46070 */
[----:B------:R-:W-:Y:S01]  /*161a0*/  VIADD R33, R161, 0xffffff01 ;  /* 0xffffff01a1217836 */ /* 0x000fe20000000000 */
[----:B------:R1:W-:Y:S04]  /*161b0*/  LDGSTS.E [R24+0x64004], desc[UR8][R168.64], !P4 ;  /* 0x64004000a8187fae */ /* 0x0003e8000e121848 */
[----:B------:R1:W-:Y:S04]  /*161c0*/  LDGSTS.E [R24+0x68004], desc[UR8][R166.64], !P4 ;  /* 0x68004000a6187fae */ /* 0x0003e8000e121848 */
[----:B------:R1:W-:Y:S02]  /*161d0*/  LDGSTS.E [R24+0x6c004], desc[UR8][R162.64], !P4 ;  /* 0x6c004000a2187fae */ /* 0x0003e4000e121848 */
[----:B-1----:R-:W-:-:S04]  /*161e0*/  LOP3.LUT R247, R247, 0x7f, RZ, 0xc0, !PT ;  /* 0x0000007ff7f77812 */ /* 0x002fc800078ec0ff */
[----:B------:R-:W-:Y:S02]  /*161f0*/  ISETP.GE.AND P3, PT, R247, R158, PT ;  /* 0x0000009ef700720c */ /* 0x000fe40003f66270 */
[----:B------:R-:W1:Y:S01]  /*16200*/  LDC R247, c[0x0][0x230] ;  /* 0x00008c00fff77b82 */ /* 0x000e620000000800 */
[----:B------:R-:W-:Y:S02]  /*16210*/  ISETP.GE.U32.AND P4, PT, R33, 0x7ffffe82, PT ;  /* 0x7ffffe822100780c */ /* 0x000fe40003f86070 */
[----:B------:R-:W-:Y:S01]  /*16220*/  SEL R33, RZ, 0x4, P3 ;  /* 0x00000004ff217807 */ /* 0x000fe20001800000 */
[C---:B------:R-:W-:Y:S01]  /*16230*/  IMAD.WIDE R168, R25.reuse, 0x4, R164 ;  /* 0x0000000419a87825 */ /* 0x040fe200078e02a4 */
[----:B------:R1:W-:Y:S03]  /*16240*/  STL.64 [R1+0xd20], R162 ;  /* 0x000d20a201007387 */ /* 0x0003e60000100a00 */
[C---:B------:R-:W-:Y:S01]  /*16250*/  IMAD.WIDE R166, R25.reuse, 0x4, R234 ;  /* 0x0000000419a67825 */ /* 0x040fe200078e02ea */
[----:B------:R1:W-:Y:S03]  /*16260*/  LDGSTS.E [R24+0x60008], desc[UR8][R168.64], !P5 ;  /* 0x60008000a8187fae */ /* 0x0003e6000e921848 */
[----:B------:R-:W-:-:S04]  /*16270*/  IMAD.WIDE R164, R25, 0x4, R236 ;  /* 0x0000000419a47825 */ /* 0x000fc800078e02ec */
[----:B-1----:R-:W-:Y:S02]  /*16280*/  VIADD R247, R247, 0x7f ;  /* 0x0000007ff7f77836 */ /* 0x002fe40000000000 */
[----:B------:R-:W-:Y:S01]  /*16290*/  IMAD.WIDE R162, R25, 0x4, R240 ;  /* 0x0000000419a27825 */ /* 0x000fe200078e02f0 */
[----:B------:R1:W-:Y:S02]  /*162a0*/  STL.64 [R1+0xd28], R168 ;  /* 0x000d28a801007387 */ /* 0x0003e40000100a00 */
[----:B------:R-:W-:Y:S02]  /*162b0*/  ISETP.GT.AND P3, PT, R247, 0x17f, PT ;  /* 0x0000017ff700780c */ /* 0x000fe40003f64270 */
[----:B------:R2:W-:Y:S02]  /*162c0*/  LDGSTS.E [R24+0x64008], desc[UR8][R166.64], !P5 ;  /* 0x64008000a6187fae */ /* 0x0005e4000e921848 */
[----:B------:R-:W-:Y:S02]  /*162d0*/  SEL R33, R33, RZ, P3 ;  /* 0x000000ff21217207 */ /* 0x000fe40001800000 */
[----:B------:R2:W-:Y:S02]  /*162e0*/  STL.64 [R1+0xd30], R166 ;  /* 0x000d30a601007387 */ /* 0x0005e40000100a00 */
[----:B------:R-:W-:Y:S01]  /*162f0*/  ISETP.NE.U32.AND P3, PT, R33, RZ, PT ;  /* 0x000000ff2100720c */ /* 0x000fe20003f65070 */
[----:B------:R-:W-:Y:S01]  /*16300*/  IMAD.U32 R33, RZ, RZ, UR7 ;  /* 0x00000007ff217e24 */ /* 0x000fe2000f8e00ff */
[----:B------:R3:W-:Y:S04]  /*16310*/  LDGSTS.E [R24+0x68008], desc[UR8][R164.64], !P5 ;  /* 0x68008000a4187fae */ /* 0x0007e8000e921848 */
[----:B------:R3:W-:Y:S04]  /*16320*/  STL.64 [R1+0xd38], R164 ;  /* 0x000d38a401007387 */ /* 0x0007e80000100a00 */
[----:B------:R4:W-:Y:S01]  /*16330*/  LDGSTS.E [R24+0x6c008], desc[UR8][R162.64], !P5 ;  /* 0x6c008000a2187fae */ /* 0x0009e2000e921848 */
[----:B------:R-:W-:-:S02]  /*16340*/  ISETP.GE.U32.AND P5, PT, R158, 0x7ffffe81, PT ;  /* 0x7ffffe819e00780c */ /* 0x000fc40003fa6070 */
[----:B------:R-:W-:Y:S01]  /*16350*/  IADD3 R158, R160, -0x101, RZ ;  /* 0xfffffeffa09e7810 */ /* 0x000fe20007ffe0ff */
[----:B------:R4:W-:Y:S01]  /*16360*/  STL.64 [R1+0xd40], R162 ;  /* 0x000d40a201007387 */ /* 0x0009e20000100a00 */
[----:B------:R-:W-:-:S04]  /*16370*/  IMAD.WIDE R188, R33, 0x4, R138 ;  /* 0x0000000421bc7825 */ /* 0x000fc800078e028a */
        /* <DEDUP_REMOVED lines=15> */
[----:B-1----:R-:W-:-:S04]  /*16470*/  IMAD.WIDE R168, R33, 0x4, R54 ;  /* 0x0000000421a87825 */ /* 0x002fc800078e0236 */
        /* <DEDUP_REMOVED lines=11> */
[----:B--2---:R-:W-:-:S04]  /*16530*/  IMAD.WIDE R166, R25, 0x4, R242 ;  /* 0x0000000419a67825 */ /* 0x004fc800078e02f2 */
[C---:B---3--:R-:W-:Y:S01]  /*16540*/  IMAD.WIDE R164, R25.reuse, 0x4, R244 ;  /* 0x0000000419a47825 */ /* 0x048fe200078e02f4 */
[----:B------:R-:W-:Y:S03]  /*16550*/  STL.64 [R1+0xd48], R166 ;  /* 0x000d48a601007387 */ /* 0x000fe60000100a00 */
[C---:B----4-:R-:W-:Y:S01]  /*16560*/  IMAD.WIDE R162, R25.reuse, 0x4, R248 ;  /* 0x0000000419a27825 */ /* 0x050fe200078e02f8 */
[----:B------:R-:W-:Y:S04]  /*16570*/  STL.64 [R1+0xd50], R164 ;  /* 0x000d50a401007387 */ /* 0x000fe80000100a00 */
[----:B------:R-:W-:Y:S01]  /*16580*/  LDGSTS.E [R24+0x6000c], desc[UR8][R166.64], !P6 ;  /* 0x6000c000a6187fae */ /* 0x000fe2000f121848 */
[----:B------:R-:W-:-:S03]  /*16590*/  IMAD.WIDE R160, R25, 0x4, R250 ;  /* 0x0000000419a07825 */ /* 0x000fc600078e02fa */
[----:B------:R1:W-:Y:S04]  /*165a0*/  STL.64 [R1+0xd58], R162 ;  /* 0x000d58a201007387 */ /* 0x0003e80000100a00 */
[----:B------:R-:W-:Y:S04]  /*165b0*/  LDGSTS.E [R24+0x6400c], desc[UR8][R164.64], !P6 ;  /* 0x6400c000a4187fae */ /* 0x000fe8000f121848 */
[----:B------:R-:W-:Y:S04]  /*165c0*/  STL.64 [R1+0xd60], R160 ;  /* 0x000d60a001007387 */ /* 0x000fe80000100a00 */
[----:B------:R1:W-:Y:S04]  /*165d0*/  LDGSTS.E [R24+0x6800c], desc[UR8][R162.64], !P6 ;  /* 0x6800c000a2187fae */ /* 0x0003e8000f121848 */
[----:B------:R-:W-:Y:S04]  /*165e0*/  STL.64 [R1+0x1838], R188 ;  /* 0x001838bc01007387 */ /* 0x000fe80000100a00 */
[----:B------:R-:W-:Y:S01]  /*165f0*/  STL.64 [R1+0x1830], R180 ;  /* 0x001830b401007387 */ /* 0x000fe20000100a00 */
[----:B-1----:R-:W-:-:S03]  /*16600*/  IMAD.WIDE R162, R33, 0x4, R52 ;  /* 0x0000000421a27825 */ /* 0x002fc600078e0234 */
[----:B------:R-:W-:Y:S04]  /*16610*/  STL.64 [R1+0x1828], R142 ;  /* 0x0018288e01007387 */ /* 0x000fe80000100a00 */
[----:B------:R-:W-:Y:S01]  /*16620*/  STL.64 [R1+0x1820], R144 ;  /* 0x0018209001007387 */ /* 0x000fe20000100a00 */
[----:B------:R-:W-:-:S03]  /*16630*/  IMAD.WIDE R166, R33, 0x4, R66 ;  /* 0x0000000421a67825 */ /* 0x000fc600078e0242 */
[----:B------:R-:W-:Y:S01]  /*16640*/  STL.64 [R1+0x1818], R146 ;  /* 0x0018189201007387 */ /* 0x000fe20000100a00 */
[----:B------:R-:W-:-:S03]  /*16650*/  IMAD.WIDE R164, R33, 0x4, R56 ;  /* 0x0000000421a47825 */ /* 0x000fc600078e0238 */
[----:B------:R-:W-:Y:S04]  /*16660*/  STL.64 [R1+0x1810], R148 ;  /* 0x0018109401007387 */ /* 0x000fe80000100a00 */
        /* <DEDUP_REMOVED lines=13> */
[----:B------:R-:W-:Y:S01]  /*16740*/  STL.64 [R1+0x17a0], R168 ;  /* 0x0017a0a801007387 */ /* 0x000fe20000100a00 */
[----:B------:R-:W-:-:S03]  /*16750*/  IMAD.WIDE R66, R33, 0x4, R80 ;  /* 0x0000000421427825 */ /* 0x000fc600078e0250 */
[----:B------:R-:W-:Y:S04]  /*16760*/  STL.64 [R1+0x1798], R82 ;  /* 0x0017985201007387 */ /* 0x000fe80000100a00 */
[----:B------:R1:W-:Y:S04]  /*16770*/  STL.64 [R1+0x1780], R2 ;  /* 0x0017800201007387 */ /* 0x0003e80000100a00 */
[----:B------:R-:W-:Y:S01]  /*16780*/  STL.64 [R1+0x1790], R72 ;  /* 0x0017904801007387 */ /* 0x000fe20000100a00 */
[----:B------:R-:W-:-:S03]  /*16790*/  IMAD.WIDE R52, R33, 0x4, R128 ;  /* 0x0000000421347825 */ /* 0x000fc600078e0280 */
[----:B------:R-:W-:Y:S04]  /*167a0*/  STL.64 [R1+0x1788], R84 ;  /* 0x0017885401007387 */ /* 0x000fe80000100a00 */
[----:B------:R-:W-:Y:S01]  /*167b0*/  STL.64 [R1+0x1778], R182 ;  /* 0x001778b601007387 */ /* 0x000fe20000100a00 */
[----:B-1----:R-:W-:-:S03]  /*167c0*/  IMAD.WIDE R2, R33, 0x4, R88 ;  /* 0x0000000421027825 */ /* 0x002fc600078e0258 */
[----:B------:R-:W-:Y:S01]  /*167d0*/  STL.64 [R1+0x1770], R140 ;  /* 0x0017708c01007387 */ /* 0x000fe20000100a00 */
[----:B------:R-:W-:-:S03]  /*167e0*/  IMAD.WIDE R90, R33, 0x4, R34 ;  /* 0x00000004215a7825 */ /* 0x000fc600078e0222 */
[----:B------:R-:W-:Y:S01]  /*167f0*/  STL.64 [R1+0x1768], R138 ;  /* 0x0017688a01007387 */ /* 0x000fe20000100a00 */
[----:B------:R-:W-:-:S03]  /*16800*/  IMAD.WIDE R74, R33, 0x4, R86 ;  /* 0x00000004214a7825 */ /* 0x000fc600078e0256 */
[----:B------:R-:W-:Y:S01]  /*16810*/  STL.64 [R1+0x1760], R76 ;  /* 0x0017604c01007387 */ /* 0x000fe20000100a00 */
[----:B------:R-:W-:-:S03]  /*16820*/  IMAD.WIDE R4, R33, 0x4, R4 ;  /* 0x0000000421047825 */ /* 0x000fc600078e0204 */
[----:B------:R-:W-:Y:S01]  /*16830*/  STL.64 [R1+0x1758], R66 ;  /* 0x0017584201007387 */ /* 0x000fe20000100a00 */
[----:B------:R-:W-:-:S03]  /*16840*/  IMAD.WIDE R64, R33, 0x4, R96 ;  /* 0x0000000421407825 */ /* 0x000fc600078e0260 */
[----:B------:R1:W-:Y:S04]  /*16850*/  STL.64 [R1+0x1720], R2 ;  /* 0x0017200201007387 */ /* 0x0003e80000100a00 */
[----:B------:R-:W-:Y:S04]  /*16860*/  STL.64 [R1+0x1748], R58 ;  /* 0x0017483a01007387 */ /* 0x000fe80000100a00 */
        /* <DEDUP_REMOVED lines=9> */
[----:B------:R-:W-:Y:S04]  /*16900*/  STL.64 [R1+0x980], R4 ;  /* 0x0009800401007387 */ /* 0x000fe80000100a00 */
[----:B------:R-:W-:Y:S04]  /*16910*/  STL.64 [R1+0x9a0], R64 ;  /* 0x0009a04001007387 */ /* 0x000fe80000100a00 */
[----:B------:R1:W-:Y:S04]  /*16920*/  STL.64 [R1+0x970], R2 ;  /* 0x0009700201007387 */ /* 0x0003e80000100a00 */
[----:B------:R-:W-:Y:S04]  /*16930*/  STL.64 [R1+0x990], R56 ;  /* 0x0009903801007387 */ /* 0x000fe80000100a00 */
[----:B------:R-:W-:Y:S01]  /*16940*/  STL.64 [R1+0x960], R96 ;  /* 0x0009606001007387 */ /* 0x000fe20000100a00 */
[----:B-1----:R-:W-:-:S03]  /*16950*/  IMAD.WIDE R2, R33, 0x4, R104 ;  /* 0x0000000421027825 */ /* 0x002fc600078e0268 */
[----:B------:R-:W-:Y:S04]  /*16960*/  STL.64 [R1+0x950], R86 ;  /* 0x0009505601007387 */ /* 0x000fe80000100a00 */
[----:B------:R1:W-:Y:S04]  /*16970*/  STL.64 [R1+0x930], R2 ;  /* 0x0009300201007387 */ /* 0x0003e80000100a00 */
[----:B------:R-:W2:Y:S04]  /*16980*/  LDL.LU.64 R200, [R1+0xde8] ;  /* 0x000de80001c87983 */ /* 0x000ea80000300a00 */
[----:B------:R-:W3:Y:S01]  /*16990*/  LDL.LU.64 R198, [R1+0xdf8] ;  /* 0x000df80001c67983 */ /* 0x000ee20000300a00 */
[----:B-1----:R-:W-:-:S03]  /*169a0*/  IMAD.WIDE R2, R33, 0x4, R102 ;  /* 0x0000000421027825 */ /* 0x002fc600078e0266 */
[----:B------:R1:W-:Y:S04]  /*169b0*/  LDGSTS.E [R24+0x6c00c], desc[UR8][R160.64], !P6 ;  /* 0x6c00c000a0187fae */ /* 0x0003e8000f121848 */
[----:B------:R4:W-:Y:S04]  /*169c0*/  STL.64 [R1+0x910], R2 ;  /* 0x0009100201007387 */ /* 0x0009e80000100a00 */
[----:B------:R-:W3:Y:S04]  /*169d0*/  LDL.LU.64 R196, [R1+0xdf0] ;  /* 0x000df00001c47983 */ /* 0x000ee80000300a00 */
[----:B------:R-:W3:Y:S01]  /*169e0*/  LDL.LU.64 R194, [R1+0xe00] ;  /* 0x000e000001c27983 */ /* 0x000ee20000300a00 */
[C---:B------:R-:W-:Y:S01]  /*169f0*/  IMAD.WIDE R80, R33.reuse, 0x4, R98 ;  /* 0x0000000421507825 */ /* 0x040fe200078e0262 */
[----:B-1----:R-:W1:Y:S02]  /*16a00*/  LDC R160, c[0x0][0x230] ;  /* 0x00008c00ffa07b82 */ /* 0x002e640000000800 */
[----:B------:R-:W3:Y:S04]  /*16a10*/  LDL.LU.64 R192, [R1+0xe08] ;  /* 0x000e080001c07983 */ /* 0x000ee80000300a00 */
[----:B------:R-:W3:Y:S04]  /*16a20*/  LDL.LU.64 R190, [R1+0xe10] ;  /* 0x000e100001be7983 */ /* 0x000ee80000300a00 */
[----:B------:R-:W3:Y:S04]  /*16a30*/  LDL.LU.64 R232, [R1+0xe18] ;  /* 0x000e180001e87983 */ /* 0x000ee80000300a00 */
[----:B------:R-:W3:Y:S01]  /*16a40*/  LDL.LU.64 R238, [R1+0xe20] ;  /* 0x000e200001ee7983 */ /* 0x000ee20000300a00 */
[----:B------:R-:W-:-:S03]  /*16a50*/  IMAD.WIDE R62, R33, 0x4, R108 ;  /* 0x00000004213e7825 */ /* 0x000fc600078e026c */
        /* <DEDUP_REMOVED lines=39> */
[----:B------:R-:W3:Y:S01]  /*16cd0*/  LDL.LU.64 R250, [R1+0x1738] ;  /* 0x0017380001fa7983 */ /* 0x000ee20000300a00 */
[----:B------:R-:W-:-:S04]  /*16ce0*/  IMAD.WIDE R54, R33, 0x4, R136 ;  /* 0x0000000421367825 */ /* 0x000fc800078e0288 */
[----:B----4-:R-:W-:-:S04]  /*16cf0*/  IMAD.WIDE R2, R33, 0x4, R38 ;  /* 0x0000000421027825 */ /* 0x010fc800078e0226 */
[----:B------:R-:W-:Y:S01]  /*16d00*/  IMAD.WIDE R38, R25, 0x4, R154 ;  /* 0x0000000419267825 */ /* 0x000fe200078e029a */
[----:B------:R-:W-:Y:S03]  /*16d10*/  STL.64 [R1+0x810], R54 ;  /* 0x0008103601007387 */ /* 0x000fe60000100a00 */
[----:B------:R-:W-:Y:S01]  /*16d20*/  IMAD.WIDE R12, R33, 0x4, R12 ;  /* 0x00000004210c7825 */ /* 0x000fe200078e020c */
[----:B------:R4:W-:Y:S04]  /*16d30*/  STL.64 [R1+0x768], R38 ;  /* 0x0007682601007387 */ /* 0x0009e80000100a00 */
[----:B------:R-:W-:Y:S04]  /*16d40*/  STL.64 [R1+0x800], R12 ;  /* 0x0008000c01007387 */ /* 0x000fe80000100a00 */
[----:B------:R-:W-:Y:S01]  /*16d50*/  STL.64 [R1+0x770], R2 ;  /* 0x0007700201007387 */ /* 0x000fe20000100a00 */
[----:B------:R-:W-:Y:S01]  /*16d60*/  ISETP.GE.U32.AND P6, PT, R158, 0x7ffffe80, PT ;  /* 0x7ffffe809e00780c */ /* 0x000fe20003fc6070 */
[----:B------:R-:W-:Y:S01]  /*16d70*/  VIADD R158, R9, 0x100000 ;  /* 0x00100000099e7836 */ /* 0x000fe20000000000 */
[----:B------:R-:W-:Y:S01]  /*16d80*/  IADD3 R159, R159, -0x102, RZ ;  /* 0xfffffefe9f9f7810 */ /* 0x000fe20007ffe0ff */
[----:B--2---:R-:W-:-:S04]  /*16d90*/  IMAD.WIDE R128, R25, 0x4, R200 ;  /* 0x0000000419807825 */ /* 0x004fc800078e02c8 */
[C---:B---3--:R-:W-:Y:S01]  /*16da0*/  IMAD.WIDE R120, R25.reuse, 0x4, R198 ;  /* 0x0000000419787825 */ /* 0x048fe200078e02c6 */
[----:B------:R-:W-:Y:S04]  /*16db0*/  STL.64 [R1+0x7f0], R128 ;  /* 0x0007f08001007387 */ /* 0x000fe80000100a00 */
[----:B------:R-:W-:Y:S01]  /*16dc0*/  STL.64 [R1+0x7d0], R120 ;  /* 0x0007d07801007387 */ /* 0x000fe20000100a00 */
[----:B------:R-:W-:-:S04]  /*16dd0*/  IMAD.WIDE R110, R25, 0x4, R196 ;  /* 0x00000004196e7825 */ /* 0x000fc800078e02c4 */
[----:B------:R-:W-:-:S04]  /*16de0*/  IMAD.WIDE R102, R25, 0x4, R194 ;  /* 0x0000000419667825 */ /* 0x000fc800078e02c2 */
[C---:B------:R-:W-:Y:S01]  /*16df0*/  IMAD.WIDE R126, R25.reuse, 0x4, R192 ;  /* 0x00000004197e7825 */ /* 0x040fe200078e02c0 */
[----:B------:R-:W-:Y:S03]  /*16e00*/  STL.64 [R1+0x7b0], R110 ;  /* 0x0007b06e01007387 */ /* 0x000fe60000100a00 */
[C---:B------:R-:W-:Y:S01]  /*16e10*/  IMAD.WIDE R124, R25.reuse, 0x4, R190 ;  /* 0x00000004197c7825 */ /* 0x040fe200078e02be */
[----:B------:R-:W-:Y:S03]  /*16e20*/  STL.64 [R1+0x7e8], R126 ;  /* 0x0007e87e01007387 */ /* 0x000fe60000100a00 */
[C---:B------:R-:W-:Y:S01]  /*16e30*/  IMAD.WIDE R122, R25.reuse, 0x4, R232 ;  /* 0x00000004197a7825 */ /* 0x040fe200078e02e8 */
[----:B------:R-:W-:Y:S03]  /*16e40*/  STL.64 [R1+0x790], R102 ;  /* 0x0007906601007387 */ /* 0x000fe60000100a00 */
[C---:B------:R-:W-:Y:S01]  /*16e50*/  IMAD.WIDE R118, R25.reuse, 0x4, R238 ;  /* 0x0000000419767825 */ /* 0x040fe200078e02ee */
[----:B------:R-:W-:Y:S03]  /*16e60*/  STL.64 [R1+0x7e0], R124 ;  /* 0x0007e07c01007387 */ /* 0x000fe60000100a00 */
[C---:B------:R-:W-:Y:S01]  /*16e70*/  IMAD.WIDE R116, R25.reuse, 0x4, R246 ;  /* 0x0000000419747825 */ /* 0x040fe200078e02f6 */
[----:B------:R2:W-:Y:S03]  /*16e80*/  STL.64 [R1+0x7d8], R122 ;  /* 0x0007d87a01007387 */ /* 0x0005e60000100a00 */
        /* <DEDUP_REMOVED lines=11> */
[----:B------:R-:W-:Y:S03]  /*16f40*/  STL.64 [R1+0x798], R104 ;  /* 0x0007986801007387 */ /* 0x000fe60000100a00 */
[----:B----4-:R-:W-:-:S05]  /*16f50*/  IMAD.WIDE R38, R25, 0x4, R250 ;  /* 0x0000000419267825 */ /* 0x010fca00078e02fa */
[----:B------:R-:W-:Y:S04]  /*16f60*/  STL.64 [R1+0x778], R38 ;  /* 0x0007782601007387 */ /* 0x000fe80000100a00 */
[----:B------:R4:W-:Y:S04]  /*16f70*/  STL.64 [R1+0x788], R100 ;  /* 0x0007886401007387 */ /* 0x0009e80000100a00 */
[----:B------:R-:W-:Y:S04]  /*16f80*/  STL.64 [R1+0x780], R98 ;  /* 0x0007806201007387 */ /* 0x000fe80000100a00 */
[----:B------:R-:W-:Y:S01]  /*16f90*/  LDGSTS.E [R24+0x70000], desc[UR8][R128.64], !P1 ;  /* 0x7000000080187fae */ /* 0x000fe2000c921848 */
[----:B------:R-:W4:Y:S03]  /*16fa0*/  LDC R130, c[0x0][0x230] ;  /* 0x00008c00ff827b82 */ /* 0x000f260000000800 */
[----:B------:R-:W-:Y:S04]  /*16fb0*/  LDGSTS.E [R24+0x74000], desc[UR8][R126.64], !P1 ;  /* 0x740000007e187fae */ /* 0x000fe8000c921848 */
[----:B------:R-:W-:Y:S04]  /*16fc0*/  LDGSTS.E [R24+0x78000], desc[UR8][R124.64], !P1 ;  /* 0x780000007c187fae */ /* 0x000fe8000c921848 */
[----:B------:R-:W-:Y:S01]  /*16fd0*/  STL [R1+0x1ae8], R8 ;  /* 0x001ae80801007387 */ /* 0x000fe20000100800 */
[C---:B------:R-:W-:Y:S01]  /*16fe0*/  IADD3 R137, R20.reuse, 0x100000, RZ ;  /* 0x0010000014897810 */ /* 0x040fe20007ffe0ff */
[C---:B------:R-:W-:Y:S01]  /*16ff0*/  VIADD R136, R20.reuse, 0x100000 ;  /* 0x0010000014887836 */ /* 0x040fe20000000000 */
[C---:B------:R-:W-:Y:S01]  /*17000*/  IADD3 R135, R20.reuse, 0x100000, RZ ;  /* 0x0010000014877810 */ /* 0x040fe20007ffe0ff */
[----:B------:R2:W-:Y:S01]  /*17010*/  LDGSTS.E [R24+0x7c000], desc[UR8][R122.64], !P1 ;  /* 0x7c0000007a187fae */ /* 0x0005e2000c921848 */
[C---:B------:R-:W-:Y:S01]  /*17020*/  VIADD R134, R20.reuse, 0x100000 ;  /* 0x0010000014867836 */ /* 0x040fe20000000000 */
[C---:B------:R-:W-:Y:S01]  /*17030*/  IADD3 R155, R20.reuse, 0x100000, RZ ;  /* 0x00100000149b7810 */ /* 0x040fe20007ffe0ff */
[C---:B------:R-:W-:Y:S01]  /*17040*/  VIADD R154, R20.reuse, 0x100000 ;  /* 0x00100000149a7836 */ /* 0x040fe20000000000 */
[----:B------:R-:W-:Y:S01]  /*17050*/  LDGSTS.E [R24+0x70004], desc[UR8][R120.64], !P2 ;  /* 0x7000400078187fae */ /* 0x000fe2000d121848 */
[----:B------:R-:W-:Y:S01]  /*17060*/  VIADD R161, R20, 0x100000 ;  /* 0x0010000014a17836 */ /* 0x000fe20000000000 */
[----:B------:R-:W4:Y:S02]  /*17070*/  LDC R194, c[0x0][0x230] ;  /* 0x00008c00ffc27b82 */ /* 0x000f240000000800 */
[----:B------:R-:W-:Y:S04]  /*17080*/  LDGSTS.E [R24+0x74004], desc[UR8][R118.64], !P2 ;  /* 0x7400400076187fae */ /* 0x000fe8000d121848 */
[----:B------:R3:W-:Y:S02]  /*17090*/  LDGSTS.E [R24+0x78004], desc[UR8][R116.64], !P2 ;  /* 0x7800400074187fae */ /* 0x0007e4000d121848 */
[----:B--2---:R-:W2:Y:S02]  /*170a0*/  LDC R122, c[0x0][0x230] ;  /* 0x00008c00ff7a7b82 */ /* 0x004ea40000000800 */
[----:B------:R-:W-:Y:S04]  /*170b0*/  LDGSTS.E [R24+0x7c004], desc[UR8][R114.64], !P2 ;  /* 0x7c00400072187fae */ /* 0x000fe8000d121848 */
[----:B------:R-:W-:Y:S02]  /*170c0*/  LDGSTS.E [R24+0x70008], desc[UR8][R110.64], !P4 ;  /* 0x700080006e187fae */ /* 0x000fe4000e121848 */
[----:B------:R-:W2:Y:S02]  /*170d0*/  LDC R123, c[0x0][0x230] ;  /* 0x00008c00ff7b7b82 */ /* 0x000ea40000000800 */
[----:B------:R1:W-:Y:S04]  /*170e0*/  LDGSTS.E [R24+0x74008], desc[UR8][R108.64], !P4 ;  /* 0x740080006c187fae */ /* 0x0003e8000e121848 */
[----:B------:R-:W-:Y:S02]  /*170f0*/  LDGSTS.E [R24+0x78008], desc[UR8][R106.64], !P4 ;  /* 0x780080006a187fae */ /* 0x000fe4000e121848 */
[----:B---3--:R-:W3:Y:S02]  /*17100*/  LDC R116, c[0x0][0x230] ;  /* 0x00008c00ff747b82 */ /* 0x008ee40000000800 */
[----:B------:R-:W-:Y:S04]  /*17110*/  LDGSTS.E [R24+0x7c008], desc[UR8][R104.64], !P4 ;  /* 0x7c00800068187fae */ /* 0x000fe8000e121848 */
[----:B------:R-:W-:Y:S02]  /*17120*/  LDGSTS.E [R24+0x7000c], desc[UR8][R102.64], !P5 ;  /* 0x7000c00066187fae */ /* 0x000fe4000e921848 */
[----:B-1----:R-:W1:Y:S02]  /*17130*/  LDC R108, c[0x0][0x230] ;  /* 0x00008c00ff6c7b82 */ /* 0x002e640000000800 */
[----:B------:R4:W-:Y:S04]  /*17140*/  LDGSTS.E [R24+0x7400c], desc[UR8][R100.64], !P5 ;  /* 0x7400c00064187fae */ /* 0x0009e8000e921848 */
[----:B------:R-:W-:Y:S01]  /*17150*/  LDGSTS.E [R24+0x7800c], desc[UR8][R98.64], !P5 ;  /* 0x7800c00062187fae */ /* 0x000fe2000e921848 */
[C---:B------:R-:W-:Y:S01]  /*17160*/  IMAD.WIDE R150, R25.reuse, 0x4, R150 ;  /* 0x0000000419967825 */ /* 0x040fe200078e0296 */
[----:B------:R-:W2:Y:S02]  /*17170*/  LDC R202, c[0x0][0x230] ;  /* 0x00008c00ffca7b82 */ /* 0x000ea40000000800 */
[----:B------:R-:W-:Y:S04]  /*17180*/  LDGSTS.E [R24+0x7c00c], desc[UR8][R38.64], !P5 ;  /* 0x7c00c00026187fae */ /* 0x000fe8000e921848 */
[----:B------:R-:W0:Y:S02]  /*17190*/  LDGDEPBAR ;  /* 0x00000000000079af */ /* 0x000e240000000000 */
[----:B----4-:R-:W4:Y:S02]  /*171a0*/  LDC R100, c[0x0][0x230] ;  /* 0x00008c00ff647b82 */ /* 0x010f240000000800 */
[----:B------:R-:W-:Y:S04]  /*171b0*/  LDGSTS.E [R32+0x8000], desc[UR8][R188.64], P0 ;  /* 0x08000000bc207fae */ /* 0x000fe80008121848 */
[----:B------:R-:W-:Y:S01]  /*171c0*/  LDGSTS.E [R32+0x8400], desc[UR8][R186.64], P0 ;  /* 0x08400000ba207fae */ /* 0x000fe20008121848 */
[C---:B------:R-:W-:Y:S01]  /*171d0*/  IMAD.WIDE R152, R25.reuse, 0x4, R152 ;  /* 0x0000000419987825 */ /* 0x040fe200078e0298 */
[----:B------:R-:W2:Y:S02]  /*171e0*/  LDC R210, c[0x0][0x230] ;  /* 0x00008c00ffd27b82 */ /* 0x000ea40000000800 */
[----:B------:R-:W-:Y:S04]  /*171f0*/  LDGSTS.E [R32+0x8800], desc[UR8][R184.64], P0 ;  /* 0x08800000b8207fae */ /* 0x000fe80008121848 */
[----:B------:R-:W-:Y:S01]  /*17200*/  LDGSTS.E [R32+0x8c00], desc[UR8][R182.64], P0 ;  /* 0x08c00000b6207fae */ /* 0x000fe20008121848 */
[----:B------:R-:W-:Y:S01]  /*17210*/  IMAD.WIDE R156, R25, 0x4, R156 ;  /* 0x00000004199c7825 */ /* 0x000fe200078e029c */
[----:B------:R-:W2:Y:S02]  /*17220*/  LDC R218, c[0x0][0x230] ;  /* 0x00008c00ffda7b82 */ /* 0x000ea40000000800 */
[----:B------:R-:W-:Y:S04]  /*17230*/  LDGSTS.E [R32+0x9000], desc[UR8][R112.64], P0 ;  /* 0x0900000070207fae */ /* 0x000fe80008121848 */
[----:B------:R-:W-:Y:S02]  /*17240*/  LDGSTS.E [R32+0x9400], desc[UR8][R96.64], P0 ;  /* 0x0940000060207fae */ /* 0x000fe40008121848 */
[----:B------:R-:W2:Y:S02]  /*17250*/  LDC R226, c[0x0][0x230] ;  /* 0x00008c00ffe27b82 */ /* 0x000ea40000000800 */
[----:B------:R-:W-:Y:S04]  /*17260*/  LDGSTS.E [R32+0x9800], desc[UR8][R94.64], P0 ;  /* 0x098000005e207fae */ /* 0x000fe80008121848 */
[----:B------:R3:W-:Y:S04]  /*17270*/  LDGSTS.E [R32+0x9c00], desc[UR8][R88.64], P0 ;  /* 0x09c0000058207fae */ /* 0x0007e80008121848 */
[----:B------:R-:W-:Y:S04]  /*17280*/  LDGSTS.E [R26+0x8080], desc[UR8][R180.64], P0 ;  /* 0x08080000b41a7fae */ /* 0x000fe80008121848 */
[----:B------:R-:W-:Y:S04]  /*17290*/  LDGSTS.E [R26+0x8480], desc[UR8][R178.64], P0 ;  /* 0x08480000b21a7fae */ /* 0x000fe80008121848 */
[----:B------:R-:W-:Y:S04]  /*172a0*/  LDGSTS.E [R26+0x8880], desc[UR8][R176.64], P0 ;  /* 0x08880000b01a7fae */ /* 0x000fe80008121848 */
[----:B------:R-:W-:Y:S04]  /*172b0*/  LDGSTS.E [R26+0x8c80], desc[UR8][R140.64], P0 ;  /* 0x08c800008c1a7fae */ /* 0x000fe80008121848 */
[----:B------:R1:W-:Y:S04]  /*172c0*/  LDGSTS.E [R26+0x9080], desc[UR8][R92.64], P0 ;  /* 0x090800005c1a7fae */ /* 0x0003e80008121848 */
[----:B------:R-:W-:Y:S04]  /*172d0*/  LDGSTS.E [R26+0x9480], desc[UR8][R86.64], P0 ;  /* 0x09480000561a7fae */ /* 0x000fe80008121848 */
[----:B------:R4:W-:Y:S04]  /*172e0*/  LDGSTS.E [R26+0x9880], desc[UR8][R40.64], P0 ;  /* 0x09880000281a7fae */ /* 0x0009e80008121848 */
[----:B------:R-:W-:Y:S04]  /*172f0*/  LDGSTS.E [R26+0x9c80], desc[UR8][R14.64], P0 ;  /* 0x09c800000e1a7fae */ /* 0x000fe80008121848 */
[----:B------:R4:W-:Y:S01]  /*17300*/  STL.64 [R1+0x1ab0], R6 ;  /* 0x001ab00601007387 */ /* 0x0009e20000100a00 */
[C---:B---3--:R-:W-:Y:S01]  /*17310*/  IADD3 R89, R18.reuse, 0x100000, RZ ;  /* 0x0010000012597810 */ /* 0x048fe20007ffe0ff */
[C---:B------:R-:W-:Y:S01]  /*17320*/  VIADD R88, R18.reuse, 0x100000 ;  /* 0x0010000012587836 */ /* 0x040fe20000000000 */
[----:B-1----:R-:W1:Y:S01]  /*17330*/  LDC R92, c[0x0][0x230] ;  /* 0x00008c00ff5c7b82 */ /* 0x002e620000000800 */
[----:B------:R-:W-:Y:S04]  /*17340*/  LDGSTS.E [R27+0x8100], desc[UR8][R142.64], P0 ;  /* 0x081000008e1b7fae */ /* 0x000fe80008121848 */
[----:B------:R-:W-:Y:S04]  /*17350*/  LDGSTS.E [R27+0x8500], desc[UR8][R174.64], P0 ;  /* 0x08500000ae1b7fae */ /* 0x000fe80008121848 */
[----:B------:R-:W-:Y:S04]  /*17360*/  LDGSTS.E [R27+0x8900], desc[UR8][R172.64], P0 ;  /* 0x08900000ac1b7fae */ /* 0x000fe80008121848 */
[----:B------:R-:W-:Y:S04]  /*17370*/  LDGSTS.E [R27+0x8d00], desc[UR8][R138.64], P0 ;  /* 0x08d000008a1b7fae */ /* 0x000fe80008121848 */
[----:B------:R3:W-:Y:S04]  /*17380*/  LDGSTS.E [R27+0x9100], desc[UR8][R90.64], P0 ;  /* 0x091000005a1b7fae */ /* 0x0007e80008121848 */
[----:B------:R-:W-:Y:S04]  /*17390*/  LDGSTS.E [R27+0x9500], desc[UR8][R80.64], P0 ;  /* 0x09500000501b7fae */ /* 0x000fe80008121848 */
[----:B----4-:R-:W4:Y:S01]  /*173a0*/  LDL.LU.64 R6, [R1+0x768] ;  /* 0x0007680001067983 */ /* 0x010f220000300a00 */
[C---:B------:R-:W-:Y:S01]  /*173b0*/  IADD3 R41, R9.reuse, 0x100000, RZ ;  /* 0x0010000009297810 */ /* 0x040fe20007ffe0ff */
[----:B------:R-:W-:Y:S01]  /*173c0*/  VIADD R40, R9, 0x100000 ;  /* 0x0010000009287836 */ /* 0x000fe20000000000 */
[----:B------:R-:W-:Y:S01]  /*173d0*/  IADD3 R87, R18, 0x100000, RZ ;  /* 0x0010000012577810 */ /* 0x000fe20007ffe0ff */
[----:B------:R-:W-:Y:S01]  /*173e0*/  LDGSTS.E [R27+0x9900], desc[UR8][R78.64], P0 ;  /* 0x099000004e1b7fae */ /* 0x000fe20008121848 */
[C---:B------:R-:W-:Y:S01]  /*173f0*/  VIADD R86, R19.reuse, 0x100000 ;  /* 0x0010000013567836 */ /* 0x040fe20000000000 */
[----:B---3--:R-:W3:Y:S02]  /*17400*/  LDC R90, c[0x0][0x230] ;  /* 0x00008c00ff5a7b82 */ /* 0x008ee40000000800 */
[----:B------:R2:W-:Y:S04]  /*17410*/  LDGSTS.E [R27+0x9d00], desc[UR8][R10.64], P0 ;  /* 0x09d000000a1b7fae */ /* 0x0005e80008121848 */
[----:B------:R1:W-:Y:S02]  /*17420*/  STL.64 [R1+0x1c98], R26 ;  /* 0x001c981a01007387 */ /* 0x0003e40000100a00 */
[----:B------:R-:W3:Y:S02]  /*17430*/  LDC R91, c[0x0][0x230] ;  /* 0x00008c00ff5b7b82 */ /* 0x000ee40000000800 */
[----:B------:R-:W-:Y:S04]  /*17440*/  LDGSTS.E [R28+0x8180], desc[UR8][R144.64], P0 ;  /* 0x08180000901c7fae */ /* 0x000fe80008121848 */
[----:B------:R-:W-:Y:S02]  /*17450*/  LDGSTS.E [R28+0x8580], desc[UR8][R170.64], P0 ;  /* 0x08580000aa1c7fae */ /* 0x000fe40008121848 */
[----:B--2---:R-:W2:Y:S02]  /*17460*/  LDC R10, c[0x0][0x230] ;  /* 0x00008c00ff0a7b82 */ /* 0x004ea40000000800 */
[----:B-1----:R-:W3:Y:S04]  /*17470*/  LDL.LU.64 R26, [R1+0x930] ;  /* 0x00093000011a7983 */ /* 0x002ee80000300a00 */
[----:B------:R-:W-:Y:S02]  /*17480*/  LDGSTS.E [R28+0x8980], desc[UR8][R168.64], P0 ;  /* 0x08980000a81c7fae */ /* 0x000fe40008121848 */
[----:B------:R-:W1:Y:S02]  /*17490*/  LDC R11, c[0x0][0x230] ;  /* 0x00008c00ff0b7b82 */ /* 0x000e640000000800 */
[----:B------:R2:W-:Y:S04]  /*174a0*/  LDGSTS.E [R28+0x8d80], desc[UR8][R76.64], P0 ;  /* 0x08d800004c1c7fae */ /* 0x0005e80008121848 */
[----:B------:R-:W-:Y:S01]  /*174b0*/  LDGSTS.E [R28+0x9180], desc[UR8][R74.64], P0 ;  /* 0x091800004a1c7fae */ /* 0x000fe20008121848 */
[C---:B------:R-:W-:Y:S01]  /*174c0*/  VIADD R99, R19.reuse, 0x100000 ;  /* 0x0010000013637836 */ /* 0x040fe20000000000 */
[C---:B------:R-:W-:Y:S01]  /*174d0*/  IADD3 R98, R19.reuse, 0x100000, RZ ;  /* 0x0010000013627810 */ /* 0x040fe20007ffe0ff */
[C---:B------:R-:W-:Y:S01]  /*174e0*/  VIADD R97, R19.reuse, 0x100000 ;  /* 0x0010000013617836 */ /* 0x040fe20000000000 */
[----:B------:R-:W-:-:S02]  /*174f0*/  IADD3 R96, R19, 0x100000, RZ ;  /* 0x0010000013607810 */ /* 0x000fc40007ffe0ff */
[C---:B------:R-:W-:Y:S01]  /*17500*/  IADD3 R107, R19.reuse, 0x100000, RZ ;  /* 0x00100000136b7810 */ /* 0x040fe20007ffe0ff */
[C---:B------:R-:W-:Y:S01]  /*17510*/  VIADD R106, R19.reuse, 0x100000 ;  /* 0x00100000136a7836 */ /* 0x040fe20000000000 */
[----:B--2---:R-:W2:Y:S01]  /*17520*/  LDC R76, c[0x0][0x230] ;  /* 0x00008c00ff4c7b82 */ /* 0x004ea20000000800 */
[C---:B------:R-:W-:Y:S01]  /*17530*/  IADD3 R105, R19.reuse, 0x100000, RZ ;  /* 0x0010000013697810 */ /* 0x040fe20007ffe0ff */
[C---:B------:R-:W-:Y:S02]  /*17540*/  VIADD R104, R19.reuse, 0x100000 ;  /* 0x0010000013687836 */ /* 0x040fe40000000000 */
[C---:B------:R-:W-:Y:S01]  /*17550*/  VIADD R115, R19.reuse, 0x100000 ;  /* 0x0010000013737836 */ /* 0x040fe20000000000 */
[C---:B------:R-:W-:Y:S01]  /*17560*/  IADD3 R114, R19.reuse, 0x100000, RZ ;  /* 0x0010000013727810 */ /* 0x040fe20007ffe0ff */
[C---:B------:R-:W-:Y:S01]  /*17570*/  VIADD R113, R19.reuse, 0x100000 ;  /* 0x0010000013717836 */ /* 0x040fe20000000000 */
[C---:B------:R-:W-:Y:S01]  /*17580*/  IADD3 R112, R19.reuse, 0x100000, RZ ;  /* 0x0010000013707810 */ /* 0x040fe20007ffe0ff */
[C---:B------:R-:W-:Y:S01]  /*17590*/  VIADD R120, R19.reuse, 0x100000 ;  /* 0x0010000013787836 */ /* 0x040fe20000000000 */
[C---:B------:R-:W-:Y:S01]  /*175a0*/  IADD3 R121, R19.reuse, 0x100000, RZ ;  /* 0x0010000013797810 */ /* 0x040fe20007ffe0ff */
[C---:B------:R-:W-:Y:S01]  /*175b0*/  VIADD R118, R20.reuse, 0x100000 ;  /* 0x0010000014767836 */ /* 0x040fe20000000000 */
[----:B------:R-:W-:Y:S01]  /*175c0*/  IADD3 R119, R19, 0x100000, RZ ;  /* 0x0010000013777810 */ /* 0x000fe20007ffe0ff */
[C---:B------:R-:W-:Y:S01]  /*175d0*/  VIADD R129, R20.reuse, 0x100000 ;  /* 0x0010000014817836 */ /* 0x040fe20000000000 */
[C---:B------:R-:W-:Y:S01]  /*175e0*/  IADD3 R128, R20.reuse, 0x100000, RZ ;  /* 0x0010000014807810 */ /* 0x040fe20007ffe0ff */
[C---:B------:R-:W-:Y:S01]  /*175f0*/  VIADD R127, R20.reuse, 0x100000 ;  /* 0x00100000147f7836 */ /* 0x040fe20000000000 */
[----:B------:R-:W-:Y:S01]  /*17600*/  IADD3 R126, R20, 0x100000, RZ ;  /* 0x00100000147e7810 */ /* 0x000fe20007ffe0ff */
[----:B------:R-:W2:Y:S01]  /*17610*/  LDC R138, c[0x0][0x230] ;  /* 0x00008c00ff8a7b82 */ /* 0x000ea20000000800 */
[----:B---3--:R-:W-:Y:S04]  /*17620*/  LDGSTS.E [R28+0x9580], desc[UR8][R26.64], P0 ;  /* 0x095800001a1c7fae */ /* 0x008fe80008121848 */
[----:B------:R-:W-:Y:S04]  /*17630*/  LDGSTS.E [R28+0x9980], desc[UR8][R70.64], P0 ;  /* 0x09980000461c7fae */ /* 0x000fe80008121848 */
[----:B------:R3:W-:Y:S04]  /*17640*/  LDGSTS.E [R28+0x9d80], desc[UR8][R42.64], P0 ;  /* 0x09d800002a1c7fae */ /* 0x0007e80008121848 */
[----:B------:R1:W-:Y:S04]  /*17650*/  LDGSTS.E [R29+0x8200], desc[UR8][R146.64], P0 ;  /* 0x08200000921d7fae */ /* 0x0003e80008121848 */
[----:B------:R-:W-:Y:S04]  /*17660*/  LDGSTS.E [R29+0x8600], desc[UR8][R166.64], P0 ;  /* 0x08600000a61d7fae */ /* 0x000fe80008121848 */
[----:B------:R-:W-:Y:S04]  /*17670*/  LDGSTS.E [R29+0x8a00], desc[UR8][R82.64], P0 ;  /* 0x08a00000521d7fae */ /* 0x000fe80008121848 */
[----:B------:R-:W-:Y:S04]  /*17680*/  LDGSTS.E [R29+0x8e00], desc[UR8][R66.64], P0 ;  /* 0x08e00000421d7fae */ /* 0x000fe80008121848 */
[----:B------:R2:W-:Y:S01]  /*17690*/  STL.64 [R1+0x1cd8], R26 ;  /* 0x001cd81a01007387 */ /* 0x0005e20000100a00 */
[C---:B---3--:R-:W-:Y:S01]  /*176a0*/  IADD3 R43, R9.reuse, 0x100000, RZ ;  /* 0x00100000092b7810 */ /* 0x048fe20007ffe0ff */
[----:B------:R-:W-:Y:S01]  /*176b0*/  VIADD R42, R9, 0x100000 ;  /* 0x00100000092a7836 */ /* 0x000fe20000000000 */
[C---:B------:R-:W-:Y:S01]  /*176c0*/  IADD3 R75, R18.reuse, 0x100000, RZ ;  /* 0x00100000124b7810 */ /* 0x040fe20007ffe0ff */
[----:B------:R-:W-:Y:S01]  /*176d0*/  LDGSTS.E [R29+0x9200], desc[UR8][R64.64], P0 ;  /* 0x09200000401d7fae */ /* 0x000fe20008121848 */
[----:B------:R-:W-:-:S02]  /*176e0*/  VIADD R74, R18, 0x100000 ;  /* 0x00100000124a7836 */ /* 0x000fc40000000000 */
[C---:B------:R-:W-:Y:S01]  /*176f0*/  VIADD R81, R18.reuse, 0x100000 ;  /* 0x0010000012517836 */ /* 0x040fe20000000000 */
[----:B------:R-:W-:Y:S01]  /*17700*/  LDGSTS.E [R29+0x9600], desc[UR8][R62.64], P0 ;  /* 0x096000003e1d7fae */ /* 0x000fe20008121848 */
[C---:B------:R-:W-:Y:S01]  /*17710*/  IADD3 R80, R18.reuse, 0x100000, RZ ;  /* 0x0010000012507810 */ /* 0x040fe20007ffe0ff */
[----:B-1----:R-:W1:Y:S02]  /*17720*/  LDC R146, c[0x0][0x230] ;  /* 0x00008c00ff927b82 */ /* 0x002e640000000800 */
[----:B--2---:R-:W2:Y:S04]  /*17730*/  LDL.LU.64 R26, [R1+0x970] ;  /* 0x00097000011a7983 */ /* 0x004ea80000300a00 */
[----:B------:R3:W-:Y:S04]  /*17740*/  LDGSTS.E [R29+0x9a00], desc[UR8][R60.64], P0 ;  /* 0x09a000003c1d7fae */ /* 0x0007e80008121848 */
[----:B------:R-:W-:Y:S04]  /*17750*/  LDGSTS.E [R29+0x9e00], desc[UR8][R16.64], P0 ;  /* 0x09e00000101d7fae */ /* 0x000fe80008121848 */
[----:B------:R4:W-:Y:S04]  /*17760*/  STL.64 [R1+0x1c18], R28 ;  /* 0x001c181c01007387 */ /* 0x0009e80000100a00 */
[----:B------:R-:W-:Y:S01]  /*17770*/  LDGSTS.E [R30+0x8280], desc[UR8][R148.64], P0 ;  /* 0x08280000941e7fae */ /* 0x000fe20008121848 */
[----:B---3--:R-:W3:Y:S03]  /*17780*/  LDC R60, c[0x0][0x230] ;  /* 0x00008c00ff3c7b82 */ /* 0x008ee60000000800 */
[----:B------:R-:W-:Y:S04]  /*17790*/  LDGSTS.E [R30+0x8680], desc[UR8][R164.64], P0 ;  /* 0x08680000a41e7fae */ /* 0x000fe80008121848 */
[----:B----4-:R-:W4:Y:S04]  /*177a0*/  LDL.LU.64 R28, [R1+0x910] ;  /* 0x00091000011c7983 */ /* 0x010f280000300a00 */
[----:B------:R-:W-:Y:S04]  /*177b0*/  LDGSTS.E [R30+0x8a80], desc[UR8][R72.64], P0 ;  /* 0x08a80000481e7fae */ /* 0x000fe80008121848 */
[----:B------:R1:W-:Y:S04]  /*177c0*/  LDGSTS.E [R30+0x8e80], desc[UR8][R58.64], P0 ;  /* 0x08e800003a1e7fae */ /* 0x0003e80008121848 */
[----:B------:R3:W-:Y:S01]  /*177d0*/  LDGSTS.E [R30+0x9280], desc[UR8][R56.64], P0 ;  /* 0x09280000381e7fae */ /* 0x0007e20008121848 */
[----:B-1----:R-:W1:Y:S08]  /*177e0*/  LDC R58, c[0x0][0x230] ;  /* 0x00008c00ff3a7b82 */ /* 0x002e700000000800 */
[----:B------:R-:W1:Y:S01]  /*177f0*/  LDC R59, c[0x0][0x230] ;  /* 0x00008c00ff3b7b82 */ /* 0x000e620000000800 */
[----:B----4-:R-:W-:Y:S04]  /*17800*/  LDGSTS.E [R30+0x9680], desc[UR8][R28.64], P0 ;  /* 0x096800001c1e7fae */ /* 0x010fe80008121848 */
[----:B------:R4:W-:Y:S04]  /*17810*/  STL.64 [R1+0x1ce0], R28 ;  /* 0x001ce01c01007387 */ /* 0x0009e80000100a00 */
[----:B------:R-:W-:Y:S04]  /*17820*/  LDGSTS.E [R30+0x9a80], desc[UR8][R36.64], P0 ;  /* 0x09a80000241e7fae */ /* 0x000fe80008121848 */
[----:B------:R1:W-:Y:S04]  /*17830*/  LDGSTS.E [R30+0x9e80], desc[UR8][R54.64], P0 ;  /* 0x09e80000361e7fae */ /* 0x0003e80008121848 */
[----:B----4-:R-:W4:Y:S04]  /*17840*/  LDL.LU.64 R28, [R1+0x980] ;  /* 0x00098000011c7983 */ /* 0x010f280000300a00 */
[----:B------:R-:W-:Y:S04]  /*17850*/  LDGSTS.E [R31+0x8300], desc[UR8][R162.64], P0 ;  /* 0x08300000a21f7fae */ /* 0x000fe80008121848 */
[----:B------:R2:W-:Y:S04]  /*17860*/  LDGSTS.E [R31+0x8700], desc[UR8][R68.64], P0 ;  /* 0x08700000441f7fae */ /* 0x0005e80008121848 */
[----:B------:R-:W4:Y:S04]  /*17870*/  LDL.LU.64 R164, [R1+0x1708] ;  /* 0x0017080001a47983 */ /* 0x000f280000300a00 */
[----:B------:R-:W-:Y:S01]  /*17880*/  LDGSTS.E [R31+0x8b00], desc[UR8][R84.64], P0 ;  /* 0x08b00000541f7fae */ /* 0x000fe20008121848 */
[C---:B---3--:R-:W-:Y:S01]  /*17890*/  IADD3 R57, R9.reuse, 0x100000, RZ ;  /* 0x0010000009397810 */ /* 0x048fe20007ffe0ff */
[C---:B------:R-:W-:Y:S01]  /*178a0*/  VIADD R56, R9.reuse, 0x100000 ;  /* 0x0010000009387836 */ /* 0x040fe20000000000 */
[----:B-1----:R-:W-:Y:S01]  /*178b0*/  IADD3 R55, R9, 0x100000, RZ ;  /* 0x0010000009377810 */ /* 0x002fe20007ffe0ff */
[----:B------:R-:W3:Y:S01]  /*178c0*/  LDL.LU.64 R240, [R1+0x1700] ;  /* 0x0017000001f07983 */ /* 0x000ee20000300a00 */
[C---:B------:R-:W-:Y:S01]  /*178d0*/  VIADD R54, R18.reuse, 0x100000 ;  /* 0x0010000012367836 */ /* 0x040fe20000000000 */
[----:B--2---:R-:W1:Y:S02]  /*178e0*/  LDC R68, c[0x0][0x230] ;  /* 0x00008c00ff447b82 */ /* 0x004e640000000800 */
[----:B------:R2:W-:Y:S04]  /*178f0*/  LDGSTS.E [R31+0x8f00], desc[UR8][R52.64], P0 ;  /* 0x08f00000341f7fae */ /* 0x0005e80008121848 */
[----:B------:R-:W3:Y:S01]  /*17900*/  LDL.LU.64 R242, [R1+0x16f8] ;  /* 0x0016f80001f27983 */ /* 0x000ee20000300a00 */
[C---:B------:R-:W-:Y:S01]  /*17910*/  VIADD R67, R18.reuse, 0x100000 ;  /* 0x0010000012437836 */ /* 0x040fe20000000000 */
[C---:B------:R-:W-:Y:S01]  /*17920*/  IADD3 R66, R18.reuse, 0x100000, RZ ;  /* 0x0010000012427810 */ /* 0x040fe20007ffe0ff */
[C---:B------:R-:W-:Y:S01]  /*17930*/  VIADD R65, R18.reuse, 0x100000 ;  /* 0x0010000012417836 */ /* 0x040fe20000000000 */
[----:B------:R-:W3:Y:S01]  /*17940*/  LDL.LU.64 R244, [R1+0x16f0] ;  /* 0x0016f00001f47983 */ /* 0x000ee20000300a00 */
[C---:B------:R-:W-:Y:S01]  /*17950*/  IADD3 R64, R18.reuse, 0x100000, RZ ;  /* 0x0010000012407810 */ /* 0x040fe20007ffe0ff */
[C---:B------:R-:W-:Y:S01]  /*17960*/  VIADD R72, R18.reuse, 0x100000 ;  /* 0x0010000012487836 */ /* 0x040fe20000000000 */
[C---:B------:R-:W-:Y:S01]  /*17970*/  IADD3 R73, R18.reuse, 0x100000, RZ ;  /* 0x0010000012497810 */ /* 0x040fe20007ffe0ff */
[----:B--2---:R-:W2:Y:S08]  /*17980*/  LDC R52, c[0x0][0x230] ;  /* 0x00008c00ff347b82 */ /* 0x004eb00000000800 */
[----:B------:R-:W1:Y:S01]  /*17990*/  LDC R84, c[0x0][0x230] ;  /* 0x00008c00ff547b82 */ /* 0x000e620000000800 */
[C---:B------:R-:W-:Y:S01]  /*179a0*/  VIADD R83, R18.reuse, 0x100000 ;  /* 0x0010000012537836 */ /* 0x040fe20000000000 */
[----:B------:R-:W-:Y:S01]  /*179b0*/  IADD3 R82, R18, 0x100000, RZ ;  /* 0x0010000012527810 */ /* 0x000fe20007ffe0ff */
[C---:B------:R-:W-:Y:S01]  /*179c0*/  VIADD R145, R20.reuse, 0x100000 ;  /* 0x0010000014917836 */ /* 0x040fe20000000000 */
[C---:B------:R-:W-:Y:S01]  /*179d0*/  IADD3 R144, R20.reuse, 0x100000, RZ ;  /* 0x0010000014907810 */ /* 0x040fe20007ffe0ff */
[C---:B------:R-:W-:Y:S01]  /*179e0*/  VIADD R143, R20.reuse, 0x100000 ;  /* 0x00100000148f7836 */ /* 0x040fe20000000000 */
[----:B------:R-:W-:-:S02]  /*179f0*/  IADD3 R142, R20, 0x100000, RZ ;  /* 0x00100000148e7810 */ /* 0x000fc40007ffe0ff */
[----:B------:R-:W1:Y:S01]  /*17a00*/  LDC R162, c[0x0][0x230] ;  /* 0x00008c00ffa27b82 */ /* 0x000e620000000800 */
[----:B----4-:R-:W-:Y:S04]  /*17a10*/  LDGSTS.E [R31+0x9300], desc[UR8][R28.64], P0 ;  /* 0x093000001c1f7fae */ /* 0x010fe80008121848 */
[----:B------:R4:W-:Y:S04]  /*17a20*/  STL.64 [R1+0x1ce8], R28 ;  /* 0x001ce81c01007387 */ /* 0x0009e80000100a00 */
[----:B------:R-:W-:Y:S04]  /*17a30*/  LDGSTS.E [R31+0x9700], desc[UR8][R46.64], P0 ;  /* 0x097000002e1f7fae */ /* 0x000fe80008121848 */
[----:B------:R2:W-:Y:S04]  /*17a40*/  LDGSTS.E [R31+0x9b00], desc[UR8][R44.64], P0 ;  /* 0x09b000002c1f7fae */ /* 0x0005e80008121848 */
[----:B----4-:R-:W4:Y:S04]  /*17a50*/  LDL.LU.64 R28, [R1+0x1720] ;  /* 0x00172000011c7983 */ /* 0x010f280000300a00 */
[----:B------:R1:W-:Y:S04]  /*17a60*/  LDGSTS.E [R31+0x9f00], desc[UR8][R12.64], P0 ;  /* 0x09f000000c1f7fae */ /* 0x0003e80008121848 */
[----:B------:R1:W-:Y:S01]  /*17a70*/  STL.64 [R1+0x1b98], R30 ;  /* 0x001b981e01007387 */ /* 0x0003e20000100a00 */
[C---:B---3--:R-:W-:Y:S01]  /*17a80*/  IMAD.WIDE R16, R25.reuse, 0x4, R240 ;  /* 0x0000000419107825 */ /* 0x048fe200078e02f0 */
[----:B--2---:R-:W2:Y:S02]  /*17a90*/  LDC R44, c[0x0][0x230] ;  /* 0x00008c00ff2c7b82 */ /* 0x004ea40000000800 */
[----:B------:R-:W-:Y:S04]  /*17aa0*/  LDGSTS.E [R0+0x8380], desc[UR8][R48.64], P0 ;  /* 0x0838000030007fae */ /* 0x000fe80008121848 */
[----:B------:R-:W-:Y:S04]  /*17ab0*/  LDGSTS.E [R0+0x8780], desc[UR8][R50.64], P0 ;  /* 0x0878000032007fae */ /* 0x000fe80008121848 */
[----:B-1----:R-:W3:Y:S04]  /*17ac0*/  LDL.LU.64 R30, [R1+0x1780] ;  /* 0x00178000011e7983 */ /* 0x002ee80000300a00 */
[----:B------:R-:W2:Y:S04]  /*17ad0*/  LDL.LU.64 R234, [R1+0x16e8] ;  /* 0x0016e80001ea7983 */ /* 0x000ea80000300a00 */
[----:B------:R-:W2:Y:S04]  /*17ae0*/  LDL.LU.64 R236, [R1+0x16e0] ;  /* 0x0016e00001ec7983 */ /* 0x000ea80000300a00 */
[----:B------:R-:W2:Y:S04]  /*17af0*/  LDL.LU.64 R248, [R1+0x16d8] ;  /* 0x0016d80001f87983 */ /* 0x000ea80000300a00 */
[----:B------:R-:W2:Y:S01]  /*17b00*/  LDL.LU.64 R250, [R1+0x16d0] ;  /* 0x0016d00001fa7983 */ /* 0x000ea20000300a00 */
[----:B------:R-:W-:-:S04]  /*17b10*/  IMAD.WIDE R14, R25, 0x4, R242 ;  /* 0x00000004190e7825 */ /* 0x000fc800078e02f2 */
[C---:B------:R-:W-:Y:S01]  /*17b20*/  IMAD.WIDE R12, R25.reuse, 0x4, R244 ;  /* 0x00000004190c7825 */ /* 0x040fe200078e02f4 */
[----:B---3--:R-:W-:Y:S04]  /*17b30*/  LDGSTS.E [R0+0x8b80], desc[UR8][R30.64], P0 ;  /* 0x08b800001e007fae */ /* 0x008fe80008121848 */
[----:B----4-:R-:W-:Y:S04]  /*17b40*/  LDGSTS.E [R0+0x8f80], desc[UR8][R28.64], P0 ;  /* 0x08f800001c007fae */ /* 0x010fe80008121848 */
[----:B------:R-:W-:Y:S04]  /*17b50*/  LDGSTS.E [R0+0x9380], desc[UR8][R26.64], P0 ;  /* 0x093800001a007fae */ /* 0x000fe80008121848 */
[----:B------:R1:W-:Y:S04]  /*17b60*/  LDGSTS.E [R0+0x9780], desc[UR8][R34.64], P0 ;  /* 0x0978000022007fae */ /* 0x0003e80008121848 */
[----:B------:R3:W-:Y:S04]  /*17b70*/  LDGSTS.E [R0+0x9b80], desc[UR8][R4.64], P0 ;  /* 0x09b8000004007fae */ /* 0x0007e80008121848 */
[----:B------:R4:W-:Y:S01]  /*17b80*/  LDGSTS.E [R0+0x9f80], desc[UR8][R2.64], P0 ;  /* 0x09f8000002007fae */ /* 0x0009e20008121848 */
[----:B-1----:R-:W-:-:S03]  /*17b90*/  IMAD.WIDE R34, R25, 0x4, R164 ;  /* 0x0000000419227825 */ /* 0x002fc600078e02a4 */
[----:B------:R-:W0:Y:S04]  /*17ba0*/  LDGDEPBAR ;  /* 0x00000000000079af */ /* 0x000e280000000000 */
[----:B------:R2:W-:Y:S04]  /*17bb0*/  STL.64 [R1+0x760], R34 ;  /* 0x0007602201007387 */ /* 0x0005e80000100a00 */
[----:B------:R1:W-:Y:S04]  /*17bc0*/  STL.64 [R1+0x758], R16 ;  /* 0x0007581001007387 */ /* 0x0003e80000100a00 */
[----:B------:R-:W2:Y:S04]  /*17bd0*/  LDL.LU.64 R164, [R1+0x16c8] ;  /* 0x0016c80001a47983 */ /* 0x000ea80000300a00 */
[----:B------:R1:W-:Y:S04]  /*17be0*/  STL.64 [R1+0x750], R14 ;  /* 0x0007500e01007387 */ /* 0x0003e80000100a00 */
[----:B------:R1:W-:Y:S04]  /*17bf0*/  STL.64 [R1+0x748], R12 ;  /* 0x0007480c01007387 */ /* 0x0003e80000100a00 */
[----:B------:R-:W2:Y:S04]  /*17c00*/  LDL.LU.64 R240, [R1+0x16c0] ;  /* 0x0016c00001f07983 */ /* 0x000ea80000300a00 */
[----:B------:R-:W2:Y:S04]  /*17c10*/  LDL.LU.64 R242, [R1+0x16b8] ;  /* 0x0016b80001f27983 */ /* 0x000ea80000300a00 */
[----:B------:R-:W2:Y:S01]  /*17c20*/  LDL.LU.64 R244, [R1+0x16b0] ;  /* 0x0016b00001f47983 */ /* 0x000ea20000300a00 */
[----:B------:R-:W-:Y:S01]  /*17c30*/  BAR.SYNC.DEFER_BLOCKING 0x0 ;  /* 0x0000000000007b1d */ /* 0x000fe20000010000 */
[----:B------:R-:W-:Y:S01]  /*17c40*/  ISETP.GE.U32.AND P0, PT, R159, 0x7ffffe7f, PT ;  /* 0x7ffffe7f9f00780c */ /* 0x000fe20003f06070 */
[C---:B---3--:R-:W-:Y:S01]  /*17c50*/  VIADD R4, R9.reuse, 0x100000 ;  /* 0x0010000009047836 */ /* 0x048fe20000000000 */
[C---:B------:R-:W-:Y:S01]  /*17c60*/  IADD3 R5, R9.reuse, 0x100000, RZ ;  /* 0x0010000009057810 */ /* 0x040fe20007ffe0ff */
[C---:B----4-:R-:W-:Y:S01]  /*17c70*/  VIADD R2, R9.reuse, 0x100000 ;  /* 0x0010000009027836 */ /* 0x050fe20000000000 */
[----:B------:R-:W-:Y:S01]  /*17c80*/  IADD3 R3, R9, 0x100000, RZ ;  /* 0x0010000009037810 */ /* 0x000fe20007ffe0ff */
[----:B------:R-:W-:Y:S01]  /*17c90*/  @!PT LDS RZ, [RZ] ;  /* 0x00000000fffff984 */ /* 0x000fe20000000800 */
[----:B------:R-:W-:Y:S01]  /*17ca0*/  @!PT LDS RZ, [RZ] ;  /* 0x00000000fffff984 */ /* 0x000fe20000000800 */
[----:B------:R-:W-:Y:S01]  /*17cb0*/  @!PT LDS RZ, [RZ] ;  /* 0x00000000fffff984 */ /* 0x000fe20000000800 */
[----:B------:R-:W-:Y:S04]  /*17cc0*/  LDGSTS.E [R158+-0x80000], desc[UR8][R6.64], !P6 ;  /* 0x80000000069e7fae */ /* 0x000fe8000f121848 */
[----:B------:R2:W-:Y:S04]  /*17cd0*/  LDGSTS.E [R5+-0x7c000], desc[UR8][R34.64], !P6 ;  /* 0x8400000022057fae */ /* 0x0005e8000f121848 */
[----:B------:R1:W-:Y:S04]  /*17ce0*/  LDGSTS.E [R4+-0x78000], desc[UR8][R16.64], !P6 ;  /* 0x8800000010047fae */ /* 0x0003e8000f121848 */
[----:B------:R3:W-:Y:S01]  /*17cf0*/  LDGSTS.E [R3+-0x74000], desc[UR8][R14.64], !P6 ;  /* 0x8c0000000e037fae */ /* 0x0007e2000f121848 */
[----:B--2---:R-:W-:-:S03]  /*17d00*/  IMAD.WIDE R34, R25, 0x4, R234 ;  /* 0x0000000419227825 */ /* 0x004fc600078e02ea */
[----:B------:R2:W-:Y:S01]  /*17d10*/  LDGSTS.E [R2+-0x7fffc], desc[UR8][R12.64], !P0 ;  /* 0x800040000c027fae */ /* 0x0005e2000c121848 */
[----:B-1----:R-:W-:-:S03]  /*17d20*/  IMAD.WIDE R16, R25, 0x4, R236 ;  /* 0x0000000419107825 */ /* 0x002fc600078e02ec */
[----:B------:R1:W-:Y:S01]  /*17d30*/  STL.64 [R1+0x740], R34 ;  /* 0x0007402201007387 */ /* 0x0003e20000100a00 */
[----:B---3--:R-:W-:-:S03]  /*17d40*/  IMAD.WIDE R14, R25, 0x4, R248 ;  /* 0x00000004190e7825 */ /* 0x008fc600078e02f8 */
[----:B------:R3:W-:Y:S01]  /*17d50*/  STL.64 [R1+0x738], R16 ;  /* 0x0007381001007387 */ /* 0x0007e20000100a00 */
[----:B--2---:R-:W-:-:S03]  /*17d60*/  IMAD.WIDE R12, R25, 0x4, R250 ;  /* 0x00000004190c7825 */ /* 0x004fc600078e02fa */
[----:B------:R-:W2:Y:S04]  /*17d70*/  LDL.LU.64 R234, [R1+0x16a8] ;  /* 0x0016a80001ea7983 */ /* 0x000ea80000300a00 */
[----:B------:R4:W-:Y:S04]  /*17d80*/  STL.64 [R1+0x730], R14 ;  /* 0x0007300e01007387 */ /* 0x0009e80000100a00 */
[----:B------:R4:W-:Y:S01]  /*17d90*/  STL.64 [R1+0x728], R12 ;  /* 0x0007280c01007387 */ /* 0x0009e20000100a00 */
[----:B------:R-:W-:Y:S01]  /*17da0*/  IADD3 R5, R160, -0x103, RZ ;  /* 0xfffffefda0057810 */ /* 0x000fe20007ffe0ff */
[C---:B------:R-:W-:Y:S01]  /*17db0*/  VIADD R51, R9.reuse, 0x100000 ;  /* 0x0010000009337836 */ /* 0x040fe20000000000 */
[C---:B------:R-:W-:Y:S01]  /*17dc0*/  IADD3 R50, R9.reuse, 0x100000, RZ ;  /* 0x0010000009327810 */ /* 0x040fe20007ffe0ff */
[----:B------:R-:W2:Y:S01]  /*17dd0*/  LDL.LU.64 R236, [R1+0x16a0] ;  /* 0x0016a00001ec7983 */ /* 0x000ea20000300a00 */
[C---:B------:R-:W-:Y:S01]  /*17de0*/  VIADD R49, R9.reuse, 0x100000 ;  /* 0x0010000009317836 */ /* 0x040fe20000000000 */
[----:B------:R-:W-:Y:S01]  /*17df0*/  IADD3 R48, R9, 0x100000, RZ ;  /* 0x0010000009307810 */ /* 0x000fe20007ffe0ff */
[----:B------:R-:W2:Y:S01]  /*17e00*/  LDC R160, c[0x0][0x230] ;  /* 0x00008c00ffa07b82 */ /* 0x000ea20000000800 */
[----:B------:R-:W2:Y:S04]  /*17e10*/  LDL.LU.64 R248, [R1+0x1698] ;  /* 0x0016980001f87983 */ /* 0x000ea80000300a00 */
[----:B------:R-:W2:Y:S01]  /*17e20*/  LDL.LU.64 R250, [R1+0x1310] ;  /* 0x0013100001fa7983 */ /* 0x000ea20000300a00 */
[----:B------:R-:W-:Y:S01]  /*17e30*/  ISETP.GE.U32.AND P1, PT, R5, 0x7ffffe7e, PT ;  /* 0x7ffffe7e0500780c */ /* 0x000fe20003f26070 */
[----:B------:R-:W-:-:S05]  /*17e40*/  VIADD R5, R9, 0x100000 ;  /* 0x0010000009057836 */ /* 0x000fca0000000000 */
[----:B------:R1:W-:Y:S04]  /*17e50*/  LDGSTS.E [R5+-0x7bffc], desc[UR8][R34.64], !P0 ;  /* 0x8400400022057fae */ /* 0x0003e8000c121848 */
[----:B------:R3:W-:Y:S04]  /*17e60*/  LDGSTS.E [R4+-0x77ffc], desc[UR8][R16.64], !P0 ;  /* 0x8800400010047fae */ /* 0x0007e8000c121848 */
[----:B------:R4:W-:Y:S04]  /*17e70*/  LDGSTS.E [R3+-0x73ffc], desc[UR8][R14.64], !P0 ;  /* 0x8c0040000e037fae */ /* 0x0009e8000c121848 */
[----:B------:R4:W-:Y:S01]  /*17e80*/  LDGSTS.E [R2+-0x7fff8], desc[UR8][R12.64], !P1 ;  /* 0x800080000c027fae */ /* 0x0009e2000c921848 */
[----:B-1----:R-:W-:-:S05]  /*17e90*/  IMAD.WIDE R34, R25, 0x4, R164 ;  /* 0x0000000419227825 */ /* 0x002fca00078e02a4 */
[----:B------:R2:W-:Y:S01]  /*17ea0*/  STL.64 [R1+0x720], R34 ;  /* 0x0007202201007387 */ /* 0x0005e20000100a00 */
[----:B---3--:R-:W-:-:S04]  /*17eb0*/  IMAD.WIDE R16, R25, 0x4, R240 ;  /* 0x0000000419107825 */ /* 0x008fc800078e02f0 */
[C---:B----4-:R-:W-:Y:S01]  /*17ec0*/  IMAD.WIDE R14, R25.reuse, 0x4, R242 ;  /* 0x00000004190e7825 */ /* 0x050fe200078e02f2 */
[----:B------:R1:W-:Y:S03]  /*17ed0*/  STL.64 [R1+0x718], R16 ;  /* 0x0007181001007387 */ /* 0x0003e60000100a00 */
[----:B------:R-:W-:Y:S01]  /*17ee0*/  IMAD.WIDE R12, R25, 0x4, R244 ;  /* 0x00000004190c7825 */ /* 0x000fe200078e02f4 */
[----:B------:R-:W3:Y:S04]  /*17ef0*/  LDL.LU.64 R164, [R1+0x1308] ;  /* 0x0013080001a47983 */ /* 0x000ee80000300a00 */
[----:B------:R4:W-:Y:S04]  /*17f00*/  STL.64 [R1+0x710], R14 ;  /* 0x0007100e01007387 */ /* 0x0009e80000100a00 */
[----:B------:R4:W-:Y:S04]  /*17f10*/  STL.64 [R1+0x708], R12 ;  /* 0x0007080c01007387 */ /* 0x0009e80000100a00 */
[----:B------:R-:W3:Y:S04]  /*17f20*/  LDL.LU.64 R240, [R1+0x1300] ;  /* 0x0013000001f07983 */ /* 0x000ee80000300a00 */
[----:B------:R-:W3:Y:S04]  /*17f30*/  LDL.LU.64 R242, [R1+0x12f8] ;  /* 0x0012f80001f27983 */ /* 0x000ee80000300a00 */
[----:B------:R-:W3:Y:S01]  /*17f40*/  LDL.LU.64 R244, [R1+0x12f0] ;  /* 0x0012f00001f47983 */ /* 0x000ee20000300a00 */
[----:B------:R-:W-:-:S02]  /*17f50*/  IADD3 R5, R10, -0x104, RZ ;  /* 0xfffffefc0a057810 */ /* 0x000fc40007ffe0ff */
[----:B------:R-:W3:Y:S02]  /*17f60*/  LDC R10, c[0x0][0x230] ;  /* 0x00008c00ff0a7b82 */ /* 0x000ee40000000800 */
[----:B------:R-:W-:Y:S01]  /*17f70*/  ISETP.GE.U32.AND P0, PT, R5, 0x7ffffe7d, PT ;  /* 0x7ffffe7d0500780c */ /* 0x000fe20003f06070 */
[----:B------:R-:W-:-:S05]  /*17f80*/  VIADD R5, R9, 0x100000 ;  /* 0x0010000009057836 */ /* 0x000fca0000000000 */
[----:B------:R1:W-:Y:S04]  /*17f90*/  LDGSTS.E [R5+-0x7bff8], desc[UR8][R34.64], !P1 ;  /* 0x8400800022057fae */ /* 0x0003e8000c921848 */
[----:B------:R4:W-:Y:S04]  /*17fa0*/  LDGSTS.E [R4+-0x77ff8], desc[UR8][R16.64], !P1 ;  /* 0x8800800010047fae */ /* 0x0009e8000c921848 */
[----:B------:R4:W-:Y:S04]  /*17fb0*/  LDGSTS.E [R3+-0x73ff8], desc[UR8][R14.64], !P1 ;  /* 0x8c0080000e037fae */ /* 0x0009e8000c921848 */
[----:B------:R4:W-:Y:S01]  /*17fc0*/  LDGSTS.E [R2+-0x7fff4], desc[UR8][R12.64], !P0 ;  /* 0x8000c0000c027fae */ /* 0x0009e2000c121848 */
[----:B-1----:R-:W-:-:S02]  /*17fd0*/  IADD3 R5, R11, -0x121, RZ ;  /* 0xfffffedf0b057810 */ /* 0x002fc40007ffe0ff */
[----:B------:R-:W1:Y:S01]  /*17fe0*/  LDC R11, c[0x0][0x230] ;  /* 0x00008c00ff0b7b82 */ /* 0x000e620000000800 */
[----:B--2---:R-:W-:-:S05]  /*17ff0*/  IMAD.WIDE R34, R25, 0x4, R234 ;  /* 0x0000000419227825 */ /* 0x004fca00078e02ea */
[----:B------:R3:W-:Y:S01]  /*18000*/  STL.64 [R1+0x700], R34 ;  /* 0x0007002201007387 */ /* 0x0007e20000100a00 */
[----:B----4-:R-:W-:-:S04]  /*18010*/  IMAD.WIDE R16, R25, 0x4, R236 ;  /* 0x0000000419107825 */ /* 0x010fc800078e02ec */
[C---:B------:R-:W-:Y:S01]  /*18020*/  IMAD.WIDE R14, R25.reuse, 0x4, R248 ;  /* 0x00000004190e7825 */ /* 0x040fe200078e02f8 */
[----:B------:R2:W-:Y:S03]  /*18030*/  STL.64 [R1+0x6f8], R16 ;  /* 0x0006f81001007387 */ /* 0x0005e60000100a00 */
[----:B------:R-:W-:Y:S01]  /*18040*/  IMAD.WIDE R12, R25, 0x4, R250 ;  /* 0x00000004190c7825 */ /* 0x000fe200078e02fa */
[----:B------:R-:W4:Y:S04]  /*18050*/  LDL.LU.64 R234, [R1+0x12e8] ;  /* 0x0012e80001ea7983 */ /* 0x000f280000300a00 */
[----:B------:R2:W-:Y:S04]  /*18060*/  STL.64 [R1+0x6f0], R14 ;  /* 0x0006f00e01007387 */ /* 0x0005e80000100a00 */
[----:B------:R2:W-:Y:S04]  /*18070*/  STL.64 [R1+0x468], R12 ;  /* 0x0004680c01007387 */ /* 0x0005e80000100a00 */
[----:B------:R-:W4:Y:S04]  /*18080*/  LDL.LU.64 R236, [R1+0x12e0] ;  /* 0x0012e00001ec7983 */ /* 0x000f280000300a00 */
[----:B------:R-:W4:Y:S04]  /*18090*/  LDL.LU.64 R248, [R1+0x12d8] ;  /* 0x0012d80001f87983 */ /* 0x000f280000300a00 */
[----:B------:R-:W4:Y:S01]  /*180a0*/  LDL.LU.64 R250, [R1+0x12d0] ;  /* 0x0012d00001fa7983 */ /* 0x000f220000300a00 */
[----:B------:R-:W-:Y:S01]  /*180b0*/  ISETP.GE.U32.AND P1, PT, R5, 0x7ffffe60, PT ;  /* 0x7ffffe600500780c */ /* 0x000fe20003f26070 */
[----:B------:R-:W-:-:S05]  /*180c0*/  VIADD R5, R9, 0x100000 ;  /* 0x0010000009057836 */ /* 0x000fca0000000000 */
[----:B------:R3:W-:Y:S04]  /*180d0*/  LDGSTS.E [R5+-0x7bff4], desc[UR8][R34.64], !P0 ;  /* 0x8400c00022057fae */ /* 0x0007e8000c121848 */
[----:B------:R2:W-:Y:S04]  /*180e0*/  LDGSTS.E [R4+-0x77ff4], desc[UR8][R16.64], !P0 ;  /* 0x8800c00010047fae */ /* 0x0005e8000c121848 */
[----:B------:R1:W-:Y:S04]  /*180f0*/  LDGSTS.E [R3+-0x73ff4], desc[UR8][R14.64], !P0 ;  /* 0x8c00c0000e037fae */ /* 0x0003e8000c121848 */
[----:B------:R1:W-:Y:S01]  /*18100*/  LDGSTS.E [R2+-0x70000], desc[UR8][R12.64], !P1 ;  /* 0x900000000c027fae */ /* 0x0003e2000c921848 */
[----:B---3--:R-:W-:-:S05]  /*18110*/  IMAD.WIDE R34, R25, 0x4, R164 ;  /* 0x0000000419227825 */ /* 0x008fca00078e02a4 */
[----:B------:R4:W-:Y:S01]  /*18120*/  STL.64 [R1+0x460], R34 ;  /* 0x0004602201007387 */ /* 0x0009e20000100a00 */
[----:B--2---:R-:W-:-:S04]  /*18130*/  IMAD.WIDE R16, R25, 0x4, R240 ;  /* 0x0000000419107825 */ /* 0x004fc800078e02f0 */
[C---:B-1----:R-:W-:Y:S01]  /*18140*/  IMAD.WIDE R14, R25.reuse, 0x4, R242 ;  /* 0x00000004190e7825 */ /* 0x042fe200078e02f2 */
[----:B------:R1:W-:Y:S03]  /*18150*/  STL.64 [R1+0x458], R16 ;  /* 0x0004581001007387 */ /* 0x0003e60000100a00 */
[----:B------:R-:W-:Y:S01]  /*18160*/  IMAD.WIDE R12, R25, 0x4, R244 ;  /* 0x00000004190c7825 */ /* 0x000fe200078e02f4 */
[----:B------:R-:W2:Y:S04]  /*18170*/  LDL.LU.64 R164, [R1+0x12c8] ;  /* 0x0012c80001a47983 */ /* 0x000ea80000300a00 */
        /* <DEDUP_REMOVED lines=15> */
[----:B----4-:R-:W-:-:S05]  /*18270*/  IMAD.WIDE R34, R25, 0x4, R234 ;  /* 0x0000000419227825 */ /* 0x010fca00078e02ea */
[----:B------:R2:W-:Y:S01]  /*18280*/  STL.64 [R1+0x440], R34 ;  /* 0x0004402201007387 */ /* 0x0005e20000100a00 */
[----:B---3--:R-:W-:-:S04]  /*18290*/  IMAD.WIDE R16, R25, 0x4, R236 ;  /* 0x0000000419107825 */ /* 0x008fc800078e02ec */
        /* <DEDUP_REMOVED lines=15> */
[----:B--2---:R-:W-:-:S05]  /*18390*/  IMAD.WIDE R34, R25, 0x4, R164 ;  /* 0x0000000419227825 */ /* 0x004fca00078e02a4 */
[----:B------:R4:W-:Y:S01]  /*183a0*/  STL.64 [R1+0x420], R34 ;  /* 0x0004202201007387 */ /* 0x0009e20000100a00 */
[----:B---3--:R-:W-:-:S04]  /*183b0*/  IMAD.WIDE R16, R25, 0x4, R240 ;  /* 0x0000000419107825 */ /* 0x008fc800078e02f0 */
        /* <DEDUP_REMOVED lines=57> */
[----:B----4-:R-:W-:-:S05]  /*18750*/  IMAD.WIDE R34, R25, 0x4, R234 ;  /* 0x0000000419227825 */ /* 0x010fca00078e02ea */
[----:B------:R4:W-:Y:S01]  /*18760*/  STL.64 [R1+0x140], R34 ;  /* 0x0001402201007387 */ /* 0x0009e20000100a00 */
[----:B-1----:R-:W-:-:S04]  /*18770*/  IMAD.WIDE R16, R25, 0x4, R236 ;  /* 0x0000000419107825 */ /* 0x002fc800078e02ec */
[C---:B---3--:R-:W-:Y:S01]  /*18780*/  IMAD.WIDE R14, R25.reuse, 0x4, R248 ;  /* 0x00000004190e7825 */ /* 0x048fe200078e02f8 */
[----:B------:R1:W-:Y:S03]  /*18790*/  STL.64 [R1+0x138], R16 ;  /* 0x0001381001007387 */ /* 0x0003e60000100a00 */
[----:B------:R-:W-:Y:S01]  /*187a0*/  IMAD.WIDE R12, R25, 0x4, R250 ;  /* 0x00000004190c7825 */ /* 0x000fe200078e02fa */
[----:B------:R-:W3:Y:S04]  /*187b0*/  LDL.LU.64 R234, [R1+0xee8] ;  /* 0x000ee80001ea7983 */ /* 0x000ee80000300a00 */
[----:B------:R1:W-:Y:S04]  /*187c0*/  STL.64 [R1+0x130], R14 ;  /* 0x0001300e01007387 */ /* 0x0003e80000100a00 */
[----:B------:R1:W-:Y:S04]  /*187d0*/  STL.64 [R1+0x128], R12 ;  /* 0x0001280c01007387 */ /* 0x0003e80000100a00 */
[----:B------:R-:W3:Y:S04]  /*187e0*/  LDL.LU.64 R236, [R1+0xee0] ;  /* 0x000ee00001ec7983 */ /* 0x000ee80000300a00 */
[----:B------:R-:W3:Y:S01]  /*187f0*/  LDL.LU.64 R248, [R1+0xed8] ;  /* 0x000ed80001f87983 */ /* 0x000ee20000300a00 */
[----:B------:R-:W-:-:S02]  /*18800*/  IADD3 R5, R11, -0x143, RZ ;  /* 0xfffffebd0b057810 */ /* 0x000fc40007ffe0ff */
[----:B------:R-:W1:Y:S01]  /*18810*/  LDC R11, c[0x0][0x230] ;  /* 0x00008c00ff0b7b82 */ /* 0x000e620000000800 */
[----:B------:R-:W3:Y:S01]  /*18820*/  LDL.LU.64 R250, [R1+0xd98] ;  /* 0x000d980001fa7983 */ /* 0x000ee20000300a00 */
[----:B------:R-:W-:Y:S01]  /*18830*/  ISETP.GE.U32.AND P1, PT, R5, 0x7ffffe3e, PT ;  /* 0x7ffffe3e0500780c */ /* 0x000fe20003f26070 */
[----:B------:R-:W-:-:S05]  /*18840*/  VIADD R5, R9, 0x100000 ;  /* 0x0010000009057836 */ /* 0x000fca0000000000 */
[----:B------:R4:W-:Y:S04]  /*18850*/  LDGSTS.E [R5+-0x5bffc], desc[UR8][R34.64], !P0 ;  /* 0xa400400022057fae */ /* 0x0009e8000c121848 */
[----:B------:R1:W-:Y:S04]  /*18860*/  LDGSTS.E [R4+-0x57ffc], desc[UR8][R16.64], !P0 ;  /* 0xa800400010047fae */ /* 0x0003e8000c121848 */
[----:B------:R1:W-:Y:S01]  /*18870*/  LDGSTS.E [R3+-0x53ffc], desc[UR8][R14.64], !P0 ;  /* 0xac0040000e037fae */ /* 0x0003e2000c121848 */
[----:B--2---:R-:W-:Y:S01]  /*18880*/  IMAD.WIDE R36, R25, 0x4, R164 ;  /* 0x0000000419247825 */ /* 0x004fe200078e02a4 */
[----:B----4-:R-:W-:-:S02]  /*18890*/  IADD3 R5, R10, -0x144, RZ ;  /* 0xfffffebc0a057810 */ /* 0x010fc40007ffe0ff */
[----:B------:R2:W-:Y:S04]  /*188a0*/  LDGSTS.E [R2+-0x5fff8], desc[UR8][R12.64], !P1 ;  /* 0xa00080000c027fae */ /* 0x0005e8000c921848 */
[----:B------:R4:W-:Y:S01]  /*188b0*/  STL.64 [R1+0x120], R36 ;  /* 0x0001202401007387 */ /* 0x0009e20000100a00 */
[----:B------:R-:W-:-:S04]  /*188c0*/  IMAD.WIDE R34, R25, 0x4, R240 ;  /* 0x0000000419227825 */ /* 0x000fc800078e02f0 */
[C---:B-1----:R-:W-:Y:S01]  /*188d0*/  IMAD.WIDE R16, R25.reuse, 0x4, R242 ;  /* 0x0000000419107825 */ /* 0x042fe200078e02f2 */
[----:B------:R3:W-:Y:S03]  /*188e0*/  STL.64 [R1+0x118], R34 ;  /* 0x0001182201007387 */ /* 0x0007e60000100a00 */
[----:B------:R-:W-:Y:S01]  /*188f0*/  IMAD.WIDE R14, R25, 0x4, R244 ;  /* 0x00000004190e7825 */ /* 0x000fe200078e02f4 */
[----:B------:R1:W-:Y:S01]  /*18900*/  STL.64 [R1+0x110], R16 ;  /* 0x0001101001007387 */ /* 0x0003e20000100a00 */
[----:B------:R-:W-:Y:S01]  /*18910*/  ISETP.GE.U32.AND P0, PT, R5, 0x7ffffe3d, PT ;  /* 0x7ffffe3d0500780c */ /* 0x000fe20003f06070 */
[----:B--2---:R-:W2:Y:S02]  /*18920*/  LDC R12, c[0x0][0x230] ;  /* 0x00008c00ff0c7b82 */ /* 0x004ea40000000800 */
[----:B------:R1:W-:Y:S04]  /*18930*/  STL.64 [R1+0x108], R14 ;  /* 0x0001080e01007387 */ /* 0x0003e80000100a00 */
[----:B------:R-:W2:Y:S04]  /*18940*/  LDL.LU.64 R164, [R1+0xd90] ;  /* 0x000d900001a47983 */ /* 0x000ea80000300a00 */
[----:B------:R-:W2:Y:S04]  /*18950*/  LDL.LU.64 R240, [R1+0xd88] ;  /* 0x000d880001f07983 */ /* 0x000ea80000300a00 */
[----:B------:R-:W2:Y:S04]  /*18960*/  LDL.LU.64 R242, [R1+0xa00] ;  /* 0x000a000001f27983 */ /* 0x000ea80000300a00 */
[----:B------:R-:W2:Y:S01]  /*18970*/  LDL.LU.64 R244, [R1+0x9f8] ;  /* 0x0009f80001f47983 */ /* 0x000ea20000300a00 */
[----:B------:R-:W-:-:S05]  /*18980*/  VIADD R5, R9, 0x100000 ;  /* 0x0010000009057836 */ /* 0x000fca0000000000 */
[----:B------:R4:W-:Y:S04]  /*18990*/  LDGSTS.E [R5+-0x5bff8], desc[UR8][R36.64], !P1 ;  /* 0xa400800024057fae */ /* 0x0009e8000c921848 */
[----:B------:R3:W-:Y:S04]  /*189a0*/  LDGSTS.E [R4+-0x57ff8], desc[UR8][R34.64], !P1 ;  /* 0xa800800022047fae */ /* 0x0007e8000c921848 */
[----:B------:R1:W-:Y:S04]  /*189b0*/  LDGSTS.E [R3+-0x53ff8], desc[UR8][R16.64], !P1 ;  /* 0xac00800010037fae */ /* 0x0003e8000c921848 */
[----:B------:R1:W-:Y:S01]  /*189c0*/  LDGSTS.E [R2+-0x5fff4], desc[UR8][R14.64], !P0 ;  /* 0xa000c0000e027fae */ /* 0x0003e2000c121848 */
[----:B----4-:R-:W-:Y:S01]  /*189d0*/  IADD3 R5, R11, -0x161, RZ ;  /* 0xfffffe9f0b057810 */ /* 0x010fe20007ffe0ff */
[----:B------:R-:W4:Y:S01]  /*189e0*/  LDC R36, c[0x0][0x230] ;  /* 0x00008c00ff247b82 */ /* 0x000f220000000800 */
[----:B---3--:R-:W-:-:S05]  /*189f0*/  IMAD.WIDE R34, R25, 0x4, R234 ;  /* 0x0000000419227825 */ /* 0x008fca00078e02ea */
[----:B------:R-:W-:Y:S01]  /*18a00*/  STL.64 [R1+0x100], R34 ;  /* 0x0001002201007387 */ /* 0x000fe20000100a00 */
[----:B-1----:R-:W-:-:S04]  /*18a10*/  IMAD.WIDE R16, R25, 0x4, R236 ;  /* 0x0000000419107825 */ /* 0x002fc800078e02ec */
[C---:B------:R-:W-:Y:S01]  /*18a20*/  IMAD.WIDE R14, R25.reuse, 0x4, R248 ;  /* 0x00000004190e7825 */ /* 0x040fe200078e02f8 */
[----:B------:R-:W-:Y:S04]  /*18a30*/  STL.64 [R1+0xf8], R16 ;  /* 0x0000f81001007387 */ /* 0x000fe80000100a00 */
[----:B------:R1:W-:Y:S01]  /*18a40*/  STL.64 [R1+0xf0], R14 ;  /* 0x0000f00e01007387 */ /* 0x0003e20000100a00 */
[----:B------:R-:W-:-:S03]  /*18a50*/  IMAD.WIDE R2, R25, 0x4, R250 ;  /* 0x0000000419027825 */ /* 0x000fc600078e02fa */
[----:B------:R-:W3:Y:S04]  /*18a60*/  LDL.LU.64 R234, [R1+0x9f0] ;  /* 0x0009f00001ea7983 */ /* 0x000ee80000300a00 */
[----:B------:R-:W3:Y:S04]  /*18a70*/  LDL.LU.64 R236, [R1+0x9e8] ;  /* 0x0009e80001ec7983 */ /* 0x000ee80000300a00 */
[----:B------:R-:W3:Y:S04]  /*18a80*/  LDL.LU.64 R248, [R1+0x600] ;  /* 0x0006000001f87983 */ /* 0x000ee80000300a00 */
[----:B------:R-:W3:Y:S01]  /*18a90*/  LDL.LU.64 R250, [R1+0x5f8] ;  /* 0x0005f80001fa7983 */ /* 0x000ee20000300a00 */
[----:B------:R-:W-:Y:S01]  /*18aa0*/  ISETP.GE.U32.AND P1, PT, R5, 0x7ffffe20, PT ;  /* 0x7ffffe200500780c */ /* 0x000fe20003f26070 */
[C---:B------:R-:W-:Y:S01]  /*18ab0*/  VIADD R11, R9.reuse, 0x100000 ;  /* 0x00100000090b7836 */ /* 0x040fe20000000000 */
[C---:B------:R-:W-:Y:S01]  /*18ac0*/  IADD3 R10, R9.reuse, 0x100000, RZ ;  /* 0x00100000090a7810 */ /* 0x040fe20007ffe0ff */
[----:B------:R-:W-:-:S03]  /*18ad0*/  VIADD R5, R9, 0x100000 ;  /* 0x0010000009057836 */ /* 0x000fc60000000000 */
[----:B------:R2:W-:Y:S04]  /*18ae0*/  LDGSTS.E [R11+-0x5bff4], desc[UR8][R34.64], !P0 ;  /* 0xa400c000220b7fae */ /* 0x0005e8000c121848 */
[----:B------:R-:W-:Y:S04]  /*18af0*/  LDGSTS.E [R10+-0x57ff4], desc[UR8][R16.64], !P0 ;  /* 0xa800c000100a7fae */ /* 0x000fe8000c121848 */
[----:B------:R1:W-:Y:S01]  /*18b00*/  LDGSTS.E [R5+-0x53ff4], desc[UR8][R14.64], !P0 ;  /* 0xac00c0000e057fae */ /* 0x0003e2000c121848 */
[----:B--2---:R-:W-:-:S03]  /*18b10*/  IADD3 R11, R12, -0x162, RZ ;  /* 0xfffffe9e0c0b7810 */ /* 0x004fc60007ffe0ff */
[----:B------:R2:W-:Y:S01]  /*18b20*/  STL.64 [R1+0x1ad8], R2 ;  /* 0x001ad80201007387 */ /* 0x0005e20000100a00 */
[----:B------:R-:W-:-:S03]  /*18b30*/  ISETP.GE.U32.AND P0, PT, R11, 0x7ffffe1f, PT ;  /* 0x7ffffe1f0b00780c */ /* 0x000fc60003f06070 */
[----:B------:R4:W-:Y:S01]  /*18b40*/  LDGSTS.E [R4+-0x50000], desc[UR8][R2.64], !P1 ;  /* 0xb000000002047fae */ /* 0x0009e2000c921848 */
[----:B-1----:R-:W-:-:S03]  /*18b50*/  IMAD.WIDE R14, R25, 0x4, R164 ;  /* 0x00000004190e7825 */ /* 0x002fc600078e02a4 */
[----:B------:R-:W2:Y:S01]  /*18b60*/  LDL.LU.64 R164, [R1+0x5f0] ;  /* 0x0005f00001a47983 */ /* 0x000ea20000300a00 */
[----:B------:R-:W-:-:S03]  /*18b70*/  IMAD.WIDE R12, R25, 0x4, R240 ;  /* 0x00000004190c7825 */ /* 0x000fc600078e02f0 */
[----:B------:R-:W2:Y:S01]  /*18b80*/  LDL.LU.64 R240, [R1+0x5e8] ;  /* 0x0005e80001f07983 */ /* 0x000ea20000300a00 */
[----:B----4-:R-:W-:-:S03]  /*18b90*/  IMAD.WIDE R4, R25, 0x4, R242 ;  /* 0x0000000419047825 */ /* 0x010fc600078e02f2 */
[----:B------:R-:W4:Y:S01]  /*18ba0*/  LDL.LU.64 R242, [R1+0x5e0] ;  /* 0x0005e00001f27983 */ /* 0x000f220000300a00 */
[----:B------:R-:W-:-:S03]  /*18bb0*/  IMAD.WIDE R10, R25, 0x4, R244 ;  /* 0x00000004190a7825 */ /* 0x000fc600078e02f4 */
[----:B------:R-:W4:Y:S01]  /*18bc0*/  LDL.LU.64 R244, [R1+0x5d8] ;  /* 0x0005d80001f47983 */ /* 0x000f220000300a00 */
[C---:B------:R-:W-:Y:S01]  /*18bd0*/  VIADD R35, R9.reuse, 0x100000 ;  /* 0x0010000009237836 */ /* 0x040fe20000000000 */
[C---:B------:R-:W-:Y:S01]  /*18be0*/  IADD3 R34, R9.reuse, 0x100000, RZ ;  /* 0x0010000009227810 */ /* 0x040fe20007ffe0ff */
[C---:B------:R-:W-:Y:S01]  /*18bf0*/  VIADD R17, R9.reuse, 0x100000 ;  /* 0x0010000009117836 */ /* 0x040fe20000000000 */
[----:B------:R-:W-:Y:S01]  /*18c00*/  IADD3 R16, R9, 0x100000, RZ ;  /* 0x0010000009107810 */ /* 0x000fe20007ffe0ff */
[----:B------:R-:W-:Y:S04]  /*18c10*/  STL.64 [R1+0x1ac0], R14 ;  /* 0x001ac00e01007387 */ /* 0x000fe80000100a00 */
[----:B------:R1:W-:Y:S04]  /*18c20*/  LDGSTS.E [R35+-0x4c000], desc[UR8][R14.64], !P1 ;  /* 0xb40000000e237fae */ /* 0x0003e8000c921848 */
[----:B------:R4:W-:Y:S04]  /*18c30*/  STL.64 [R1+0x1ac8], R12 ;  /* 0x001ac80c01007387 */ /* 0x0009e80000100a00 */
[----:B------:R-:W-:Y:S01]  /*18c40*/  LDGSTS.E [R34+-0x48000], desc[UR8][R12.64], !P1 ;  /* 0xb80000000c227fae */ /* 0x000fe2000c921848 */
[----:B-1----:R-:W-:-:S03]  /*18c50*/  VIADD R35, R36, 0xfffffe9d ;  /* 0xfffffe9d24237836 */ /* 0x002fc60000000000 */
[----:B------:R-:W-:Y:S04]  /*18c60*/  STL.64 [R1+0x1ad0], R4 ;  /* 0x001ad00401007387 */ /* 0x000fe80000100a00 */
[----:B------:R-:W-:Y:S01]  /*18c70*/  LDGSTS.E [R17+-0x44000], desc[UR8][R4.64], !P1 ;  /* 0xbc00000004117fae */ /* 0x000fe2000c921848 */
[----:B------:R-:W-:-:S03]  /*18c80*/  ISETP.GE.U32.AND P1, PT, R35, 0x7ffffe1e, PT ;  /* 0x7ffffe1e2300780c */ /* 0x000fc60003f26070 */
[----:B------:R1:W-:Y:S04]  /*18c90*/  STL.64 [R1+0x1ae0], R10 ;  /* 0x001ae00a01007387 */ /* 0x0003e80000100a00 */
[----:B------:R1:W-:Y:S01]  /*18ca0*/  LDGSTS.E [R16+-0x4fffc], desc[UR8][R10.64], !P0 ;  /* 0xb00040000a107fae */ /* 0x0003e2000c121848 */
[----:B---3--:R-:W-:-:S03]  /*18cb0*/  IMAD.WIDE R38, R25, 0x4, R234 ;  /* 0x0000000419267825 */ /* 0x008fc600078e02ea */
[----:B------:R-:W3:Y:S01]  /*18cc0*/  LDL.LU.64 R234, [R1+0x5d0] ;  /* 0x0005d00001ea7983 */ /* 0x000ee20000300a00 */
[----:B------:R-:W-:-:S03]  /*18cd0*/  IMAD.WIDE R36, R25, 0x4, R236 ;  /* 0x0000000419247825 */ /* 0x000fc600078e02ec */
[----:B------:R-:W3:Y:S01]  /*18ce0*/  LDL.LU.64 R236, [R1+0x5c8] ;  /* 0x0005c80001ec7983 */ /* 0x000ee20000300a00 */
[----:B-1----:R-:W-:-:S03]  /*18cf0*/  IMAD.WIDE R16, R25, 0x4, R248 ;  /* 0x0000000419107825 */ /* 0x002fc600078e02f8 */
[----:B------:R-:W3:Y:S01]  /*18d00*/  LDL.LU.64 R248, [R1+0x5c0] ;  /* 0x0005c00001f87983 */ /* 0x000ee20000300a00 */
[----:B------:R-:W-:-:S03]  /*18d10*/  IMAD.WIDE R34, R25, 0x4, R250 ;  /* 0x0000000419227825 */ /* 0x000fc600078e02fa */
[----:B------:R-:W3:Y:S04]  /*18d20*/  LDL.LU.64 R250, [R1+0x1690] ;  /* 0x0016900001fa7983 */ /* 0x000ee80000300a00 */
[----:B------:R-:W-:Y:S04]  /*18d30*/  STL.64 [R1+0x1ab8], R38 ;  /* 0x001ab82601007387 */ /* 0x000fe80000100a00 */
[----:B------:R-:W-:Y:S04]  /*18d40*/  STL.64 [R1+0x1af0], R36 ;  /* 0x001af02401007387 */ /* 0x000fe80000100a00 */
[----:B------:R1:W-:Y:S04]  /*18d50*/  LDGSTS.E [R43+-0x4bffc], desc[UR8][R38.64], !P0 ;  /* 0xb4004000262b7fae */ /* 0x0003e8000c121848 */
[----:B------:R-:W-:Y:S04]  /*18d60*/  STL [R1+0x1af8], R17 ;  /* 0x001af81101007387 */ /* 0x000fe80000100800 */
[----:B------:R-:W-:Y:S01]  /*18d70*/  STL [R1+0x1b08], R16 ;  /* 0x001b081001007387 */ /* 0x000fe20000100800 */
[----:B-1----:R-:W-:-:S03]  /*18d80*/  IADD3 R43, R44, -0x164, RZ ;  /* 0xfffffe9c2c2b7810 */ /* 0x002fc60007ffe0ff */
[----:B------:R-:W-:Y:S04]  /*18d90*/  LDGSTS.E [R42+-0x47ffc], desc[UR8][R36.64], !P0 ;  /* 0xb8004000242a7fae */ /* 0x000fe8000c121848 */
[----:B------:R-:W-:Y:S01]  /*18da0*/  STL.64 [R1+0x1b00], R34 ;  /* 0x001b002201007387 */ /* 0x000fe20000100a00 */
[----:B------:R-:W-:-:S03]  /*18db0*/  ISETP.GE.U32.AND P2, PT, R43, 0x7ffffe1d, PT ;  /* 0x7ffffe1d2b00780c */ /* 0x000fc60003f46070 */
[----:B------:R-:W-:Y:S04]  /*18dc0*/  LDGSTS.E [R41+-0x43ffc], desc[UR8][R16.64], !P0 ;  /* 0xbc00400010297fae */ /* 0x000fe8000c121848 */
[----:B------:R4:W-:Y:S01]  /*18dd0*/  LDGSTS.E [R40+-0x4fff8], desc[UR8][R34.64], !P1 ;  /* 0xb000800022287fae */ /* 0x0009e2000c921848 */
[----:B--2---:R-:W-:-:S03]  /*18de0*/  IMAD.WIDE R46, R25, 0x4, R164 ;  /* 0x00000004192e7825 */ /* 0x004fc600078e02a4 */
[----:B------:R-:W2:Y:S01]  /*18df0*/  LDL.LU.64 R164, [R1+0x1688] ;  /* 0x0016880001a47983 */ /* 0x000ea20000300a00 */
[----:B------:R-:W-:-:S03]  /*18e00*/  IMAD.WIDE R44, R25, 0x4, R240 ;  /* 0x00000004192c7825 */ /* 0x000fc600078e02f0 */
[----:B------:R-:W2:Y:S01]  /*18e10*/  LDL.LU.64 R240, [R1+0x1680] ;  /* 0x0016800001f07983 */ /* 0x000ea20000300a00 */
[----:B----4-:R-:W-:-:S03]  /*18e20*/  IMAD.WIDE R40, R25, 0x4, R242 ;  /* 0x0000000419287825 */ /* 0x010fc600078e02f2 */
[----:B------:R-:W4:Y:S01]  /*18e30*/  LDL.LU.64 R242, [R1+0x1678] ;  /* 0x0016780001f27983 */ /* 0x000f220000300a00 */
[----:B------:R-:W-:-:S03]  /*18e40*/  IMAD.WIDE R42, R25, 0x4, R244 ;  /* 0x00000004192a7825 */ /* 0x000fc600078e02f4 */
[----:B------:R-:W4:Y:S04]  /*18e50*/  LDL.LU.64 R244, [R1+0x1670] ;  /* 0x0016700001f47983 */ /* 0x000f280000300a00 */
[----:B------:R1:W-:Y:S04]  /*18e60*/  LDGSTS.E [R51+-0x4bff8], desc[UR8][R46.64], !P1 ;  /* 0xb40080002e337fae */ /* 0x0003e8000c921848 */
[----:B------:R-:W-:Y:S04]  /*18e70*/  STL.64 [R1+0x1b10], R46 ;  /* 0x001b102e01007387 */ /* 0x000fe80000100a00 */
[----:B------:R-:W-:Y:S01]  /*18e80*/  STL [R1+0x1b28], R44 ;  /* 0x001b282c01007387 */ /* 0x000fe20000100800 */
[----:B-1----:R-:W-:-:S03]  /*18e90*/  VIADD R51, R52, 0xfffffefb ;  /* 0xfffffefb34337836 */ /* 0x002fc60000000000 */
[----:B------:R-:W-:Y:S04]  /*18ea0*/  STL [R1+0x1b18], R45 ;  /* 0x001b182d01007387 */ /* 0x000fe80000100800 */
[----:B------:R1:W-:Y:S01]  /*18eb0*/  LDGSTS.E [R50+-0x47ff8], desc[UR8][R44.64], !P1 ;  /* 0xb80080002c327fae */ /* 0x0003e2000c921848 */
[----:B------:R-:W-:-:S03]  /*18ec0*/  ISETP.GE.U32.AND P0, PT, R51, 0x7ffffe7c, PT ;  /* 0x7ffffe7c3300780c */ /* 0x000fc60003f06070 */
[----:B------:R-:W-:Y:S04]  /*18ed0*/  STL.64 [R1+0x1b20], R40 ;  /* 0x001b202801007387 */ /* 0x000fe80000100a00 */
[----:B------:R-:W-:Y:S04]  /*18ee0*/  LDGSTS.E [R49+-0x43ff8], desc[UR8][R40.64], !P1 ;  /* 0xbc00800028317fae */ /* 0x000fe8000c921848 */
[----:B------:R-:W-:Y:S04]  /*18ef0*/  STL.64 [R1+0x1b30], R42 ;  /* 0x001b302a01007387 */ /* 0x000fe80000100a00 */
[----:B------:R1:W-:Y:S01]  /*18f00*/  LDGSTS.E [R48+-0x4fff4], desc[UR8][R42.64], !P2 ;  /* 0xb000c0002a307fae */ /* 0x0003e2000d121848 */
[----:B---3--:R-:W-:-:S03]  /*18f10*/  IMAD.WIDE R52, R25, 0x4, R234 ;  /* 0x0000000419347825 */ /* 0x008fc600078e02ea */
[----:B------:R-:W3:Y:S01]  /*18f20*/  LDL.LU.64 R234, [R1+0x1668] ;  /* 0x0016680001ea7983 */ /* 0x000ee20000300a00 */
[----:B-1----:R-:W-:-:S03]  /*18f30*/  IMAD.WIDE R50, R25, 0x4, R236 ;  /* 0x0000000419327825 */ /* 0x002fc600078e02ec */
[----:B------:R-:W3:Y:S01]  /*18f40*/  LDL.LU.64 R236, [R1+0x1660] ;  /* 0x0016600001ec7983 */ /* 0x000ee20000300a00 */
[----:B------:R-:W-:-:S03]  /*18f50*/  IMAD.WIDE R48, R25, 0x4, R248 ;  /* 0x0000000419307825 */ /* 0x000fc600078e02f8 */
[----:B------:R-:W3:Y:S01]  /*18f60*/  LDL.LU.64 R248, [R1+0x1658] ;  /* 0x0016580001f87983 */ /* 0x000ee20000300a00 */
[----:B------:R-:W-:-:S03]  /*18f70*/  IMAD.WIDE R2, R25, 0x4, R250 ;  /* 0x0000000419027825 */ /* 0x000fc600078e02fa */
[----:B------:R-:W-:Y:S04]  /*18f80*/  LDGSTS.E [R57+-0x4bff4], desc[UR8][R52.64], !P2 ;  /* 0xb400c00034397fae */ /* 0x000fe8000d121848 */
[----:B------:R1:W-:Y:S04]  /*18f90*/  STL.64 [R1+0x6e8], R2 ;  /* 0x0006e80201007387 */ /* 0x0003e80000100a00 */
[----:B------:R-:W3:Y:S04]  /*18fa0*/  LDL.LU.64 R250, [R1+0x1650] ;  /* 0x0016500001fa7983 */ /* 0x000ee80000300a00 */
[----:B------:R-:W-:Y:S04]  /*18fb0*/  LDGSTS.E [R56+-0x47ff4], desc[UR8][R50.64], !P2 ;  /* 0xb800c00032387fae */ /* 0x000fe8000d121848 */
[----:B------:R-:W-:Y:S04]  /*18fc0*/  STL.64 [R1+0x1b38], R52 ;  /* 0x001b383401007387 */ /* 0x000fe80000100a00 */
[----:B------:R-:W-:Y:S04]  /*18fd0*/  LDGSTS.E [R55+-0x43ff4], desc[UR8][R48.64], !P2 ;  /* 0xbc00c00030377fae */ /* 0x000fe8000d121848 */
[----:B------:R-:W-:Y:S04]  /*18fe0*/  STL.64 [R1+0x1b40], R50 ;  /* 0x001b403201007387 */ /* 0x000fe80000100a00 */
[----:B------:R1:W-:Y:S04]  /*18ff0*/  LDGSTS.E [R54+-0x80000], desc[UR8][R2.64], !P0 ;  /* 0x8000000002367fae */ /* 0x0003e8000c121848 */
[----:B------:R-:W-:Y:S01]  /*19000*/  STL.64 [R1+0x1b48], R48 ;  /* 0x001b483001007387 */ /* 0x000fe20000100a00 */
[----:B--2---:R-:W-:-:S04]  /*19010*/  IMAD.WIDE R12, R25, 0x4, R164 ;  /* 0x00000004190c7825 */ /* 0x004fc800078e02a4 */
[C---:B------:R-:W-:Y:S01]  /*19020*/  IMAD.WIDE R10, R25.reuse, 0x4, R240 ;  /* 0x00000004190a7825 */ /* 0x040fe200078e02f0 */
[----:B------:R3:W-:Y:S03]  /*19030*/  STL.64 [R1+0x6e0], R12 ;  /* 0x0006e00c01007387 */ /* 0x0007e60000100a00 */
[C---:B----4-:R-:W-:Y:S01]  /*19040*/  IMAD.WIDE R4, R25.reuse, 0x4, R242 ;  /* 0x0000000419047825 */ /* 0x050fe200078e02f2 */
[----:B------:R2:W-:Y:S03]  /*19050*/  STL.64 [R1+0x6d8], R10 ;  /* 0x0006d80a01007387 */ /* 0x0005e60000100a00 */
[----:B-1----:R-:W-:Y:S01]  /*19060*/  IMAD.WIDE R2, R25, 0x4, R244 ;  /* 0x0000000419027825 */ /* 0x002fe200078e02f4 */
[----:B------:R-:W4:Y:S04]  /*19070*/  LDL.LU.64 R164, [R1+0x1648] ;  /* 0x0016480001a47983 */ /* 0x000f280000300a00 */
[----:B------:R1:W-:Y:S04]  /*19080*/  STL.64 [R1+0x6d0], R4 ;  /* 0x0006d00401007387 */ /* 0x0003e80000100a00 */
[----:B------:R1:W-:Y:S04]  /*19090*/  STL.64 [R1+0x6c8], R2 ;  /* 0x0006c80201007387 */ /* 0x0003e80000100a00 */
[----:B------:R-:W4:Y:S04]  /*190a0*/  LDL.LU.64 R240, [R1+0x1640] ;  /* 0x0016400001f07983 */ /* 0x000f280000300a00 */
[----:B------:R-:W4:Y:S04]  /*190b0*/  LDL.LU.64 R242, [R1+0x1638] ;  /* 0x0016380001f27983 */ /* 0x000f280000300a00 */
[----:B------:R-:W4:Y:S01]  /*190c0*/  LDL.LU.64 R244, [R1+0x1630] ;  /* 0x0016300001f47983 */ /* 0x000f220000300a00 */
[----:B------:R-:W-:-:S02]  /*190d0*/  IADD3 R57, R58, -0x106, RZ ;  /* 0xfffffefa3a397810 */ /* 0x000fc40007ffe0ff */
[C---:B------:R-:W-:Y:S01]  /*190e0*/  IADD3 R56, R18.reuse, 0x100000, RZ ;  /* 0x0010000012387810 */ /* 0x040fe20007ffe0ff */
[C---:B------:R-:W-:Y:S01]  /*190f0*/  VIADD R55, R18.reuse, 0x100000 ;  /* 0x0010000012377836 */ /* 0x040fe20000000000 */
[----:B------:R-:W-:Y:S01]  /*19100*/  ISETP.GE.U32.AND P1, PT, R57, 0x7ffffe7b, PT ;  /* 0x7ffffe7b3900780c */ /* 0x000fe20003f26070 */
[----:B------:R-:W-:Y:S01]  /*19110*/  VIADD R57, R18, 0x100000 ;  /* 0x0010000012397836 */ /* 0x000fe20000000000 */
[----:B------:R-:W4:Y:S04]  /*19120*/  LDC R58, c[0x0][0x230] ;  /* 0x00008c00ff3a7b82 */ /* 0x000f280000000800 */
[----:B------:R2:W-:Y:S04]  /*19130*/  LDGSTS.E [R57+-0x7c000], desc[UR8][R12.64], !P0 ;  /* 0x840000000c397fae */ /* 0x0005e8000c121848 */
[----:B------:R1:W-:Y:S04]  /*19140*/  LDGSTS.E [R56+-0x78000], desc[UR8][R10.64], !P0 ;  /* 0x880000000a387fae */ /* 0x0003e8000c121848 */
[----:B------:R1:W-:Y:S04]  /*19150*/  LDGSTS.E [R55+-0x74000], desc[UR8][R4.64], !P0 ;  /* 0x8c00000004377fae */ /* 0x0003e8000c121848 */
[----:B------:R1:W-:Y:S01]  /*19160*/  LDGSTS.E [R54+-0x7fffc], desc[UR8][R2.64], !P1 ;  /* 0x8000400002367fae */ /* 0x0003e2000c921848 */
[----:B--2---:R-:W-:-:S02]  /*19170*/  IADD3 R57, R59, -0x107, RZ ;  /* 0xfffffef93b397810 */ /* 0x004fc40007ffe0ff */
[----:B------:R-:W2:Y:S01]  /*19180*/  LDC R59, c[0x0][0x230] ;  /* 0x00008c00ff3b7b82 */ /* 0x000ea20000000800 */
[----:B---3--:R-:W-:-:S04]  /*19190*/  IMAD.WIDE R12, R25, 0x4, R234 ;  /* 0x00000004190c7825 */ /* 0x008fc800078e02ea */
[C---:B-1----:R-:W-:Y:S01]  /*191a0*/  IMAD.WIDE R10, R25.reuse, 0x4, R236 ;  /* 0x00000004190a7825 */ /* 0x042fe200078e02ec */
[----:B------:R4:W-:Y:S03]  /*191b0*/  STL.64 [R1+0x6c0], R12 ;  /* 0x0006c00c01007387 */ /* 0x0009e60000100a00 */
[C---:B------:R-:W-:Y:S01]  /*191c0*/  IMAD.WIDE R4, R25.reuse, 0x4, R248 ;  /* 0x0000000419047825 */ /* 0x040fe200078e02f8 */
[----:B------:R1:W-:Y:S04]  /*191d0*/  STL.64 [R1+0x6b8], R10 ;  /* 0x0006b80a01007387 */ /* 0x0003e80000100a00 */
[----:B------:R-:W3:Y:S01]  /*191e0*/  LDL.LU.64 R234, [R1+0x1628] ;  /* 0x0016280001ea7983 */ /* 0x000ee20000300a00 */
[----:B------:R-:W-:-:S03]  /*191f0*/  IMAD.WIDE R2, R25, 0x4, R250 ;  /* 0x0000000419027825 */ /* 0x000fc600078e02fa */
[----:B------:R1:W-:Y:S04]  /*19200*/  STL.64 [R1+0x6b0], R4 ;  /* 0x0006b00401007387 */ /* 0x0003e80000100a00 */
[----:B------:R1:W-:Y:S04]  /*19210*/  STL.64 [R1+0x6a8], R2 ;  /* 0x0006a80201007387 */ /* 0x0003e80000100a00 */
[----:B------:R-:W2:Y:S01]  /*19220*/  LDL.LU.64 R236, [R1+0x1620] ;  /* 0x0016200001ec7983 */ /* 0x000ea20000300a00 */
[----:B------:R-:W-:-:S03]  /*19230*/  ISETP.GE.U32.AND P0, PT, R57, 0x7ffffe7a, PT ;  /* 0x7ffffe7a3900780c */ /* 0x000fc60003f06070 */
[----:B------:R-:W2:Y:S04]  /*19240*/  LDL.LU.64 R248, [R1+0x1618] ;  /* 0x0016180001f87983 */ /* 0x000ea80000300a00 */
[----:B------:R-:W2:Y:S01]  /*19250*/  LDL.LU.64 R250, [R1+0x1290] ;  /* 0x0012900001fa7983 */ /* 0x000ea20000300a00 */
        /* <DEDUP_REMOVED lines=17> */
[----:B------:R-:W-:-:S02]  /*19370*/  IADD3 R57, R58, -0x108, RZ ;  /* 0xfffffef83a397810 */ /* 0x000fc40007ffe0ff */
[----:B------:R-:W4:Y:S02]  /*19380*/  LDC R58, c[0x0][0x230] ;  /* 0x00008c00ff3a7b82 */ /* 0x000f240000000800 */
        /* <DEDUP_REMOVED lines=8> */
[----:B--2---:R-:W-:Y:S02]  /*19410*/  IADD3 R57, R59, -0x125, RZ ;  /* 0xfffffedb3b397810 */ /* 0x004fe40007ffe0ff */
[----:B------:R-:W2:Y:S01]  /*19420*/  LDC R59, c[0x0][0x230] ;  /* 0x00008c00ff3b7b82 */ /* 0x000ea20000000800 */
[----:B-1----:R-:W-:-:S04]  /*19430*/  IMAD.WIDE R10, R25, 0x4, R236 ;  /* 0x00000004190a7825 */ /* 0x002fc800078e02ec */
[C---:B------:R-:W-:Y:S01]  /*19440*/  IMAD.WIDE R4, R25.reuse, 0x4, R248 ;  /* 0x0000000419047825 */ /* 0x040fe200078e02f8 */
[----:B------:R1:W-:Y:S03]  /*19450*/  STL.64 [R1+0x678], R10 ;  /* 0x0006780a01007387 */ /* 0x0003e60000100a00 */
[----:B------:R-:W-:Y:S01]  /*19460*/  IMAD.WIDE R2, R25, 0x4, R250 ;  /* 0x0000000419027825 */ /* 0x000fe200078e02fa */
[----:B------:R-:W3:Y:S04]  /*19470*/  LDL.LU.64 R234, [R1+0x1268] ;  /* 0x0012680001ea7983 */ /* 0x000ee80000300a00 */
[----:B------:R1:W-:Y:S04]  /*19480*/  STL.64 [R1+0x670], R4 ;  /* 0x0006700401007387 */ /* 0x0003e80000100a00 */
[----:B------:R1:W-:Y:S04]  /*19490*/  STL.64 [R1+0x3e8], R2 ;  /* 0x0003e80201007387 */ /* 0x0003e80000100a00 */
[----:B------:R-:W3:Y:S01]  /*194a0*/  LDL.LU.64 R236, [R1+0x1260] ;  /* 0x0012600001ec7983 */ /* 0x000ee20000300a00 */
[----:B------:R-:W-:-:S03]  /*194b0*/  ISETP.GE.U32.AND P0, PT, R57, 0x7ffffe5c, PT ;  /* 0x7ffffe5c3900780c */ /* 0x000fc60003f06070 */
[----:B------:R-:W3:Y:S04]  /*194c0*/  LDL.LU.64 R248, [R1+0x1258] ;  /* 0x0012580001f87983 */ /* 0x000ee80000300a00 */
[----:B------:R-:W3:Y:S01]  /*194d0*/  LDL.LU.64 R250, [R1+0x1250] ;  /* 0x0012500001fa7983 */ /* 0x000ee20000300a00 */
        /* <DEDUP_REMOVED lines=8> */
[C---:B--2---:R-:W-:Y:S01]  /*19560*/  IMAD.WIDE R4, R25.reuse, 0x4, R242 ;  /* 0x0000000419047825 */ /* 0x044fe200078e02f2 */
        /* <DEDUP_REMOVED lines=18> */
[----:B---3--:R-:W-:-:S05]  /*19690*/  IMAD.WIDE R12, R25, 0x4, R234 ;  /* 0x00000004190c7825 */ /* 0x008fca00078e02ea */
        /* <DEDUP_REMOVED lines=8> */
[----:B------:R-:W4:Y:S01]  /*19720*/  LDL.LU.64 R236, [R1+0x1200] ;  /* 0x0012000001ec7983 */ /* 0x000f220000300a00 */
[----:B------:R-:W-:-:S03]  /*19730*/  ISETP.GE.U32.AND P0, PT, R57, 0x7ffffe5a, PT ;  /* 0x7ffffe5a3900780c */ /* 0x000fc60003f06070 */
[----:B------:R-:W4:Y:S04]  /*19740*/  LDL.LU.64 R248, [R1+0x11f8] ;  /* 0x0011f80001f87983 */ /* 0x000f280000300a00 */
[----:B------:R-:W4:Y:S01]  /*19750*/  LDL.LU.64 R250, [R1+0xed0] ;  /* 0x000ed00001fa7983 */ /* 0x000f220000300a00 */
        /* <DEDUP_REMOVED lines=75> */
[----:B------:R3:W-:Y:S01]  /*19c10*/  STL.64 [R1+0xa8], R2 ;  /* 0x0000a80201007387 */ /* 0x0007e20000100a00 */
[----:B------:R-:W-:-:S03]  /*19c20*/  ISETP.GE.U32.AND P0, PT, R57, 0x7ffffe3a, PT ;  /* 0x7ffffe3a3900780c */ /* 0x000fc60003f06070 */
[----:B------:R-:W4:Y:S04]  /*19c30*/  LDL.LU.64 R236, [R1+0xe60] ;  /* 0x000e600001ec7983 */ /* 0x000f280000300a00 */
[----:B------:R-:W4:Y:S01]  /*19c40*/  LDL.LU.64 R248, [R1+0xe58] ;  /* 0x000e580001f87983 */ /* 0x000f220000300a00 */
[----:B------:R-:W-:-:S03]  /*19c50*/  VIADD R57, R18, 0x100000 ;  /* 0x0010000012397836 */ /* 0x000fc60000000000 */
[----:B------:R-:W4:Y:S04]  /*19c60*/  LDL.LU.64 R250, [R1+0x5b8] ;  /* 0x0005b80001fa7983 */ /* 0x000f280000300a00 */
[----:B------:R2:W-:Y:S04]  /*19c70*/  LDGSTS.E [R57+-0x5bffc], desc[UR8][R12.64], !P1 ;  /* 0xa40040000c397fae */ /* 0x0005e8000c921848 */
[----:B------:R3:W-:Y:S04]  /*19c80*/  LDGSTS.E [R56+-0x57ffc], desc[UR8][R10.64], !P1 ;  /* 0xa80040000a387fae */ /* 0x0007e8000c921848 */
[----:B------:R1:W-:Y:S04]  /*19c90*/  LDGSTS.E [R55+-0x53ffc], desc[UR8][R4.64], !P1 ;  /* 0xac00400004377fae */ /* 0x0003e8000c921848 */
[----:B------:R1:W-:Y:S01]  /*19ca0*/  LDGSTS.E [R54+-0x5fff8], desc[UR8][R2.64], !P0 ;  /* 0xa000800002367fae */ /* 0x0003e2000c121848 */
[----:B--2---:R-:W-:-:S05]  /*19cb0*/  IMAD.WIDE R12, R25, 0x4, R164 ;  /* 0x00000004190c7825 */ /* 0x004fca00078e02a4 */
[----:B------:R-:W-:Y:S01]  /*19cc0*/  STL.64 [R1+0xa0], R12 ;  /* 0x0000a00c01007387 */ /* 0x000fe20000100a00 */
[----:B---3--:R-:W-:-:S04]  /*19cd0*/  IMAD.WIDE R10, R25, 0x4, R240 ;  /* 0x00000004190a7825 */ /* 0x008fc800078e02f0 */
[C---:B-1----:R-:W-:Y:S01]  /*19ce0*/  IMAD.WIDE R4, R25.reuse, 0x4, R242 ;  /* 0x0000000419047825 */ /* 0x042fe200078e02f2 */
[----:B------:R4:W-:Y:S03]  /*19cf0*/  STL.64 [R1+0x98], R10 ;  /* 0x0000980a01007387 */ /* 0x0009e60000100a00 */
[----:B------:R-:W-:Y:S01]  /*19d00*/  IMAD.WIDE R2, R25, 0x4, R244 ;  /* 0x0000000419027825 */ /* 0x000fe200078e02f4 */
[----:B------:R1:W-:Y:S04]  /*19d10*/  STL.64 [R1+0x90], R4 ;  /* 0x0000900401007387 */ /* 0x0003e80000100a00 */
[----:B------:R2:W-:Y:S04]  /*19d20*/  STL.64 [R1+0x88], R2 ;  /* 0x0000880201007387 */ /* 0x0005e80000100a00 */
[----:B------:R-:W3:Y:S04]  /*19d30*/  LDL.LU.64 R164, [R1+0x5b0] ;  /* 0x0005b00001a47983 */ /* 0x000ee80000300a00 */
[----:B------:R-:W3:Y:S04]  /*19d40*/  LDL.LU.64 R240, [R1+0x5a8] ;  /* 0x0005a80001f07983 */ /* 0x000ee80000300a00 */
[----:B------:R-:W3:Y:S04]  /*19d50*/  LDL.LU.64 R242, [R1+0x5a0] ;  /* 0x0005a00001f27983 */ /* 0x000ee80000300a00 */
[----:B------:R-:W3:Y:S01]  /*19d60*/  LDL.LU.64 R244, [R1+0x598] ;  /* 0x0005980001f47983 */ /* 0x000ee20000300a00 */
[----:B------:R-:W-:-:S04]  /*19d70*/  IADD3 R57, R58, -0x148, RZ ;  /* 0xfffffeb83a397810 */ /* 0x000fc80007ffe0ff */
[----:B------:R-:W-:Y:S01]  /*19d80*/  ISETP.GE.U32.AND P1, PT, R57, 0x7ffffe39, PT ;  /* 0x7ffffe393900780c */ /* 0x000fe20003f26070 */
[----:B------:R-:W-:-:S05]  /*19d90*/  VIADD R57, R18, 0x100000 ;  /* 0x0010000012397836 */ /* 0x000fca0000000000 */
[----:B------:R1:W-:Y:S04]  /*19da0*/  LDGSTS.E [R57+-0x5bff8], desc[UR8][R12.64], !P0 ;  /* 0xa40080000c397fae */ /* 0x0003e8000c121848 */
[----:B------:R4:W-:Y:S04]  /*19db0*/  LDGSTS.E [R56+-0x57ff8], desc[UR8][R10.64], !P0 ;  /* 0xa80080000a387fae */ /* 0x0009e8000c121848 */
[----:B------:R2:W-:Y:S04]  /*19dc0*/  LDGSTS.E [R55+-0x53ff8], desc[UR8][R4.64], !P0 ;  /* 0xac00800004377fae */ /* 0x0005e8000c121848 */
[----:B------:R2:W-:Y:S01]  /*19dd0*/  LDGSTS.E [R54+-0x5fff4], desc[UR8][R2.64], !P1 ;  /* 0xa000c00002367fae */ /* 0x0005e2000c921848 */
[----:B-1----:R-:W-:Y:S01]  /*19de0*/  IADD3 R57, R59, -0x165, RZ ;  /* 0xfffffe9b3b397810 */ /* 0x002fe20007ffe0ff */
[----:B----4-:R-:W-:-:S05]  /*19df0*/  IMAD.WIDE R10, R25, 0x4, R234 ;  /* 0x00000004190a7825 */ /* 0x010fca00078e02ea */
[----:B------:R-:W-:Y:S01]  /*19e00*/  STL.64 [R1+0x80], R10 ;  /* 0x0000800a01007387 */ /* 0x000fe20000100a00 */
[----:B--2---:R-:W-:-:S04]  /*19e10*/  IMAD.WIDE R4, R25, 0x4, R236 ;  /* 0x0000000419047825 */ /* 0x004fc800078e02ec */
[C---:B------:R-:W-:Y:S01]  /*19e20*/  IMAD.WIDE R2, R25.reuse, 0x4, R248 ;  /* 0x0000000419027825 */ /* 0x040fe200078e02f8 */
[----:B------:R-:W-:Y:S04]  /*19e30*/  STL.64 [R1+0x78], R4 ;  /* 0x0000780401007387 */ /* 0x000fe80000100a00 */
[----:B------:R1:W-:Y:S01]  /*19e40*/  STL.64 [R1+0x70], R2 ;  /* 0x0000700201007387 */ /* 0x0003e20000100a00 */
[----:B------:R-:W-:-:S03]  /*19e50*/  IMAD.WIDE R54, R25, 0x4, R250 ;  /* 0x0000000419367825 */ /* 0x000fc600078e02fa */
[----:B------:R-:W2:Y:S04]  /*19e60*/  LDL.LU.64 R234, [R1+0x590] ;  /* 0x0005900001ea7983 */ /* 0x000ea80000300a00 */
[----:B------:R-:W4:Y:S01]  /*19e70*/  LDL.LU.64 R236, [R1+0x588] ;  /* 0x0005880001ec7983 */ /* 0x000f220000300a00 */
[----:B------:R-:W-:-:S03]  /*19e80*/  ISETP.GE.U32.AND P0, PT, R57, 0x7ffffe1c, PT ;  /* 0x7ffffe1c3900780c */ /* 0x000fc60003f06070 */
[----:B------:R-:W4:Y:S04]  /*19e90*/  LDL.LU.64 R248, [R1+0x580] ;  /* 0x0005800001f87983 */ /* 0x000f280000300a00 */
[----:B------:R-:W4:Y:S01]  /*19ea0*/  LDL.LU.64 R250, [R1+0x578] ;  /* 0x0005780001fa7983 */ /* 0x000f220000300a00 */
[C---:B------:R-:W-:Y:S01]  /*19eb0*/  VIADD R59, R18.reuse, 0x100000 ;  /* 0x00100000123b7836 */ /* 0x040fe20000000000 */
[C---:B------:R-:W-:Y:S01]  /*19ec0*/  IADD3 R58, R18.reuse, 0x100000, RZ ;  /* 0x00100000123a7810 */ /* 0x040fe20007ffe0ff */
[----:B------:R-:W-:Y:S01]  /*19ed0*/  VIADD R57, R18, 0x100000 ;  /* 0x0010000012397836 */ /* 0x000fe20000000000 */
[----:B------:R-:W-:Y:S04]  /*19ee0*/  STL.64 [R1+0x1b50], R54 ;  /* 0x001b503601007387 */ /* 0x000fe80000100a00 */
[----:B------:R1:W-:Y:S04]  /*19ef0*/  LDGSTS.E [R59+-0x5bff4], desc[UR8][R10.64], !P1 ;  /* 0xa400c0000a3b7fae */ /* 0x0003e8000c921848 */
[----:B------:R-:W-:Y:S04]  /*19f00*/  LDGSTS.E [R58+-0x57ff4], desc[UR8][R4.64], !P1 ;  /* 0xa800c000043a7fae */ /* 0x000fe8000c921848 */
[----:B------:R-:W-:Y:S01]  /*19f10*/  LDGSTS.E [R57+-0x53ff4], desc[UR8][R2.64], !P1 ;  /* 0xac00c00002397fae */ /* 0x000fe2000c921848 */
[----:B-1----:R-:W-:-:S03]  /*19f20*/  IADD3 R59, R60, -0x166, RZ ;  /* 0xfffffe9a3c3b7810 */ /* 0x002fc60007ffe0ff */
[----:B------:R1:W-:Y:S01]  /*19f30*/  LDGSTS.E [R56+-0x50000], desc[UR8][R54.64], !P0 ;  /* 0xb000000036387fae */ /* 0x0003e2000c121848 */
[----:B------:R-:W-:Y:S01]  /*19f40*/  ISETP.GE.U32.AND P1, PT, R59, 0x7ffffe1b, PT ;  /* 0x7ffffe1b3b00780c */ /* 0x000fe20003f26070 */
[C---:B---3--:R-:W-:Y:S02]  /*19f50*/  IMAD.WIDE R62, R25.reuse, 0x4, R164 ;  /* 0x00000004193e7825 */ /* 0x048fe400078e02a4 */
[----:B------:R-:W3:Y:S02]  /*19f60*/  LDL.LU.64 R164, [R1+0x570] ;  /* 0x0005700001a47983 */ /* 0x000ee40000300a00 */
[C---:B------:R-:W-:Y:S02]  /*19f70*/  IMAD.WIDE R60, R25.reuse, 0x4, R240 ;  /* 0x00000004193c7825 */ /* 0x040fe400078e02f0 */
[----:B------:R-:W3:Y:S02]  /*19f80*/  LDL.LU.64 R240, [R1+0x568] ;  /* 0x0005680001f07983 */ /* 0x000ee40000300a00 */
[----:B-1----:R-:W-:-:S02]  /*19f90*/  IMAD.WIDE R56, R25, 0x4, R242 ;  /* 0x0000000419387825 */ /* 0x002fc400078e02f2 */
[----:B------:R-:W3:Y:S02]  /*19fa0*/  LDL.LU.64 R242, [R1+0x560] ;  /* 0x0005600001f27983 */ /* 0x000ee40000300a00 */
[----:B------:R-:W-:Y:S02]  /*19fb0*/  IMAD.WIDE R58, R25, 0x4, R244 ;  /* 0x00000004193a7825 */ /* 0x000fe400078e02f4 */
[----:B------:R-:W3:Y:S04]  /*19fc0*/  LDL.LU.64 R244, [R1+0x558] ;  /* 0x0005580001f47983 */ /* 0x000ee80000300a00 */
[----:B------:R1:W-:Y:S04]  /*19fd0*/  LDGSTS.E [R67+-0x4c000], desc[UR8][R62.64], !P0 ;  /* 0xb40000003e437fae */ /* 0x0003e8000c121848 */
[----:B------:R-:W-:Y:S04]  /*19fe0*/  STL.64 [R1+0x1b58], R62 ;  /* 0x001b583e01007387 */ /* 0x000fe80000100a00 */
[----:B------:R-:W-:Y:S01]  /*19ff0*/  STL.64 [R1+0x1b60], R60 ;  /* 0x001b603c01007387 */ /* 0x000fe20000100a00 */
[----:B-1----:R-:W-:-:S03]  /*1a000*/  VIADD R67, R68, 0xfffffe99 ;  /* 0xfffffe9944437836 */ /* 0x002fc60000000000 */
[----:B------:R-:W-:Y:S04]  /*1a010*/  LDGSTS.E [R66+-0x48000], desc[UR8][R60.64], !P0 ;  /* 0xb80000003c427fae */ /* 0x000fe8000c121848 */
[----:B------:R-:W-:Y:S04]  /*1a020*/  STL.64 [R1+0x1b68], R56 ;  /* 0x001b683801007387 */ /* 0x000fe80000100a00 */
[----:B------:R-:W-:Y:S01]  /*1a030*/  LDGSTS.E [R65+-0x44000], desc[UR8][R56.64], !P0 ;  /* 0xbc00000038417fae */ /* 0x000fe2000c121848 */
[----:B------:R-:W-:-:S03]  /*1a040*/  ISETP.GE.U32.AND P0, PT, R67, 0x7ffffe1a, PT ;  /* 0x7ffffe1a4300780c */ /* 0x000fc60003f06070 */
[----:B------:R-:W-:Y:S04]  /*1a050*/  STL.64 [R1+0x1b70], R58 ;  /* 0x001b703a01007387 */ /* 0x000fe80000100a00 */
[----:B------:R1:W-:Y:S01]  /*1a060*/  LDGSTS.E [R64+-0x4fffc], desc[UR8][R58.64], !P1 ;  /* 0xb00040003a407fae */ /* 0x0003e2000c921848 */
[----:B--2---:R-:W-:-:S03]  /*1a070*/  IMAD.WIDE R70, R25, 0x4, R234 ;  /* 0x0000000419467825 */ /* 0x004fc600078e02ea */
[----:B------:R-:W2:Y:S01]  /*1a080*/  LDL.LU.64 R234, [R1+0x550] ;  /* 0x0005500001ea7983 */ /* 0x000ea20000300a00 */
[----:B----4-:R-:W-:-:S03]  /*1a090*/  IMAD.WIDE R68, R25, 0x4, R236 ;  /* 0x0000000419447825 */ /* 0x010fc600078e02ec */
[----:B------:R-:W4:Y:S01]  /*1a0a0*/  LDL.LU.64 R236, [R1+0x548] ;  /* 0x0005480001ec7983 */ /* 0x000f220000300a00 */
[----:B-1----:R-:W-:-:S03]  /*1a0b0*/  IMAD.WIDE R64, R25, 0x4, R248 ;  /* 0x0000000419407825 */ /* 0x002fc600078e02f8 */
[----:B------:R-:W4:Y:S01]  /*1a0c0*/  LDL.LU.64 R248, [R1+0x540] ;  /* 0x0005400001f87983 */ /* 0x000f220000300a00 */
[----:B------:R-:W-:-:S03]  /*1a0d0*/  IMAD.WIDE R66, R25, 0x4, R250 ;  /* 0x0000000419427825 */ /* 0x000fc600078e02fa */
[----:B------:R-:W4:Y:S04]  /*1a0e0*/  LDL.LU.64 R250, [R1+0x1610] ;  /* 0x0016100001fa7983 */ /* 0x000f280000300a00 */
[----:B------:R-:W-:Y:S04]  /*1a0f0*/  STL.64 [R1+0x1b78], R70 ;  /* 0x001b784601007387 */ /* 0x000fe80000100a00 */
[----:B------:R1:W-:Y:S04]  /*1a100*/  LDGSTS.E [R75+-0x4bffc], desc[UR8][R70.64], !P1 ;  /* 0xb4004000464b7fae */ /* 0x0003e8000c921848 */
[----:B------:R-:W-:Y:S04]  /*1a110*/  STL.64 [R1+0x1b80], R68 ;  /* 0x001b804401007387 */ /* 0x000fe80000100a00 */
[----:B------:R-:W-:Y:S01]  /*1a120*/  STL.64 [R1+0x1b88], R64 ;  /* 0x001b884001007387 */ /* 0x000fe20000100a00 */
[----:B-1----:R-:W-:-:S03]  /*1a130*/  IADD3 R75, R76, -0x168, RZ ;  /* 0xfffffe984c4b7810 */ /* 0x002fc60007ffe0ff */
[----:B------:R-:W-:Y:S04]  /*1a140*/  LDGSTS.E [R74+-0x47ffc], desc[UR8][R68.64], !P1 ;  /* 0xb8004000444a7fae */ /* 0x000fe8000c921848 */
[----:B------:R-:W-:Y:S04]  /*1a150*/  STL.64 [R1+0x1b90], R66 ;  /* 0x001b904201007387 */ /* 0x000fe80000100a00 */
[----:B------:R-:W-:Y:S01]  /*1a160*/  LDGSTS.E [R73+-0x43ffc], desc[UR8][R64.64], !P1 ;  /* 0xbc00400040497fae */ /* 0x000fe2000c921848 */
[----:B------:R-:W-:-:S03]  /*1a170*/  ISETP.GE.U32.AND P1, PT, R75, 0x7ffffe19, PT ;  /* 0x7ffffe194b00780c */ /* 0x000fc60003f26070 */
        /* <DEDUP_REMOVED lines=9> */
[----:B------:R1:W-:Y:S04]  /*1a210*/  LDGSTS.E [R83+-0x4bff8], desc[UR8][R78.64], !P0 ;  /* 0xb40080004e537fae */ /* 0x0003e8000c121848 */
[----:B------:R-:W-:Y:S04]  /*1a220*/  STL.64 [R1+0x1ba0], R78 ;  /* 0x001ba04e01007387 */ /* 0x000fe80000100a00 */
[----:B------:R4:W-:Y:S01]  /*1a230*/  LDGSTS.E [R82+-0x47ff8], desc[UR8][R76.64], !P0 ;  /* 0xb80080004c527fae */ /* 0x0009e2000c121848 */
[----:B-1----:R-:W-:-:S03]  /*1a240*/  VIADD R83, R84, 0xfffffef7 ;  /* 0xfffffef754537836 */ /* 0x002fc60000000000 */
[----:B------:R-:W-:Y:S04]  /*1a250*/  STL.64 [R1+0x1ba8], R76 ;  /* 0x001ba84c01007387 */ /* 0x000fe80000100a00 */
[----:B------:R-:W-:Y:S01]  /*1a260*/  LDGSTS.E [R81+-0x43ff8], desc[UR8][R72.64], !P0 ;  /* 0xbc00800048517fae */ /* 0x000fe2000c121848 */
[----:B------:R-:W-:-:S03]  /*1a270*/  ISETP.GE.U32.AND P0, PT, R83, 0x7ffffe78, PT ;  /* 0x7ffffe785300780c */ /* 0x000fc60003f06070 */
[----:B------:R-:W-:Y:S04]  /*1a280*/  STL.64 [R1+0x1bb0], R72 ;  /* 0x001bb04801007387 */ /* 0x000fe80000100a00 */
        /* <DEDUP_REMOVED lines=9> */
[----:B------:R-:W-:Y:S04]  /*1a320*/  LDGSTS.E [R89+-0x4bff4], desc[UR8][R84.64], !P1 ;  /* 0xb400c00054597fae */ /* 0x000fe8000c921848 */
[----:B------:R1:W-:Y:S04]  /*1a330*/  STL.64 [R1+0x668], R2 ;  /* 0x0006680201007387 */ /* 0x0003e80000100a00 */
[----:B------:R-:W4:Y:S04]  /*1a340*/  LDL.LU.64 R250, [R1+0x15d0] ;  /* 0x0015d00001fa7983 */ /* 0x000f280000300a00 */
[----:B------:R-:W-:Y:S04]  /*1a350*/  LDGSTS.E [R88+-0x47ff4], desc[UR8][R82.64], !P1 ;  /* 0xb800c00052587fae */ /* 0x000fe8000c921848 */
[----:B------:R-:W-:Y:S04]  /*1a360*/  STL.64 [R1+0x1bc0], R84 ;  /* 0x001bc05401007387 */ /* 0x000fe80000100a00 */
[----:B------:R-:W-:Y:S04]  /*1a370*/  LDGSTS.E [R87+-0x43ff4], desc[UR8][R80.64], !P1 ;  /* 0xbc00c00050577fae */ /* 0x000fe8000c921848 */
[----:B------:R-:W-:Y:S04]  /*1a380*/  STL.64 [R1+0x1bc8], R82 ;  /* 0x001bc85201007387 */ /* 0x000fe80000100a00 */
[----:B------:R1:W-:Y:S04]  /*1a390*/  LDGSTS.E [R86+-0x80000], desc[UR8][R2.64], !P0 ;  /* 0x8000000002567fae */ /* 0x0003e8000c121848 */
[----:B------:R-:W-:Y:S01]  /*1a3a0*/  STL.64 [R1+0x1bd0], R80 ;  /* 0x001bd05001007387 */ /* 0x000fe20000100a00 */
[----:B---3--:R-:W-:-:S04]  /*1a3b0*/  IMAD.WIDE R12, R25, 0x4, R164 ;  /* 0x00000004190c7825 */ /* 0x008fc800078e02a4 */
[C---:B------:R-:W-:Y:S01]  /*1a3c0*/  IMAD.WIDE R10, R25.reuse, 0x4, R240 ;  /* 0x00000004190a7825 */ /* 0x040fe200078e02f0 */
[----:B------:R2:W-:Y:S03]  /*1a3d0*/  STL.64 [R1+0x660], R12 ;  /* 0x0006600c01007387 */ /* 0x0005e60000100a00 */
[C---:B------:R-:W-:Y:S01]  /*1a3e0*/  IMAD.WIDE R4, R25.reuse, 0x4, R242 ;  /* 0x0000000419047825 */ /* 0x040fe200078e02f2 */
[----:B------:R4:W-:Y:S03]  /*1a3f0*/  STL.64 [R1+0x658], R10 ;  /* 0x0006580a01007387 */ /* 0x0009e60000100a00 */
[----:B-1----:R-:W-:Y:S01]  /*1a400*/  IMAD.WIDE R2, R25, 0x4, R244 ;  /* 0x0000000419027825 */ /* 0x002fe200078e02f4 */
[----:B------:R-:W3:Y:S04]  /*1a410*/  LDL.LU.64 R164, [R1+0x15c8] ;  /* 0x0015c80001a47983 */ /* 0x000ee80000300a00 */
[----:B------:R1:W-:Y:S04]  /*1a420*/  STL.64 [R1+0x650], R4 ;  /* 0x0006500401007387 */ /* 0x0003e80000100a00 */
[----:B------:R1:W-:Y:S04]  /*1a430*/  STL.64 [R1+0x648], R2 ;  /* 0x0006480201007387 */ /* 0x0003e80000100a00 */
[----:B------:R-:W3:Y:S04]  /*1a440*/  LDL.LU.64 R240, [R1+0x15c0] ;  /* 0x0015c00001f07983 */ /* 0x000ee80000300a00 */
[----:B------:R-:W3:Y:S04]  /*1a450*/  LDL.LU.64 R242, [R1+0x15b8] ;  /* 0x0015b80001f27983 */ /* 0x000ee80000300a00 */
[----:B------:R-:W3:Y:S01]  /*1a460*/  LDL.LU.64 R244, [R1+0x15b0] ;  /* 0x0015b00001f47983 */ /* 0x000ee20000300a00 */
[----:B------:R-:W-:-:S02]  /*1a470*/  IADD3 R89, R90, -0x10a, RZ ;  /* 0xfffffef65a597810 */ /* 0x000fc40007ffe0ff */
[C---:B------:R-:W-:Y:S01]  /*1a480*/  IADD3 R88, R19.reuse, 0x100000, RZ ;  /* 0x0010000013587810 */ /* 0x040fe20007ffe0ff */
[----:B------:R-:W-:Y:S01]  /*1a490*/  VIADD R87, R19, 0x100000 ;  /* 0x0010000013577836 */ /* 0x000fe20000000000 */
[----:B------:R-:W-:Y:S01]  /*1a4a0*/  ISETP.GE.U32.AND P1, PT, R89, 0x7ffffe77, PT ;  /* 0x7ffffe775900780c */ /* 0x000fe20003f26070 */
[----:B------:R-:W-:Y:S01]  /*1a4b0*/  VIADD R89, R19, 0x100000 ;  /* 0x0010000013597836 */ /* 0x000fe20000000000 */
[----:B------:R-:W3:Y:S04]  /*1a4c0*/  LDC R90, c[0x0][0x230] ;  /* 0x00008c00ff5a7b82 */ /* 0x000ee80000000800 */
[----:B------:R1:W-:Y:S04]  /*1a4d0*/  LDGSTS.E [R89+-0x7c000], desc[UR8][R12.64], !P0 ;  /* 0x840000000c597fae */ /* 0x0003e8000c121848 */
[----:B------:R4:W-:Y:S04]  /*1a4e0*/  LDGSTS.E [R88+-0x78000], desc[UR8][R10.64], !P0 ;  /* 0x880000000a587fae */ /* 0x0009e8000c121848 */
[----:B------:R4:W-:Y:S04]  /*1a4f0*/  LDGSTS.E [R87+-0x74000], desc[UR8][R4.64], !P0 ;  /* 0x8c00000004577fae */ /* 0x0009e8000c121848 */
[----:B------:R4:W-:Y:S01]  /*1a500*/  LDGSTS.E [R86+-0x7fffc], desc[UR8][R2.64], !P1 ;  /* 0x8000400002567fae */ /* 0x0009e2000c921848 */
[----:B-1----:R-:W-:-:S02]  /*1a510*/  IADD3 R89, R91, -0x10b, RZ ;  /* 0xfffffef55b597810 */ /* 0x002fc40007ffe0ff */
[----:B------:R-:W1:Y:S02]  /*1a520*/  LDC R91, c[0x0][0x230] ;  /* 0x00008c00ff5b7b82 */ /* 0x000e640000000800 */
[----:B------:R-:W-:Y:S01]  /*1a530*/  ISETP.GE.U32.AND P0, PT, R89, 0x7ffffe76, PT ;  /* 0x7ffffe765900780c */ /* 0x000fe20003f06070 */
[----:B--2---:R-:W-:-:S04]  /*1a540*/  IMAD.WIDE R12, R25, 0x4, R234 ;  /* 0x00000004190c7825 */ /* 0x004fc800078e02ea */
[C---:B----4-:R-:W-:Y:S01]  /*1a550*/  IMAD.WIDE R10, R25.reuse, 0x4, R236 ;  /* 0x00000004190a7825 */ /* 0x050fe200078e02ec */
[----:B------:R3:W-:Y:S03]  /*1a560*/  STL.64 [R1+0x640], R12 ;  /* 0x0006400c01007387 */ /* 0x0007e60000100a00 */
[C---:B------:R-:W-:Y:S01]  /*1a570*/  IMAD.WIDE R4, R25.reuse, 0x4, R248 ;  /* 0x0000000419047825 */ /* 0x040fe200078e02f8 */
[----:B------:R2:W-:Y:S04]  /*1a580*/  STL.64 [R1+0x638], R10 ;  /* 0x0006380a01007387 */ /* 0x0005e80000100a00 */
[----:B------:R-:W4:Y:S01]  /*1a590*/  LDL.LU.64 R234, [R1+0x15a8] ;  /* 0x0015a80001ea7983 */ /* 0x000f220000300a00 */
[----:B------:R-:W-:-:S03]  /*1a5a0*/  IMAD.WIDE R2, R25, 0x4, R250 ;  /* 0x0000000419027825 */ /* 0x000fc600078e02fa */
[----:B------:R2:W-:Y:S04]  /*1a5b0*/  STL.64 [R1+0x630], R4 ;  /* 0x0006300401007387 */ /* 0x0005e80000100a00 */
[----:B------:R1:W-:Y:S04]  /*1a5c0*/  STL.64 [R1+0x628], R2 ;  /* 0x0006280201007387 */ /* 0x0003e80000100a00 */
[----:B------:R-:W4:Y:S01]  /*1a5d0*/  LDL.LU.64 R236, [R1+0x15a0] ;  /* 0x0015a00001ec7983 */ /* 0x000f220000300a00 */
[----:B------:R-:W-:-:S03]  /*1a5e0*/  VIADD R89, R19, 0x100000 ;  /* 0x0010000013597836 */ /* 0x000fc60000000000 */
[----:B------:R-:W4:Y:S04]  /*1a5f0*/  LDL.LU.64 R248, [R1+0x1598] ;  /* 0x0015980001f87983 */ /* 0x000f280000300a00 */
[----:B------:R-:W4:Y:S04]  /*1a600*/  LDL.LU.64 R250, [R1+0x11f0] ;  /* 0x0011f00001fa7983 */ /* 0x000f280000300a00 */
        /* <DEDUP_REMOVED lines=28> */
[----:B------:R-:W-:Y:S01]  /*1a7d0*/  ISETP.GE.U32.AND P0, PT, R89, 0x7ffffe58, PT ;  /* 0x7ffffe585900780c */ /* 0x000fe20003f06070 */
        /* <DEDUP_REMOVED lines=43> */
[----:B------:R-:W4:Y:S01]  /*1aa90*/  LDL.LU.64 R234, [R1+0x1188] ;  /* 0x0011880001ea7983 */ /* 0x000f220000300a00 */
[----:B------:R-:W-:-:S03]  /*1aaa0*/  ISETP.GE.U32.AND P0, PT, R89, 0x7ffffe56, PT ;  /* 0x7ffffe565900780c */ /* 0x000fc60003f06070 */
        /* <DEDUP_REMOVED lines=68> */
[----:B------:R3:W-:Y:S01]  /*1aef0*/  LDGSTS.E [R87+-0x54000], desc[UR8][R4.64], !P0 ;  /* 0xac00000004577fae */ /* 0x0007e2000c121848 */
[----:B-1----:R-:W-:-:S03]  /*1af00*/  IADD3 R89, R91, -0x14b, RZ ;  /* 0xfffffeb55b597810 */ /* 0x002fc60007ffe0ff */
[----:B------:R1:W-:Y:S01]  /*1af10*/  LDGSTS.E [R86+-0x5fffc], desc[UR8][R2.64], !P1 ;  /* 0xa000400002567fae */ /* 0x0003e2000c921848 */
[----:B------:R-:W2:Y:S01]  /*1af20*/  LDC R91, c[0x0][0x230] ;  /* 0x00008c00ff5b7b82 */ /* 0x000ea20000000800 */
[----:B------:R-:W-:Y:S01]  /*1af30*/  ISETP.GE.U32.AND P0, PT, R89, 0x7ffffe36, PT ;  /* 0x7ffffe365900780c */ /* 0x000fe20003f06070 */
[----:B----4-:R-:W-:-:S05]  /*1af40*/  IMAD.WIDE R12, R25, 0x4, R234 ;  /* 0x00000004190c7825 */ /* 0x010fca00078e02ea */
[----:B------:R2:W-:Y:S01]  /*1af50*/  STL.64 [R1+0x40], R12 ;  /* 0x0000400c01007387 */ /* 0x0005e20000100a00 */
[----:B---3--:R-:W-:-:S04]  /*1af60*/  IMAD.WIDE R10, R25, 0x4, R236 ;  /* 0x00000004190a7825 */ /* 0x008fc800078e02ec */
[C---:B------:R-:W-:Y:S01]  /*1af70*/  IMAD.WIDE R4, R25.reuse, 0x4, R248 ;  /* 0x0000000419047825 */ /* 0x040fe200078e02f8 */
[----:B------:R3:W-:Y:S03]  /*1af80*/  STL.64 [R1+0x38], R10 ;  /* 0x0000380a01007387 */ /* 0x0007e60000100a00 */
[----:B-1----:R-:W-:Y:S01]  /*1af90*/  IMAD.WIDE R2, R25, 0x4, R250 ;  /* 0x0000000419027825 */ /* 0x002fe200078e02fa */
[----:B------:R-:W4:Y:S04]  /*1afa0*/  LDL.LU.64 R234, [R1+0xd78] ;  /* 0x000d780001ea7983 */ /* 0x000f280000300a00 */
[----:B------:R1:W-:Y:S01]  /*1afb0*/  STL.64 [R1+0x30], R4 ;  /* 0x0000300401007387 */ /* 0x0003e20000100a00 */
[----:B------:R-:W-:-:S03]  /*1afc0*/  VIADD R89, R19, 0x100000 ;  /* 0x0010000013597836 */ /* 0x000fc60000000000 */
[----:B------:R1:W-:Y:S04]  /*1afd0*/  STL.64 [R1+0x28], R2 ;  /* 0x0000280201007387 */ /* 0x0003e80000100a00 */
[----:B------:R-:W4:Y:S04]  /*1afe0*/  LDL.LU.64 R250, [R1+0xd70] ;  /* 0x000d700001fa7983 */ /* 0x000f280000300a00 */
[----:B------:R-:W4:Y:S04]  /*1aff0*/  LDL.LU.64 R248, [R1+0xd68] ;  /* 0x000d680001f87983 */ /* 0x000f280000300a00 */
        /* <DEDUP_REMOVED lines=9> */
[----:B------:R-:W-:Y:S03]  /*1b090*/  STL.64 [R1+0x18], R10 ;  /* 0x0000180a01007387 */ /* 0x000fe60000100a00 */
[----:B------:R-:W-:Y:S01]  /*1b0a0*/  IMAD.WIDE R2, R25, 0x4, R244 ;  /* 0x0000000419027825 */ /* 0x000fe200078e02f4 */
[----:B------:R-:W-:Y:S04]  /*1b0b0*/  STL.64 [R1+0x10], R4 ;  /* 0x0000100401007387 */ /* 0x000fe80000100a00 */
[----:B------:R4:W-:Y:S04]  /*1b0c0*/  STL.64 [R1+0x8], R2 ;  /* 0x0000080201007387 */ /* 0x0009e80000100a00 */
[----:B------:R-:W2:Y:S04]  /*1b0d0*/  LDL.LU.64 R164, [R1+0x530] ;  /* 0x0005300001a47983 */ /* 0x000ea80000300a00 */
[----:B------:R-:W3:Y:S04]  /*1b0e0*/  LDL.LU.64 R240, [R1+0x528] ;  /* 0x0005280001f07983 */ /* 0x000ee80000300a00 */
[----:B------:R-:W3:Y:S04]  /*1b0f0*/  LDL.LU.64 R242, [R1+0x520] ;  /* 0x0005200001f27983 */ /* 0x000ee80000300a00 */
[----:B------:R-:W3:Y:S01]  /*1b100*/  LDL.LU.64 R244, [R1+0x518] ;  /* 0x0005180001f47983 */ /* 0x000ee20000300a00 */
[----:B------:R-:W-:-:S04]  /*1b110*/  IADD3 R89, R90, -0x14c, RZ ;  /* 0xfffffeb45a597810 */ /* 0x000fc80007ffe0ff */
[----:B------:R-:W-:Y:S01]  /*1b120*/  ISETP.GE.U32.AND P1, PT, R89, 0x7ffffe35, PT ;  /* 0x7ffffe355900780c */ /* 0x000fe20003f26070 */
[----:B------:R-:W-:-:S05]  /*1b130*/  VIADD R89, R19, 0x100000 ;  /* 0x0010000013597836 */ /* 0x000fca0000000000 */
[----:B------:R1:W-:Y:S04]  /*1b140*/  LDGSTS.E [R89+-0x5bff8], desc[UR8][R12.64], !P0 ;  /* 0xa40080000c597fae */ /* 0x0003e8000c121848 */
[----:B------:R-:W-:Y:S04]  /*1b150*/  LDGSTS.E [R88+-0x57ff8], desc[UR8][R10.64], !P0 ;  /* 0xa80080000a587fae */ /* 0x000fe8000c121848 */
[----:B------:R-:W-:Y:S04]  /*1b160*/  LDGSTS.E [R87+-0x53ff8], desc[UR8][R4.64], !P0 ;  /* 0xac00800004577fae */ /* 0x000fe8000c121848 */
[----:B------:R4:W-:Y:S01]  /*1b170*/  LDGSTS.E [R86+-0x5fff4], desc[UR8][R2.64], !P1 ;  /* 0xa000c00002567fae */ /* 0x0009e2000c921848 */
[----:B-1----:R-:W-:Y:S01]  /*1b180*/  IADD3 R89, R91, -0x169, RZ ;  /* 0xfffffe975b597810 */ /* 0x002fe20007ffe0ff */
[----:B----4-:R-:W-:-:S05]  /*1b190*/  IMAD.WIDE R2, R25, 0x4, R234 ;  /* 0x0000000419027825 */ /* 0x010fca00078e02ea */
[----:B------:R1:W-:Y:S04]  /*1b1a0*/  STL.64 [R1], R2 ;  /* 0x0000000201007387 */ /* 0x0003e80000100a00 */
[----:B------:R-:W4:Y:S04]  /*1b1b0*/  LDL.LU.64 R246, [R1+0x510] ;  /* 0x0005100001f67983 */ /* 0x000f280000300a00 */
[----:B------:R-:W4:Y:S04]  /*1b1c0*/  LDL.LU.64 R166, [R1+0x508] ;  /* 0x0005080001a67983 */ /* 0x000f280000300a00 */
[----:B------:R-:W4:Y:S01]  /*1b1d0*/  LDL.LU.64 R234, [R1+0x500] ;  /* 0x0005000001ea7983 */ /* 0x000f220000300a00 */
[----:B------:R-:W-:-:S03]  /*1b1e0*/  IMAD.WIDE R86, R25, 0x4, R236 ;  /* 0x0000000419567825 */ /* 0x000fc600078e02ec */
[----:B------:R-:W4:Y:S01]  /*1b1f0*/  LDL.LU.64 R236, [R1+0x4f8] ;  /* 0x0004f80001ec7983 */ /* 0x000f220000300a00 */
[----:B------:R-:W-:Y:S01]  /*1b200*/  ISETP.GE.U32.AND P0, PT, R89, 0x7ffffe18, PT ;  /* 0x7ffffe185900780c */ /* 0x000fe20003f06070 */
[----:B------:R-:W-:Y:S02]  /*1b210*/  VIADD R91, R19, 0x100000 ;  /* 0x00100000135b7836 */ /* 0x000fe40000000000 */
[----:B------:R-:W-:Y:S01]  /*1b220*/  IMAD.WIDE R250, R25, 0x4, R250 ;  /* 0x0000000419fa7825 */ /* 0x000fe200078e02fa */
[----:B------:R-:W-:Y:S02]  /*1b230*/  IADD3 R90, R19, 0x100000, RZ ;  /* 0x00100000135a7810 */ /* 0x000fe40007ffe0ff */
[----:B------:R1:W-:Y:S01]  /*1b240*/  LDGSTS.E [R91+-0x5bff4], desc[UR8][R2.64], !P1 ;  /* 0xa400c000025b7fae */ /* 0x0003e2000c921848 */
[----:B------:R-:W-:-:S04]  /*1b250*/  IMAD.WIDE R248, R25, 0x4, R248 ;  /* 0x0000000419f87825 */ /* 0x000fc800078e02f8 */
[----:B------:R-:W-:Y:S01]  /*1b260*/  VIADD R89, R19, 0x100000 ;  /* 0x0010000013597836 */ /* 0x000fe20000000000 */
        /* <DEDUP_REMOVED lines=8> */
[----:B--2---:R-:W-:-:S03]  /*1b2f0*/  IMAD.WIDE R94, R25, 0x4, R164 ;  /* 0x00000004195e7825 */ /* 0x004fc600078e02a4 */
[----:B------:R-:W2:Y:S01]  /*1b300*/  LDL.LU.64 R164, [R1+0x4f0] ;  /* 0x0004f00001a47983 */ /* 0x000ea20000300a00 */
[----:B---3--:R-:W-:-:S03]  /*1b310*/  IMAD.WIDE R92, R25, 0x4, R240 ;  /* 0x00000004195c7825 */ /* 0x008fc600078e02f0 */
[----:B------:R-:W3:Y:S01]  /*1b320*/  LDL.LU.64 R240, [R1+0x4e8] ;  /* 0x0004e80001f07983 */ /* 0x000ee20000300a00 */
[----:B-1----:R-:W-:-:S03]  /*1b330*/  IMAD.WIDE R88, R25, 0x4, R242 ;  /* 0x0000000419587825 */ /* 0x002fc600078e02f2 */
[----:B------:R-:W3:Y:S01]  /*1b340*/  LDL.LU.64 R242, [R1+0x4e0] ;  /* 0x0004e00001f27983 */ /* 0x000ee20000300a00 */
[----:B------:R-:W-:-:S03]  /*1b350*/  IMAD.WIDE R90, R25, 0x4, R244 ;  /* 0x00000004195a7825 */ /* 0x000fc600078e02f4 */
        /* <DEDUP_REMOVED lines=11> */
[----:B----4-:R-:W-:-:S03]  /*1b410*/  IMAD.WIDE R102, R25, 0x4, R246 ;  /* 0x0000000419667825 */ /* 0x010fc600078e02f6 */
[----:B------:R-:W4:Y:S01]  /*1b420*/  LDL.LU.64 R246, [R1+0x4d0] ;  /* 0x0004d00001f67983 */ /* 0x000f220000300a00 */
[----:B------:R-:W-:-:S03]  /*1b430*/  IMAD.WIDE R100, R25, 0x4, R166 ;  /* 0x0000000419647825 */ /* 0x000fc600078e02a6 */
[----:B------:R-:W4:Y:S01]  /*1b440*/  LDL.LU.64 R166, [R1+0x4c8] ;  /* 0x0004c80001a67983 */ /* 0x000f220000300a00 */
[----:B-1----:R-:W-:-:S03]  /*1b450*/  IMAD.WIDE R96, R25, 0x4, R234 ;  /* 0x0000000419607825 */ /* 0x002fc600078e02ea */
[----:B------:R-:W4:Y:S01]  /*1b460*/  LDL.LU.64 R234, [R1+0x4c0] ;  /* 0x0004c00001ea7983 */ /* 0x000f220000300a00 */
[----:B------:R-:W-:-:S03]  /*1b470*/  IMAD.WIDE R98, R25, 0x4, R236 ;  /* 0x0000000419627825 */ /* 0x000fc600078e02ec */
[----:B------:R1:W-:Y:S04]  /*1b480*/  LDGSTS.E [R107+-0x4bffc], desc[UR8][R102.64], !P1 ;  /* 0xb4004000666b7fae */ /* 0x0003e8000c921848 */
[----:B------:R-:W4:Y:S04]  /*1b490*/  LDL.LU.64 R236, [R1+0x1590] ;  /* 0x0015900001ec7983 */ /* 0x000f280000300a00 */
[----:B------:R-:W-:Y:S04]  /*1b4a0*/  STL.64 [R1+0x1c10], R102 ;  /* 0x001c106601007387 */ /* 0x000fe80000100a00 */
[----:B------:R-:W-:Y:S01]  /*1b4b0*/  STL.64 [R1+0x1c20], R100 ;  /* 0x001c206401007387 */ /* 0x000fe20000100a00 */
[----:B-1----:R-:W-:-:S03]  /*1b4c0*/  IADD3 R107, R108, -0x16c, RZ ;  /* 0xfffffe946c6b7810 */ /* 0x002fc60007ffe0ff */
[----:B------:R-:W-:Y:S04]  /*1b4d0*/  STL.64 [R1+0x1c28], R96 ;  /* 0x001c286001007387 */ /* 0x000fe80000100a00 */
        /* <DEDUP_REMOVED lines=17> */
[----:B------:R1:W-:Y:S04]  /*1b5f0*/  LDGSTS.E [R114+-0x47ff8], desc[UR8][R108.64], !P0 ;  /* 0xb80080006c727fae */ /* 0x0003e8000c121848 */
[----:B------:R-:W-:Y:S04]  /*1b600*/  STL.64 [R1+0x1c48], R104 ;  /* 0x001c486801007387 */ /* 0x000fe80000100a00 */
[----:B------:R-:W-:Y:S01]  /*1b610*/  LDGSTS.E [R113+-0x43ff8], desc[UR8][R104.64], !P0 ;  /* 0xbc00800068717fae */ /* 0x000fe2000c121848 */
[----:B------:R-:W-:-:S03]  /*1b620*/  ISETP.GE.U32.AND P0, PT, R115, 0x7ffffe74, PT ;  /* 0x7ffffe747300780c */ /* 0x000fc60003f06070 */
[----:B------:R-:W-:Y:S04]  /*1b630*/  STL.64 [R1+0x1c50], R106 ;  /* 0x001c506a01007387 */ /* 0x000fe80000100a00 */
[----:B------:R-:W-:Y:S04]  /*1b640*/  STL.64 [R1+0x1c58], R18 ;  /* 0x001c581201007387 */ /* 0x000fe80000100a00 */
[----:B------:R1:W-:Y:S01]  /*1b650*/  LDGSTS.E [R112+-0x4fff4], desc[UR8][R106.64], !P1 ;  /* 0xb000c0006a707fae */ /* 0x0003e2000c921848 */
[----:B----4-:R-:W-:-:S03]  /*1b660*/  IMAD.WIDE R116, R25, 0x4, R246 ;  /* 0x0000000419747825 */ /* 0x010fc600078e02f6 */
[----:B------:R-:W4:Y:S01]  /*1b670*/  LDL.LU.64 R246, [R1+0x1568] ;  /* 0x0015680001f67983 */ /* 0x000f220000300a00 */
[----:B-1----:R-:W-:-:S03]  /*1b680*/  IMAD.WIDE R114, R25, 0x4, R166 ;  /* 0x0000000419727825 */ /* 0x002fc600078e02a6 */
[----:B------:R-:W4:Y:S01]  /*1b690*/  LDL.LU.64 R166, [R1+0x1560] ;  /* 0x0015600001a67983 */ /* 0x000f220000300a00 */
[----:B------:R-:W-:-:S03]  /*1b6a0*/  IMAD.WIDE R112, R25, 0x4, R234 ;  /* 0x0000000419707825 */ /* 0x000fc600078e02ea */
[----:B------:R-:W4:Y:S04]  /*1b6b0*/  LDL.LU.64 R234, [R1+0x1558] ;  /* 0x0015580001ea7983 */ /* 0x000f280000300a00 */
[----:B------:R-:W-:Y:S01]  /*1b6c0*/  LDGSTS.E [R121+-0x4bff4], desc[UR8][R116.64], !P1 ;  /* 0xb400c00074797fae */ /* 0x000fe2000c921848 */
[----:B------:R-:W-:-:S03]  /*1b6d0*/  IMAD.WIDE R2, R25, 0x4, R236 ;  /* 0x0000000419027825 */ /* 0x000fc600078e02ec */
[----:B------:R-:W-:Y:S04]  /*1b6e0*/  LDGSTS.E [R120+-0x47ff4], desc[UR8][R114.64], !P1 ;  /* 0xb800c00072787fae */ /* 0x000fe8000c921848 */
[----:B------:R1:W-:Y:S04]  /*1b6f0*/  STL.64 [R1+0x5e8], R2 ;  /* 0x0005e80201007387 */ /* 0x0003e80000100a00 */
[----:B------:R-:W4:Y:S04]  /*1b700*/  LDL.LU.64 R236, [R1+0x1550] ;  /* 0x0015500001ec7983 */ /* 0x000f280000300a00 */
[----:B------:R-:W-:Y:S04]  /*1b710*/  STL.64 [R1+0x1c60], R116 ;  /* 0x001c607401007387 */ /* 0x000fe80000100a00 */
[----:B------:R-:W-:Y:S04]  /*1b720*/  LDGSTS.E [R119+-0x43ff4], desc[UR8][R112.64], !P1 ;  /* 0xbc00c00070777fae */ /* 0x000fe8000c921848 */
[----:B------:R-:W-:Y:S04]  /*1b730*/  STL.64 [R1+0x1c68], R114 ;  /* 0x001c687201007387 */ /* 0x000fe80000100a00 */
[----:B------:R1:W-:Y:S04]  /*1b740*/  LDGSTS.E [R118+-0x80000], desc[UR8][R2.64], !P0 ;  /* 0x8000000002767fae */ /* 0x0003e8000c121848 */
[----:B------:R-:W-:Y:S01]  /*1b750*/  STL.64 [R1+0x1c70], R112 ;  /* 0x001c707001007387 */ /* 0x000fe20000100a00 */
[----:B--2---:R-:W-:-:S04]  /*1b760*/  IMAD.WIDE R12, R25, 0x4, R164 ;  /* 0x00000004190c7825 */ /* 0x004fc800078e02a4 */
[C---:B---3--:R-:W-:Y:S01]  /*1b770*/  IMAD.WIDE R10, R25.reuse, 0x4, R240 ;  /* 0x00000004190a7825 */ /* 0x048fe200078e02f0 */
        /* <DEDUP_REMOVED lines=12> */
[C---:B------:R-:W-:Y:S01]  /*1b840*/  VIADD R119, R20.reuse, 0x100000 ;  /* 0x0010000014777836 */ /* 0x040fe20000000000 */
[----:B------:R-:W-:Y:S01]  /*1b850*/  ISETP.GE.U32.AND P1, PT, R121, 0x7ffffe73, PT ;  /* 0x7ffffe737900780c */ /* 0x000fe20003f26070 */
[----:B------:R-:W-:Y:S01]  /*1b860*/  VIADD R121, R20, 0x100000 ;  /* 0x0010000014797836 */ /* 0x000fe20000000000 */
[----:B------:R-:W3:Y:S04]  /*1b870*/  LDC R122, c[0x0][0x230] ;  /* 0x00008c00ff7a7b82 */ /* 0x000ee80000000800 */
[----:B------:R4:W-:Y:S04]  /*1b880*/  LDGSTS.E [R121+-0x7c000], desc[UR8][R12.64], !P0 ;  /* 0x840000000c797fae */ /* 0x0009e8000c121848 */
[----:B------:R2:W-:Y:S04]  /*1b890*/  LDGSTS.E [R120+-0x78000], desc[UR8][R10.64], !P0 ;  /* 0x880000000a787fae */ /* 0x0005e8000c121848 */
[----:B------:R1:W-:Y:S04]  /*1b8a0*/  LDGSTS.E [R119+-0x74000], desc[UR8][R4.64], !P0 ;  /* 0x8c00000004777fae */ /* 0x0003e8000c121848 */
[----:B------:R1:W-:Y:S01]  /*1b8b0*/  LDGSTS.E [R118+-0x7fffc], desc[UR8][R2.64], !P1 ;  /* 0x8000400002767fae */ /* 0x0003e2000c921848 */
[----:B----4-:R-:W-:-:S04]  /*1b8c0*/  IMAD.WIDE R12, R25, 0x4, R246 ;  /* 0x00000004190c7825 */ /* 0x010fc800078e02f6 */
[C---:B--2---:R-:W-:Y:S01]  /*1b8d0*/  IMAD.WIDE R10, R25.reuse, 0x4, R166 ;  /* 0x00000004190a7825 */ /* 0x044fe200078e02a6 */
[----:B------:R3:W-:Y:S03]  /*1b8e0*/  STL.64 [R1+0x5c0], R12 ;  /* 0x0005c00c01007387 */ /* 0x0007e60000100a00 */
[----:B-1----:R-:W-:Y:S01]  /*1b8f0*/  IMAD.WIDE R4, R25, 0x4, R234 ;  /* 0x0000000419047825 */ /* 0x002fe200078e02ea */
[----:B------:R1:W-:Y:S01]  /*1b900*/  STL.64 [R1+0x5b8], R10 ;  /* 0x0005b80a01007387 */ /* 0x0003e20000100a00 */
[----:B------:R-:W-:Y:S02]  /*1b910*/  IADD3 R121, R123, -0x10f, RZ ;  /* 0xfffffef17b797810 */ /* 0x000fe40007ffe0ff */
[----:B------:R-:W2:Y:S01]  /*1b920*/  LDC R123, c[0x0][0x230] ;  /* 0x00008c00ff7b7b82 */ /* 0x000ea20000000800 */
[----:B------:R-:W4:Y:S04]  /*1b930*/  LDL.LU.64 R246, [R1+0x1528] ;  /* 0x0015280001f67983 */ /* 0x000f280000300a00 */
[----:B------:R1:W-:Y:S01]  /*1b940*/  STL.64 [R1+0x5b0], R4 ;  /* 0x0005b00401007387 */ /* 0x0003e20000100a00 */
[----:B------:R-:W-:Y:S01]  /*1b950*/  IMAD.WIDE R2, R25, 0x4, R236 ;  /* 0x0000000419027825 */ /* 0x000fe200078e02ec */
[----:B------:R-:W-:-:S04]  /*1b960*/  ISETP.GE.U32.AND P0, PT, R121, 0x7ffffe72, PT ;  /* 0x7ffffe727900780c */ /* 0x000fc80003f06070 */
[----:B------:R1:W-:Y:S04]  /*1b970*/  STL.64 [R1+0x5a8], R2 ;  /* 0x0005a80201007387 */ /* 0x0003e80000100a00 */
[----:B------:R-:W2:Y:S04]  /*1b980*/  LDL.LU.64 R166, [R1+0x1520] ;  /* 0x0015200001a67983 */ /* 0x000ea80000300a00 */
[----:B------:R-:W2:Y:S01]  /*1b990*/  LDL.LU.64 R234, [R1+0x1518] ;  /* 0x0015180001ea7983 */ /* 0x000ea20000300a00 */
[----:B------:R-:W-:-:S03]  /*1b9a0*/  VIADD R121, R20, 0x100000 ;  /* 0x0010000014797836 */ /* 0x000fc60000000000 */
[----:B------:R-:W2:Y:S04]  /*1b9b0*/  LDL.LU.64 R236, [R1+0x1170] ;  /* 0x0011700001ec7983 */ /* 0x000ea80000300a00 */
[----:B------:R3:W-:Y:S04]  /*1b9c0*/  LDGSTS.E [R121+-0x7bffc], desc[UR8][R12.64], !P1 ;  /* 0x840040000c797fae */ /* 0x0007e8000c921848 */
[----:B------:R1:W-:Y:S04]  /*1b9d0*/  LDGSTS.E [R120+-0x77ffc], desc[UR8][R10.64], !P1 ;  /* 0x880040000a787fae */ /* 0x0003e8000c921848 */
[----:B------:R1:W-:Y:S04]  /*1b9e0*/  LDGSTS.E [R119+-0x73ffc], desc[UR8][R4.64], !P1 ;  /* 0x8c00400004777fae */ /* 0x0003e8000c921848 */
[----:B------:R1:W-:Y:S01]  /*1b9f0*/  LDGSTS.E [R118+-0x7fff8], desc[UR8][R2.64], !P0 ;  /* 0x8000800002767fae */ /* 0x0003e2000c121848 */
[----:B---3--:R-:W-:-:S05]  /*1ba00*/  IMAD.WIDE R12, R25, 0x4, R164 ;  /* 0x00000004190c7825 */ /* 0x008fca00078e02a4 */
[----:B------:R4:W-:Y:S01]  /*1ba10*/  STL.64 [R1+0x5a0], R12 ;  /* 0x0005a00c01007387 */ /* 0x0009e20000100a00 */
[----:B-1----:R-:W-:-:S04]  /*1ba20*/  IMAD.WIDE R10, R25, 0x4, R240 ;  /* 0x00000004190a7825 */ /* 0x002fc800078e02f0 */
[C---:B------:R-:W-:Y:S01]  /*1ba30*/  IMAD.WIDE R4, R25.reuse, 0x4, R242 ;  /* 0x0000000419047825 */ /* 0x040fe200078e02f2 */
        /* <DEDUP_REMOVED lines=14> */
[----:B------:R1:W-:Y:S01]  /*1bb20*/  LDGSTS.E [R119+-0x73ff8], desc[UR8][R4.64], !P0 ;  /* 0x8c00800004777fae */ /* 0x0003e2000c121848 */
[----:B----4-:R-:W-:-:S03]  /*1bb30*/  IMAD.WIDE R12, R25, 0x4, R246 ;  /* 0x00000004190c7825 */ /* 0x010fc600078e02f6 */
[----:B------:R4:W-:Y:S01]  /*1bb40*/  LDGSTS.E [R118+-0x7fff4], desc[UR8][R2.64], !P1 ;  /* 0x8000c00002767fae */ /* 0x0009e2000c921848 */
[----:B--2---:R-:W-:Y:S02]  /*1bb50*/  IADD3 R121, R123, -0x12d, RZ ;  /* 0xfffffed37b797810 */ /* 0x004fe40007ffe0ff */
[----:B------:R-:W2:Y:S01]  /*1bb60*/  LDC R123, c[0x0][0x230] ;  /* 0x00008c00ff7b7b82 */ /* 0x000ea20000000800 */
[----:B------:R3:W-:Y:S01]  /*1bb70*/  STL.64 [R1+0x580], R12 ;  /* 0x0005800c01007387 */ /* 0x0007e20000100a00 */
[----:B-1----:R-:W-:-:S04]  /*1bb80*/  IMAD.WIDE R10, R25, 0x4, R166 ;  /* 0x00000004190a7825 */ /* 0x002fc800078e02a6 */
[C---:B------:R-:W-:Y:S01]  /*1bb90*/  IMAD.WIDE R4, R25.reuse, 0x4, R234 ;  /* 0x0000000419047825 */ /* 0x040fe200078e02ea */
[----:B------:R1:W-:Y:S03]  /*1bba0*/  STL.64 [R1+0x578], R10 ;  /* 0x0005780a01007387 */ /* 0x0003e60000100a00 */
[----:B----4-:R-:W-:Y:S01]  /*1bbb0*/  IMAD.WIDE R2, R25, 0x4, R236 ;  /* 0x0000000419027825 */ /* 0x010fe200078e02ec */
[----:B------:R-:W4:Y:S04]  /*1bbc0*/  LDL.LU.64 R246, [R1+0x1148] ;  /* 0x0011480001f67983 */ /* 0x000f280000300a00 */
[----:B------:R1:W-:Y:S01]  /*1bbd0*/  STL.64 [R1+0x570], R4 ;  /* 0x0005700401007387 */ /* 0x0003e20000100a00 */
[----:B------:R-:W-:-:S03]  /*1bbe0*/  ISETP.GE.U32.AND P0, PT, R121, 0x7ffffe54, PT ;  /* 0x7ffffe547900780c */ /* 0x000fc60003f06070 */
        /* <DEDUP_REMOVED lines=29> */
[----:B----4-:R-:W-:Y:S01]  /*1bdc0*/  IMAD.WIDE R12, R25, 0x4, R246 ;  /* 0x00000004190c7825 */ /* 0x010fe200078e02f6 */
[----:B--2---:R-:W-:-:S02]  /*1bdd0*/  IADD3 R121, R123, -0x12f, RZ ;  /* 0xfffffed17b797810 */ /* 0x004fc40007ffe0ff */
[----:B------:R-:W2:Y:S02]  /*1bde0*/  LDC R123, c[0x0][0x230] ;  /* 0x00008c00ff7b7b82 */ /* 0x000ea40000000800 */
[----:B------:R3:W-:Y:S01]  /*1bdf0*/  STL.64 [R1+0x2c0], R12 ;  /* 0x0002c00c01007387 */ /* 0x0007e20000100a00 */
[----:B-1----:R-:W-:-:S04]  /*1be00*/  IMAD.WIDE R10, R25, 0x4, R166 ;  /* 0x00000004190a7825 */ /* 0x002fc800078e02a6 */
[C---:B------:R-:W-:Y:S01]  /*1be10*/  IMAD.WIDE R4, R25.reuse, 0x4, R234 ;  /* 0x0000000419047825 */ /* 0x040fe200078e02ea */
[----:B------:R1:W-:Y:S03]  /*1be20*/  STL.64 [R1+0x2b8], R10 ;  /* 0x0002b80a01007387 */ /* 0x0003e60000100a00 */
[----:B------:R-:W-:Y:S01]  /*1be30*/  IMAD.WIDE R2, R25, 0x4, R236 ;  /* 0x0000000419027825 */ /* 0x000fe200078e02ec */
[----:B------:R-:W4:Y:S01]  /*1be40*/  LDL.LU.64 R246, [R1+0x1108] ;  /* 0x0011080001f67983 */ /* 0x000f220000300a00 */
[----:B------:R-:W-:-:S03]  /*1be50*/  ISETP.GE.U32.AND P0, PT, R121, 0x7ffffe52, PT ;  /* 0x7ffffe527900780c */ /* 0x000fc60003f06070 */
[----:B------:R1:W-:Y:S04]  /*1be60*/  STL.64 [R1+0x2b0], R4 ;  /* 0x0002b00401007387 */ /* 0x0003e80000100a00 */
        /* <DEDUP_REMOVED lines=10> */
[----:B------:R-:W-:Y:S01]  /*1bf10*/  STL.64 [R1+0x2a0], R12 ;  /* 0x0002a00c01007387 */ /* 0x000fe20000100a00 */
[----:B-1----:R-:W-:-:S04]  /*1bf20*/  IMAD.WIDE R10, R25, 0x4, R240 ;  /* 0x00000004190a7825 */ /* 0x002fc800078e02f0 */
[C---:B------:R-:W-:Y:S01]  /*1bf30*/  IMAD.WIDE R4, R25.reuse, 0x4, R242 ;  /* 0x0000000419047825 */ /* 0x040fe200078e02f2 */
        /* <DEDUP_REMOVED lines=8> */
[----:B------:R-:W-:-:S02]  /*1bfc0*/  IADD3 R121, R122, -0x130, RZ ;  /* 0xfffffed07a797810 */ /* 0x000fc40007ffe0ff */
[----:B------:R-:W3:Y:S02]  /*1bfd0*/  LDC R122, c[0x0][0x230] ;  /* 0x00008c00ff7a7b82 */ /* 0x000ee40000000800 */
[----:B------:R-:W-:Y:S01]  /*1bfe0*/  ISETP.GE.U32.AND P1, PT, R121, 0x7ffffe51, PT ;  /* 0x7ffffe517900780c */ /* 0x000fe20003f26070 */
[----:B------:R-:W-:-:S05]  /*1bff0*/  VIADD R121, R20, 0x100000 ;  /* 0x0010000014797836 */ /* 0x000fca0000000000 */
[----:B------:R-:W-:Y:S04]  /*1c000*/  LDGSTS.E [R121+-0x6bff8], desc[UR8][R12.64], !P0 ;  /* 0x940080000c797fae */ /* 0x000fe8000c121848 */
[----:B------:R4:W-:Y:S04]  /*1c010*/  LDGSTS.E [R120+-0x67ff8], desc[UR8][R10.64], !P0 ;  /* 0x980080000a787fae */ /* 0x0009e8000c121848 */
[----:B------:R2:W-:Y:S04]  /*1c020*/  LDGSTS.E [R119+-0x63ff8], desc[UR8][R4.64], !P0 ;  /* 0x9c00800004777fae */ /* 0x0005e8000c121848 */
[----:B------:R1:W-:Y:S01]  /*1c030*/  LDGSTS.E [R118+-0x6fff4], desc[UR8][R2.64], !P1 ;  /* 0x9000c00002767fae */ /* 0x0003e2000c921848 */
[----:B----4-:R-:W-:-:S05]  /*1c040*/  IMAD.WIDE R10, R25, 0x4, R246 ;  /* 0x00000004190a7825 */ /* 0x010fca00078e02f6 */
[----:B------:R-:W-:Y:S01]  /*1c050*/  STL.64 [R1+0x280], R10 ;  /* 0x0002800a01007387 */ /* 0x000fe20000100a00 */
[----:B--2---:R-:W-:-:S04]  /*1c060*/  IMAD.WIDE R4, R25, 0x4, R166 ;  /* 0x0000000419047825 */ /* 0x004fc800078e02a6 */
[C---:B-1----:R-:W-:Y:S01]  /*1c070*/  IMAD.WIDE R2, R25.reuse, 0x4, R234 ;  /* 0x0000000419027825 */ /* 0x042fe200078e02ea */
[----:B------:R-:W-:Y:S03]  /*1c080*/  STL.64 [R1+0x278], R4 ;  /* 0x0002780401007387 */ /* 0x000fe60000100a00 */
[C---:B------:R-:W-:Y:S01]  /*1c090*/  IMAD.WIDE R246, R25.reuse, 0x4, R236 ;  /* 0x0000000419f67825 */ /* 0x040fe200078e02ec */
[----:B------:R1:W-:Y:S04]  /*1c0a0*/  STL.64 [R1+0x270], R2 ;  /* 0x0002700201007387 */ /* 0x0003e80000100a00 */
[----:B------:R-:W2:Y:S04]  /*1c0b0*/  LDL.LU.64 R236, [R1+0xcd8] ;  /* 0x000cd80001ec7983 */ /* 0x000ea80000300a00 */
[----:B------:R-:W4:Y:S04]  /*1c0c0*/  LDL.LU.64 R234, [R1+0xcd0] ;  /* 0x000cd00001ea7983 */ /* 0x000f280000300a00 */
[----:B------:R-:W4:Y:S04]  /*1c0d0*/  LDL.LU.64 R232, [R1+0xcc8] ;  /* 0x000cc80001e87983 */ /* 0x000f280000300a00 */
[----:B------:R-:W4:Y:S04]  /*1c0e0*/  LDL.LU.64 R166, [R1+0xcc0] ;  /* 0x000cc00001a67983 */ /* 0x000f280000300a00 */
[----:B------:R-:W-:Y:S04]  /*1c0f0*/  STL.64 [R1+0x1c78], R246 ;  /* 0x001c78f601007387 */ /* 0x000fe80000100a00 */
[----:B------:R-:W4:Y:S04]  /*1c100*/  LDL.LU.64 R178, [R1+0xcb8] ;  /* 0x000cb80001b27983 */ /* 0x000f280000300a00 */
[----:B------:R-:W4:Y:S04]  /*1c110*/  LDL.LU.64 R176, [R1+0xcb0] ;  /* 0x000cb00001b07983 */ /* 0x000f280000300a00 */
[----:B------:R-:W4:Y:S01]  /*1c120*/  LDL.LU.64 R174, [R1+0xca8] ;  /* 0x000ca80001ae7983 */ /* 0x000f220000300a00 */
[----:B---3--:R-:W-:-:S04]  /*1c130*/  IMAD.WIDE R244, R25, 0x4, R244 ;  /* 0x0000000419f47825 */ /* 0x008fc800078e02f4 */
[----:B------:R-:W-:-:S04]  /*1c140*/  IMAD.WIDE R242, R25, 0x4, R242 ;  /* 0x0000000419f27825 */ /* 0x000fc800078e02f2 */
[----:B------:R-:W-:-:S04]  /*1c150*/  IMAD.WIDE R240, R25, 0x4, R240 ;  /* 0x0000000419f07825 */ /* 0x000fc800078e02f0 */
[----:B------:R-:W-:Y:S02]  /*1c160*/  IMAD.WIDE R238, R25, 0x4, R164 ;  /* 0x0000000419ee7825 */ /* 0x000fe400078e02a4 */
[----:B------:R-:W3:Y:S04]  /*1c170*/  LDL.LU.64 R164, [R1+0xca0] ;  /* 0x000ca00001a47983 */ /* 0x000ee80000300a00 */
[----:B------:R-:W-:Y:S04]  /*1c180*/  STL.64 [R1+0x1c80], R244 ;  /* 0x001c80f401007387 */ /* 0x000fe80000100a00 */
[----:B------:R-:W-:Y:S04]  /*1c190*/  STL.64 [R1+0x1c88], R242 ;  /* 0x001c88f201007387 */ /* 0x000fe80000100a00 */
[----:B------:R-:W-:Y:S04]  /*1c1a0*/  STL.64 [R1+0x1c90], R240 ;  /* 0x001c90f001007387 */ /* 0x000fe80000100a00 */
[----:B------:R-:W-:Y:S04]  /*1c1b0*/  STL.64 [R1+0x1ca0], R238 ;  /* 0x001ca0ee01007387 */ /* 0x000fe80000100a00 */
        /* <DEDUP_REMOVED lines=8> */
[----:B------:R-:W-:Y:S04]  /*1c240*/  LDGSTS.E [R120+-0x67ff4], desc[UR8][R4.64], !P1 ;  /* 0x9800c00004787fae */ /* 0x000fe8000c921848 */
[----:B------:R-:W-:Y:S01]  /*1c250*/  LDGSTS.E [R119+-0x63ff4], desc[UR8][R2.64], !P1 ;  /* 0x9c00c00002777fae */ /* 0x000fe2000c921848 */
[----:B--2---:R-:W-:-:S03]  /*1c260*/  IADD3 R121, R122, -0x14e, RZ ;  /* 0xfffffeb27a797810 */ /* 0x004fc60007ffe0ff */
[----:B------:R-:W-:Y:S01]  /*1c270*/  LDGSTS.E [R118+-0x60000], desc[UR8][R246.64], !P0 ;  /* 0xa0000000f6767fae */ /* 0x000fe2000c121848 */
[----:B------:R-:W2:Y:S01]  /*1c280*/  LDC R122, c[0x0][0x230] ;  /* 0x00008c00ff7a7b82 */ /* 0x000ea20000000800 */
[----:B------:R-:W-:Y:S01]  /*1c290*/  ISETP.GE.U32.AND P1, PT, R121, 0x7ffffe33, PT ;  /* 0x7ffffe337900780c */ /* 0x000fe20003f26070 */
[----:B------:R-:W-:-:S05]  /*1c2a0*/  VIADD R121, R20, 0x100000 ;  /* 0x0010000014797836 */ /* 0x000fca0000000000 */
[----:B------:R1:W-:Y:S01]  /*1c2b0*/  LDGSTS.E [R121+-0x5c000], desc[UR8][R244.64], !P0 ;  /* 0xa4000000f4797fae */ /* 0x0003e2000c121848 */
[----:B------:R-:W-:-:S03]  /*1c2c0*/  IMAD.WIDE R236, R25, 0x4, R236 ;  /* 0x0000000419ec7825 */ /* 0x000fc600078e02ec */
[----:B------:R-:W-:Y:S04]  /*1c2d0*/  LDGSTS.E [R120+-0x58000], desc[UR8][R242.64], !P0 ;  /* 0xa8000000f2787fae */ /* 0x000fe8000c121848 */
[----:B------:R-:W-:Y:S01]  /*1c2e0*/  LDGSTS.E [R119+-0x54000], desc[UR8][R240.64], !P0 ;  /* 0xac000000f0777fae */ /* 0x000fe2000c121848 */
[----:B-1----:R-:W-:Y:S01]  /*1c2f0*/  IADD3 R121, R123, -0x14f, RZ ;  /* 0xfffffeb17b797810 */ /* 0x002fe20007ffe0ff */
[----:B----4-:R-:W-:Y:S02]  /*1c300*/  IMAD.WIDE R234, R25, 0x4, R234 ;  /* 0x0000000419ea7825 */ /* 0x010fe400078e02ea */
[----:B------:R-:W-:Y:S01]  /*1c310*/  LDGSTS.E [R118+-0x5fffc], desc[UR8][R238.64], !P1 ;  /* 0xa0004000ee767fae */ /* 0x000fe2000c921848 */
[----:B------:R-:W-:Y:S01]  /*1c320*/  ISETP.GE.U32.AND P0, PT, R121, 0x7ffffe32, PT ;  /* 0x7ffffe327900780c */ /* 0x000fe20003f06070 */
[----:B------:R-:W-:-:S02]  /*1c330*/  VIADD R121, R20, 0x100000 ;  /* 0x0010000014797836 */ /* 0x000fc40000000000 */
[----:B------:R-:W-:-:S03]  /*1c340*/  IMAD.WIDE R232, R25, 0x4, R232 ;  /* 0x0000000419e87825 */ /* 0x000fc600078e02e8 */
[----:B------:R2:W-:Y:S01]  /*1c350*/  LDGSTS.E [R121+-0x5bffc], desc[UR8][R236.64], !P1 ;  /* 0xa4004000ec797fae */ /* 0x0005e2000c921848 */
[----:B------:R-:W-:-:S03]  /*1c360*/  IMAD.WIDE R230, R25, 0x4, R166 ;  /* 0x0000000419e67825 */ /* 0x000fc600078e02a6 */
[----:B------:R-:W4:Y:S04]  /*1c370*/  LDL.LU.64 R166, [R1+0x4b8] ;  /* 0x0004b80001a67983 */ /* 0x000f280000300a00 */
[----:B------:R1:W-:Y:S01]  /*1c380*/  LDGSTS.E [R120+-0x57ffc], desc[UR8][R234.64], !P1 ;  /* 0xa8004000ea787fae */ /* 0x0003e2000c921848 */
[----:B--2---:R-:W-:-:S03]  /*1c390*/  IADD3 R121, R122, -0x150, RZ ;  /* 0xfffffeb07a797810 */ /* 0x004fc60007ffe0ff */
[----:B------:R-:W-:Y:S01]  /*1c3a0*/  LDGSTS.E [R119+-0x53ffc], desc[UR8][R232.64], !P1 ;  /* 0xac004000e8777fae */ /* 0x000fe2000c921848 */
[----:B------:R-:W-:-:S03]  /*1c3b0*/  ISETP.GE.U32.AND P1, PT, R121, 0x7ffffe31, PT ;  /* 0x7ffffe317900780c */ /* 0x000fc60003f26070 */
[----:B------:R-:W-:Y:S04]  /*1c3c0*/  STL.64 [R1+0x1ca8], R236 ;  /* 0x001ca8ec01007387 */ /* 0x000fe80000100a00 */
[----:B------:R-:W-:Y:S04]  /*1c3d0*/  STL.64 [R1+0x1cb0], R234 ;  /* 0x001cb0ea01007387 */ /* 0x000fe80000100a00 */
[----:B------:R-:W-:Y:S04]  /*1c3e0*/  STL.64 [R1+0x1cb8], R232 ;  /* 0x001cb8e801007387 */ /* 0x000fe80000100a00 */
[----:B------:R2:W-:Y:S01]  /*1c3f0*/  LDGSTS.E [R118+-0x5fff8], desc[UR8][R230.64], !P0 ;  /* 0xa0008000e6767fae */ /* 0x0005e2000c121848 */
[----:B-1----:R-:W-:-:S03]  /*1c400*/  IMAD.WIDE R120, R25, 0x4, R176 ;  /* 0x0000000419787825 */ /* 0x002fc600078e02b0 */
[----:B------:R-:W-:Y:S01]  /*1c410*/  STL.64 [R1+0x1cc0], R230 ;  /* 0x001cc0e601007387 */ /* 0x000fe20000100a00 */
[----:B------:R-:W-:-:S04]  /*1c420*/  IMAD.WIDE R122, R25, 0x4, R174 ;  /* 0x00000004197a7825 */ /* 0x000fc800078e02ae */
[----:B--2---:R-:W-:Y:S02]  /*1c430*/  IMAD.WIDE R118, R25, 0x4, R178 ;  /* 0x0000000419767825 */ /* 0x004fe400078e02b2 */
[----:B------:R-:W2:Y:S04]  /*1c440*/  LDL.LU.64 R178, [R1+0x4b0] ;  /* 0x0004b00001b27983 */ /* 0x000ea80000300a00 */
[----:B------:R-:W2:Y:S04]  /*1c450*/  LDL.LU.64 R176, [R1+0x4a8] ;  /* 0x0004a80001b07983 */ /* 0x000ea80000300a00 */
[----:B------:R1:W-:Y:S04]  /*1c460*/  LDGSTS.E [R129+-0x5bff8], desc[UR8][R118.64], !P0 ;  /* 0xa400800076817fae */ /* 0x0003e8000c121848 */
[----:B------:R-:W2:Y:S04]  /*1c470*/  LDL.LU.64 R174, [R1+0x4a0] ;  /* 0x0004a00001ae7983 */ /* 0x000ea80000300a00 */
[----:B------:R-:W-:Y:S01]  /*1c480*/  LDGSTS.E [R128+-0x57ff8], desc[UR8][R120.64], !P0 ;  /* 0xa800800078807fae */ /* 0x000fe2000c121848 */
[----:B-1----:R-:W-:-:S03]  /*1c490*/  VIADD R129, R130, 0xfffffe93 ;  /* 0xfffffe9382817836 */ /* 0x002fc60000000000 */
[----:B------:R-:W-:Y:S02]  /*1c4a0*/  LDGSTS.E [R127+-0x53ff8], desc[UR8][R122.64], !P0 ;  /* 0xac0080007a7f7fae */ /* 0x000fe4000c121848 */
[----:B------:R-:W-:Y:S01]  /*1c4b0*/  ISETP.GE.U32.AND P0, PT, R129, 0x7ffffe14, PT ;  /* 0x7ffffe148100780c */ /* 0x000fe20003f06070 */
[C---:B---3--:R-:W-:Y:S02]  /*1c4c0*/  IMAD.WIDE R124, R25.reuse, 0x4, R164 ;  /* 0x00000004197c7825 */ /* 0x048fe400078e02a4 */
[----:B------:R-:W3:Y:S04]  /*1c4d0*/  LDL.LU.64 R164, [R1+0x498] ;  /* 0x0004980001a47983 */ /* 0x000ee80000300a00 */
[----:B------:R-:W-:Y:S04]  /*1c4e0*/  STL.64 [R1+0x1cc8], R118 ;  /* 0x001cc87601007387 */ /* 0x000fe80000100a00 */
[----:B------:R1:W-:Y:S04]  /*1c4f0*/  LDGSTS.E [R126+-0x5fff4], desc[UR8][R124.64], !P1 ;  /* 0xa000c0007c7e7fae */ /* 0x0003e8000c921848 */
[----:B------:R-:W-:Y:S01]  /*1c500*/  STL.64 [R1+0x1cd0], R120 ;  /* 0x001cd07801007387 */ /* 0x000fe20000100a00 */
[----:B-1----:R-:W-:-:S03]  /*1c510*/  IMAD.WIDE R126, R25, 0x4, R172 ;  /* 0x00000004197e7825 */ /* 0x002fc600078e02ac */
[----:B------:R-:W3:Y:S01]  /*1c520*/  LDL.LU.64 R172, [R1+0x490] ;  /* 0x0004900001ac7983 */ /* 0x000ee20000300a00 */
[----:B------:R-:W-:-:S03]  /*1c530*/  IMAD.WIDE R128, R25, 0x4, R170 ;  /* 0x0000000419807825 */ /* 0x000fc600078e02aa */
[----:B------:R-:W3:Y:S01]  /*1c540*/  LDL.LU.64 R170, [R1+0x488] ;  /* 0x0004880001aa7983 */ /* 0x000ee20000300a00 */
[----:B------:R-:W-:-:S03]  /*1c550*/  IMAD.WIDE R130, R25, 0x4, R168 ;  /* 0x0000000419827825 */ /* 0x000fc600078e02a8 */
[----:B------:R-:W3:Y:S04]  /*1c560*/  LDL.LU.64 R168, [R1+0x480] ;  /* 0x0004800001a87983 */ /* 0x000ee80000300a00 */
[----:B------:R1:W-:Y:S04]  /*1c570*/  LDGSTS.E [R137+-0x5bff4], desc[UR8][R126.64], !P1 ;  /* 0xa400c0007e897fae */ /* 0x0003e8000c921848 */
[----:B------:R-:W-:Y:S04]  /*1c580*/  LDGSTS.E [R136+-0x57ff4], desc[UR8][R128.64], !P1 ;  /* 0xa800c00080887fae */ /* 0x000fe8000c921848 */
[----:B------:R-:W-:Y:S01]  /*1c590*/  LDGSTS.E [R135+-0x53ff4], desc[UR8][R130.64], !P1 ;  /* 0xac00c00082877fae */ /* 0x000fe2000c921848 */
[----:B-1----:R-:W-:-:S04]  /*1c5a0*/  IADD3 R137, R138, -0x16e, RZ ;  /* 0xfffffe928a897810 */ /* 0x002fc80007ffe0ff */
[----:B------:R-:W-:Y:S01]  /*1c5b0*/  ISETP.GE.U32.AND P1, PT, R137, 0x7ffffe13, PT ;  /* 0x7ffffe138900780c */ /* 0x000fe20003f26070 */
[C---:B----4-:R-:W-:Y:S02]  /*1c5c0*/  IMAD.WIDE R132, R25.reuse, 0x4, R166 ;  /* 0x0000000419847825 */ /* 0x050fe400078e02a6 */
[----:B------:R-:W4:Y:S04]  /*1c5d0*/  LDL.LU.64 R166, [R1+0x478] ;  /* 0x0004780001a67983 */ /* 0x000f280000300a00 */
[----:B------:R2:W-:Y:S02]  /*1c5e0*/  LDGSTS.E [R134+-0x50000], desc[UR8][R132.64], !P0 ;  /* 0xb000000084867fae */ /* 0x0005e4000c121848 */
[----:B--2---:R-:W-:-:S04]  /*1c5f0*/  IMAD.WIDE R134, R25, 0x4, R178 ;  /* 0x0000000419867825 */ /* 0x004fc800078e02b2 */
[C---:B------:R-:W-:Y:S01]  /*1c600*/  IMAD.WIDE R136, R25.reuse, 0x4, R176 ;  /* 0x0000000419887825 */ /* 0x040fe200078e02b0 */
[----:B------:R1:W-:Y:S04]  /*1c610*/  LDGSTS.E [R145+-0x4c000], desc[UR8][R134.64], !P0 ;  /* 0xb400000086917fae */ /* 0x0003e8000c121848 */
[----:B------:R2:W-:Y:S01]  /*1c620*/  LDGSTS.E [R144+-0x48000], desc[UR8][R136.64], !P0 ;  /* 0xb800000088907fae */ /* 0x0005e2000c121848 */
[----:B------:R-:W-:-:S04]  /*1c630*/  IMAD.WIDE R138, R25, 0x4, R174 ;  /* 0x00000004198a7825 */ /* 0x000fc800078e02ae */
[----:B-1----:R-:W-:Y:S01]  /*1c640*/  VIADD R145, R146, 0xfffffe91 ;  /* 0xfffffe9192917836 */ /* 0x002fe20000000000 */
[----:B------:R-:W-:Y:S04]  /*1c650*/  LDGSTS.E [R143+-0x44000], desc[UR8][R138.64], !P0 ;  /* 0xbc0000008a8f7fae */ /* 0x000fe8000c121848 */
[----:B------:R-:W-:Y:S01]  /*1c660*/  ISETP.GE.U32.AND P0, PT, R145, 0x7ffffe12, PT ;  /* 0x7ffffe129100780c */ /* 0x000fe20003f06070 */
[----:B---3--:R-:W-:Y:S02]  /*1c670*/  IMAD.WIDE R140, R25, 0x4, R164 ;  /* 0x00000004198c7825 */ /* 0x008fe400078e02a4 */
[----:B------:R-:W3:Y:S04]  /*1c680*/  LDL.LU.64 R164, [R1+0x470] ;  /* 0x0004700001a47983 */ /* 0x000ee80000300a00 */
[----:B------:R-:W3:Y:S04]  /*1c690*/  LDL.LU.64 R180, [R1+0x200] ;  /* 0x0002000001b47983 */ /* 0x000ee80000300a00 */
[----:B------:R-:W3:Y:S04]  /*1c6a0*/  LDL.LU.64 R176, [R1+0x1f8] ;  /* 0x0001f80001b07983 */ /* 0x000ee80000300a00 */
[----:B------:R-:W3:Y:S01]  /*1c6b0*/  LDL.LU.64 R174, [R1+0x1f0] ;  /* 0x0001f00001ae7983 */ /* 0x000ee20000300a00 */
[----:B------:R-:W-:-:S03]  /*1c6c0*/  IADD3 R159, R20, 0x100000, RZ ;  /* 0x00100000149f7810 */ /* 0x000fc60007ffe0ff */
[----:B------:R1:W-:Y:S01]  /*1c6d0*/  LDGSTS.E [R142+-0x4fffc], desc[UR8][R140.64], !P1 ;  /* 0xb00040008c8e7fae */ /* 0x0003e2000c921848 */
[----:B--2---:R-:W-:-:S03]  /*1c6e0*/  IMAD.WIDE R144, R25, 0x4, R170 ;  /* 0x0000000419907825 */ /* 0x004fc600078e02aa */
[----:B------:R-:W2:Y:S01]  /*1c6f0*/  LDL.LU.64 R170, [R1+0x1510] ;  /* 0x0015100001aa7983 */ /* 0x000ea20000300a00 */
[----:B-1----:R-:W-:-:S03]  /*1c700*/  IMAD.WIDE R142, R25, 0x4, R172 ;  /* 0x00000004198e7825 */ /* 0x002fc600078e02ac */
[----:B------:R-:W2:Y:S01]  /*1c710*/  LDL.LU.64 R184, [R1+0x1508] ;  /* 0x0015080001b87983 */ /* 0x000ea20000300a00 */
[----:B------:R-:W-:Y:S02]  /*1c720*/  VIADD R158, R20, 0x100000 ;  /* 0x00100000149e7836 */ /* 0x000fe40000000000 */
[----:B------:R-:W-:Y:S01]  /*1c730*/  IMAD.WIDE R146, R25, 0x4, R168 ;  /* 0x0000000419927825 */ /* 0x000fe200078e02a8 */
[----:B------:R1:W-:Y:S01]  /*1c740*/  LDGSTS.E [R159+-0x4bffc], desc[UR8][R142.64], !P1 ;  /* 0xb40040008e9f7fae */ /* 0x0003e2000c921848 */
[----:B------:R-:W2:Y:S03]  /*1c750*/  LDC R168, c[0x0][0x230] ;  /* 0x00008c00ffa87b82 */ /* 0x000ea60000000800 */
[----:B------:R-:W-:Y:S04]  /*1c760*/  LDGSTS.E [R158+-0x47ffc], desc[UR8][R144.64], !P1 ;  /* 0xb8004000909e7fae */ /* 0x000fe8000c921848 */
[----:B------:R-:W-:Y:S01]  /*1c770*/  LDGSTS.E [R155+-0x43ffc], desc[UR8][R146.64], !P1 ;  /* 0xbc004000929b7fae */ /* 0x000fe2000c921848 */
[----:B------:R-:W2:Y:S01]  /*1c780*/  LDC R169, c[0x0][0x230] ;  /* 0x00008c00ffa97b82 */ /* 0x000ea20000000800 */
[----:B-1----:R-:W-:-:S02]  /*1c790*/  IADD3 R159, R160, -0x170, RZ ;  /* 0xfffffe90a09f7810 */ /* 0x002fc40007ffe0ff */
[----:B------:R-:W2:Y:S02]  /*1c7a0*/  LDL.LU.64 R182, [R1+0x1500] ;  /* 0x0015000001b67983 */ /* 0x000ea40000300a00 */
[----:B------:R-:W-:Y:S02]  /*1c7b0*/  ISETP.GE.U32.AND P1, PT, R159, 0x7ffffe11, PT ;  /* 0x7ffffe119f00780c */ /* 0x000fe40003f26070 */
[----:B------:R-:W2:Y:S01]  /*1c7c0*/  LDL.LU.64 R178, [R1+0x14f8] ;  /* 0x0014f80001b27983 */ /* 0x000ea20000300a00 */
[C---:B------:R-:W-:Y:S01]  /*1c7d0*/  IADD3 R160, R20.reuse, 0x100000, RZ ;  /* 0x0010000014a07810 */ /* 0x040fe20007ffe0ff */
[----:B------:R-:W-:Y:S02]  /*1c7e0*/  VIADD R159, R20, 0x100000 ;  /* 0x00100000149f7836 */ /* 0x000fe40000000000 */
[----:B------:R-:W2:Y:S01]  /*1c7f0*/  LDL.LU.64 R172, [R1+0x14f0] ;  /* 0x0014f00001ac7983 */ /* 0x000ea20000300a00 */
[----:B----4-:R-:W-:-:S05]  /*1c800*/  IMAD.WIDE R148, R25, 0x4, R166 ;  /* 0x0000000419947825 */ /* 0x010fca00078e02a6 */
[----:B------:R-:W-:Y:S04]  /*1c810*/  LDGSTS.E [R154+-0x4fff8], desc[UR8][R148.64], !P0 ;  /* 0xb0008000949a7fae */ /* 0x000fe8000c121848 */
[----:B------:R1:W-:Y:S04]  /*1c820*/  LDGSTS.E [R161+-0x4bff8], desc[UR8][R150.64], !P0 ;  /* 0xb400800096a17fae */ /* 0x0003e8000c121848 */
[----:B------:R4:W-:Y:S01]  /*1c830*/  LDGSTS.E [R160+-0x47ff8], desc[UR8][R152.64], !P0 ;  /* 0xb800800098a07fae */ /* 0x0009e2000c121848 */
[----:B-1----:R-:W-:Y:S01]  /*1c840*/  IADD3 R161, R162, -0x111, RZ ;  /* 0xfffffeefa2a17810 */ /* 0x002fe20007ffe0ff */
[----:B---3--:R-:W-:-:S05]  /*1c850*/  IMAD.WIDE R154, R25, 0x4, R164 ;  /* 0x00000004199a7825 */ /* 0x008fca00078e02a4 */
[----:B------:R-:W-:Y:S01]  /*1c860*/  LDGSTS.E [R159+-0x43ff8], desc[UR8][R154.64], !P0 ;  /* 0xbc0080009a9f7fae */ /* 0x000fe2000c121848 */
[----:B------:R-:W-:-:S03]  /*1c870*/  ISETP.GE.U32.AND P0, PT, R161, 0x7ffffe70, PT ;  /* 0x7ffffe70a100780c */ /* 0x000fc60003f06070 */
[----:B------:R1:W-:Y:S01]  /*1c880*/  LDGSTS.E [R158+-0x4fff4], desc[UR8][R156.64], !P1 ;  /* 0xb000c0009c9e7fae */ /* 0x0003e2000c921848 */
[----:B----4-:R-:W-:-:S04]  /*1c890*/  IMAD.WIDE R160, R25, 0x4, R176 ;  /* 0x0000000419a07825 */ /* 0x010fc800078e02b0 */
[----:B------:R-:W-:-:S04]  /*1c8a0*/  IMAD.WIDE R162, R25, 0x4, R174 ;  /* 0x0000000419a27825 */ /* 0x000fc800078e02ae */
[C---:B-1----:R-:W-:Y:S02]  /*1c8b0*/  IMAD.WIDE R158, R25.reuse, 0x4, R180 ;  /* 0x00000004199e7825 */ /* 0x042fe400078e02b4 */
[----:B------:R-:W3:Y:S02]  /*1c8c0*/  LDL.LU.64 R180, [R1+0x14e8] ;  /* 0x0014e80001b47983 */ /* 0x000ee40000300a00 */
[----:B--2---:R-:W-:Y:S02]  /*1c8d0*/  IMAD.WIDE R2, R25, 0x4, R170 ;  /* 0x0000000419027825 */ /* 0x004fe400078e02aa */
[----:B------:R-:W2:Y:S04]  /*1c8e0*/  LDL.LU.64 R176, [R1+0x14e0] ;  /* 0x0014e00001b07983 */ /* 0x000ea80000300a00 */
[----:B------:R-:W4:Y:S04]  /*1c8f0*/  LDL.LU.64 R174, [R1+0x14d8] ;  /* 0x0014d80001ae7983 */ /* 0x000f280000300a00 */
[----:B------:R1:W-:Y:S04]  /*1c900*/  STL.64 [R1+0x568], R2 ;  /* 0x0005680201007387 */ /* 0x0003e80000100a00 */
[----:B------:R-:W4:Y:S01]  /*1c910*/  LDL.LU.64 R170, [R1+0x14d0] ;  /* 0x0014d00001aa7983 */ /* 0x000f220000300a00 */
[C---:B------:R-:W-:Y:S01]  /*1c920*/  VIADD R167, R20.reuse, 0x100000 ;  /* 0x0010000014a77836 */ /* 0x040fe20000000000 */
[C---:B------:R-:W-:Y:S01]  /*1c930*/  IADD3 R166, R20.reuse, 0x100000, RZ ;  /* 0x0010000014a67810 */ /* 0x040fe20007ffe0ff */
[----:B------:R-:W-:Y:S01]  /*1c940*/  VIADD R165, R20, 0x100000 ;  /* 0x0010000014a57836 */ /* 0x000fe20000000000 */
[----:B------:R-:W-:-:S02]  /*1c950*/  IADD3 R164, R21, 0x100000, RZ ;  /* 0x0010000015a47810 */ /* 0x000fc40007ffe0ff */
[----:B------:R1:W-:Y:S01]  /*1c960*/  LDGSTS.E [R167+-0x4bff4], desc[UR8][R158.64], !P1 ;  /* 0xb400c0009ea77fae */ /* 0x0003e2000c921848 */
[----:B------:R-:W-:-:S03]  /*1c970*/  IMAD.WIDE R12, R25, 0x4, R184 ;  /* 0x00000004190c7825 */ /* 0x000fc600078e02b8 */
[----:B------:R1:W-:Y:S01]  /*1c980*/  LDGSTS.E [R166+-0x47ff4], desc[UR8][R160.64], !P1 ;  /* 0xb800c000a0a67fae */ /* 0x0003e2000c921848 */
[----:B------:R-:W-:-:S03]  /*1c990*/  IMAD.WIDE R10, R25, 0x4, R182 ;  /* 0x00000004190a7825 */ /* 0x000fc600078e02b6 */
[----:B------:R-:W-:Y:S01]  /*1c9a0*/  LDGSTS.E [R165+-0x43ff4], desc[UR8][R162.64], !P1 ;  /* 0xbc00c000a2a57fae */ /* 0x000fe2000c921848 */
[----:B-1----:R-:W-:-:S03]  /*1c9b0*/  VIADD R167, R168, 0xfffffeee ;  /* 0xfffffeeea8a77836 */ /* 0x002fc60000000000 */
[----:B------:R1:W-:Y:S01]  /*1c9c0*/  LDGSTS.E [R164+-0x80000], desc[UR8][R2.64], !P0 ;  /* 0x8000000002a47fae */ /* 0x0003e2000c121848 */
[----:B------:R-:W-:Y:S01]  /*1c9d0*/  IMAD.WIDE R4, R25, 0x4, R178 ;  /* 0x0000000419047825 */ /* 0x000fe200078e02b2 */
[----:B------:R-:W4:Y:S01]  /*1c9e0*/  LDC R168, c[0x0][0x230] ;  /* 0x00008c00ffa87b82 */ /* 0x000f220000000800 */
[----:B------:R-:W-:Y:S01]  /*1c9f0*/  ISETP.GE.U32.AND P1, PT, R167, 0x7ffffe6f, PT ;  /* 0x7ffffe6fa700780c */ /* 0x000fe20003f26070 */
[----:B------:R3:W-:Y:S01]  /*1ca00*/  STL.64 [R1+0x560], R12 ;  /* 0x0005600c01007387 */ /* 0x0007e20000100a00 */
[C---:B------:R-:W-:Y:S01]  /*1ca10*/  IADD3 R167, R21.reuse, 0x100000, RZ ;  /* 0x0010000015a77810 */ /* 0x040fe20007ffe0ff */
[----:B------:R-:W-:Y:S02]  /*1ca20*/  VIADD R166, R21, 0x100000 ;  /* 0x0010000015a67836 */ /* 0x000fe40000000000 */
[----:B------:R2:W-:Y:S01]  /*1ca30*/  STL.64 [R1+0x558], R10 ;  /* 0x0005580a01007387 */ /* 0x0005e20000100a00 */
[----:B-1----:R-:W-:-:S03]  /*1ca40*/  IMAD.WIDE R2, R25, 0x4, R172 ;  /* 0x0000000419027825 */ /* 0x002fc600078e02ac */
[----:B------:R-:W4:Y:S01]  /*1ca50*/  LDL.LU.64 R184, [R1+0x14c8] ;  /* 0x0014c80001b87983 */ /* 0x000f220000300a00 */
[----:B------:R-:W-:-:S03]  /*1ca60*/  IADD3 R165, R21, 0x100000, RZ ;  /* 0x0010000015a57810 */ /* 0x000fc60007ffe0ff */
[----:B------:R4:W-:Y:S04]  /*1ca70*/  STL.64 [R1+0x550], R4 ;  /* 0x0005500401007387 */ /* 0x0009e80000100a00 */
[----:B------:R1:W-:Y:S04]  /*1ca80*/  STL.64 [R1+0x548], R2 ;  /* 0x0005480201007387 */ /* 0x0003e80000100a00 */
[----:B------:R-:W4:Y:S04]  /*1ca90*/  LDL.LU.64 R182, [R1+0x14c0] ;  /* 0x0014c00001b67983 */ /* 0x000f280000300a00 */
[----:B------:R3:W-:Y:S04]  /*1caa0*/  LDGSTS.E [R167+-0x7c000], desc[UR8][R12.64], !P0 ;  /* 0x840000000ca77fae */ /* 0x0007e8000c121848 */
[----:B------:R2:W-:Y:S04]  /*1cab0*/  LDGSTS.E [R166+-0x78000], desc[UR8][R10.64], !P0 ;  /* 0x880000000aa67fae */ /* 0x0005e8000c121848 */
[----:B------:R-:W4:Y:S04]  /*1cac0*/  LDL.LU.64 R178, [R1+0x14b8] ;  /* 0x0014b80001b27983 */ /* 0x000f280000300a00 */
[----:B------:R-:W4:Y:S04]  /*1cad0*/  LDL.LU.64 R172, [R1+0x14b0] ;  /* 0x0014b00001ac7983 */ /* 0x000f280000300a00 */
[----:B------:R4:W-:Y:S04]  /*1cae0*/  LDGSTS.E [R165+-0x74000], desc[UR8][R4.64], !P0 ;  /* 0x8c00000004a57fae */ /* 0x0009e8000c121848 */
[----:B------:R1:W-:Y:S01]  /*1caf0*/  LDGSTS.E [R164+-0x7fffc], desc[UR8][R2.64], !P1 ;  /* 0x8000400002a47fae */ /* 0x0003e2000c921848 */
[----:B---3--:R-:W-:-:S04]  /*1cb00*/  IMAD.WIDE R12, R25, 0x4, R180 ;  /* 0x00000004190c7825 */ /* 0x008fc800078e02b4 */
[C---:B--2---:R-:W-:Y:S01]  /*1cb10*/  IMAD.WIDE R10, R25.reuse, 0x4, R176 ;  /* 0x00000004190a7825 */ /* 0x044fe200078e02b0 */
[----:B------:R2:W-:Y:S03]  /*1cb20*/  STL.64 [R1+0x540], R12 ;  /* 0x0005400c01007387 */ /* 0x0005e60000100a00 */
[C---:B----4-:R-:W-:Y:S01]  /*1cb30*/  IMAD.WIDE R4, R25.reuse, 0x4, R174 ;  /* 0x0000000419047825 */ /* 0x050fe200078e02ae */
[----:B------:R3:W-:Y:S04]  /*1cb40*/  STL.64 [R1+0x538], R10 ;  /* 0x0005380a01007387 */ /* 0x0007e80000100a00 */
[----:B------:R-:W4:Y:S01]  /*1cb50*/  LDL.LU.64 R180, [R1+0x14a8] ;  /* 0x0014a80001b47983 */ /* 0x000f220000300a00 */
[----:B-1----:R-:W-:-:S03]  /*1cb60*/  IMAD.WIDE R2, R25, 0x4, R170 ;  /* 0x0000000419027825 */ /* 0x002fc600078e02aa */
        /* <DEDUP_REMOVED lines=8> */
[----:B------:R-:W-:-:S05]  /*1cbf0*/  IADD3 R167, R21, 0x100000, RZ ;  /* 0x0010000015a77810 */ /* 0x000fca0007ffe0ff */
[----:B------:R2:W-:Y:S04]  /*1cc00*/  LDGSTS.E [R167+-0x7bffc], desc[UR8][R12.64], !P1 ;  /* 0x840040000ca77fae */ /* 0x0005e8000c921848 */
[----:B------:R3:W-:Y:S04]  /*1cc10*/  LDGSTS.E [R166+-0x77ffc], desc[UR8][R10.64], !P1 ;  /* 0x880040000aa67fae */ /* 0x0007e8000c921848 */
[----:B------:R1:W-:Y:S01]  /*1cc20*/  LDGSTS.E [R165+-0x73ffc], desc[UR8][R4.64], !P1 ;  /* 0x8c00400004a57fae */ /* 0x0003e2000c921848 */
[----:B--2---:R-:W-:-:S03]  /*1cc30*/  VIADD R167, R168, 0xfffffeec ;  /* 0xfffffeeca8a77836 */ /* 0x004fc60000000000 */
[----:B------:R2:W-:Y:S01]  /*1cc40*/  LDGSTS.E [R164+-0x7fff8], desc[UR8][R2.64], !P0 ;  /* 0x8000800002a47fae */ /* 0x0005e2000c121848 */
[----:B------:R-:W-:Y:S01]  /*1cc50*/  IMAD.WIDE R12, R25, 0x4, R184 ;  /* 0x00000004190c7825 */ /* 0x000fe200078e02b8 */
[----:B------:R-:W4:Y:S01]  /*1cc60*/  LDC R168, c[0x0][0x230] ;  /* 0x00008c00ffa87b82 */ /* 0x000f220000000800 */
[----:B------:R-:W-:Y:S02]  /*1cc70*/  ISETP.GE.U32.AND P1, PT, R167, 0x7ffffe6d, PT ;  /* 0x7ffffe6da700780c */ /* 0x000fe40003f26070 */
[----:B---3--:R-:W-:Y:S01]  /*1cc80*/  IMAD.WIDE R10, R25, 0x4, R182 ;  /* 0x00000004190a7825 */ /* 0x008fe200078e02b6 */
[----:B------:R4:W-:Y:S01]  /*1cc90*/  STL.64 [R1+0x520], R12 ;  /* 0x0005200c01007387 */ /* 0x0009e20000100a00 */
[----:B------:R-:W-:-:S03]  /*1cca0*/  IADD3 R167, R21, 0x100000, RZ ;  /* 0x0010000015a77810 */ /* 0x000fc60007ffe0ff */
[----:B------:R3:W-:Y:S01]  /*1ccb0*/  STL.64 [R1+0x518], R10 ;  /* 0x0005180a01007387 */ /* 0x0007e20000100a00 */
[----:B-1----:R-:W-:-:S03]  /*1ccc0*/  IMAD.WIDE R4, R25, 0x4, R178 ;  /* 0x0000000419047825 */ /* 0x002fc600078e02b2 */
[----:B------:R-:W3:Y:S01]  /*1ccd0*/  LDL.LU.64 R184, [R1+0x10e8] ;  /* 0x0010e80001b87983 */ /* 0x000ee20000300a00 */
[----:B--2---:R-:W-:-:S03]  /*1cce0*/  IMAD.WIDE R2, R25, 0x4, R172 ;  /* 0x0000000419027825 */ /* 0x004fc600078e02ac */
[----:B------:R1:W-:Y:S04]  /*1ccf0*/  STL.64 [R1+0x510], R4 ;  /* 0x0005100401007387 */ /* 0x0003e80000100a00 */
[----:B------:R2:W-:Y:S04]  /*1cd00*/  STL.64 [R1+0x508], R2 ;  /* 0x0005080201007387 */ /* 0x0005e80000100a00 */
[----:B------:R-:W2:Y:S04]  /*1cd10*/  LDL.LU.64 R182, [R1+0x10e0] ;  /* 0x0010e00001b67983 */ /* 0x000ea80000300a00 */
[----:B------:R4:W-:Y:S04]  /*1cd20*/  LDGSTS.E [R167+-0x7bff8], desc[UR8][R12.64], !P0 ;  /* 0x840080000ca77fae */ /* 0x0009e8000c121848 */
[----:B------:R3:W-:Y:S04]  /*1cd30*/  LDGSTS.E [R166+-0x77ff8], desc[UR8][R10.64], !P0 ;  /* 0x880080000aa67fae */ /* 0x0007e8000c121848 */
[----:B------:R-:W2:Y:S04]  /*1cd40*/  LDL.LU.64 R178, [R1+0x10d8] ;  /* 0x0010d80001b27983 */ /* 0x000ea80000300a00 */
[----:B------:R-:W2:Y:S04]  /*1cd50*/  LDL.LU.64 R172, [R1+0x10d0] ;  /* 0x0010d00001ac7983 */ /* 0x000ea80000300a00 */
[----:B------:R1:W-:Y:S04]  /*1cd60*/  LDGSTS.E [R165+-0x73ff8], desc[UR8][R4.64], !P0 ;  /* 0x8c00800004a57fae */ /* 0x0003e8000c121848 */
[----:B------:R2:W-:Y:S01]  /*1cd70*/  LDGSTS.E [R164+-0x7fff4], desc[UR8][R2.64], !P1 ;  /* 0x8000c00002a47fae */ /* 0x0005e2000c921848 */
[----:B----4-:R-:W-:-:S05]  /*1cd80*/  IMAD.WIDE R12, R25, 0x4, R180 ;  /* 0x00000004190c7825 */ /* 0x010fca00078e02b4 */
[----:B------:R4:W-:Y:S01]  /*1cd90*/  STL.64 [R1+0x500], R12 ;  /* 0x0005000c01007387 */ /* 0x0009e20000100a00 */
[----:B---3--:R-:W-:-:S04]  /*1cda0*/  IMAD.WIDE R10, R25, 0x4, R176 ;  /* 0x00000004190a7825 */ /* 0x008fc800078e02b0 */
[C---:B-1----:R-:W-:Y:S01]  /*1cdb0*/  IMAD.WIDE R4, R25.reuse, 0x4, R174 ;  /* 0x0000000419047825 */ /* 0x042fe200078e02ae */
[----:B------:R1:W-:Y:S03]  /*1cdc0*/  STL.64 [R1+0x4f8], R10 ;  /* 0x0004f80a01007387 */ /* 0x0003e60000100a00 */
[----:B--2---:R-:W-:Y:S01]  /*1cdd0*/  IMAD.WIDE R2, R25, 0x4, R170 ;  /* 0x0000000419027825 */ /* 0x004fe200078e02aa */
[----:B------:R-:W2:Y:S04]  /*1cde0*/  LDL.LU.64 R180, [R1+0x10c8] ;  /* 0x0010c80001b47983 */ /* 0x000ea80000300a00 */
[----:B------:R3:W-:Y:S04]  /*1cdf0*/  STL.64 [R1+0x4f0], R4 ;  /* 0x0004f00401007387 */ /* 0x0007e80000100a00 */
[----:B------:R3:W-:Y:S04]  /*1ce00*/  STL.64 [R1+0x268], R2 ;  /* 0x0002680201007387 */ /* 0x0007e80000100a00 */
[----:B------:R-:W2:Y:S04]  /*1ce10*/  LDL.LU.64 R176, [R1+0x10c0] ;  /* 0x0010c00001b07983 */ /* 0x000ea80000300a00 */
[----:B------:R-:W2:Y:S04]  /*1ce20*/  LDL.LU.64 R174, [R1+0x10b8] ;  /* 0x0010b80001ae7983 */ /* 0x000ea80000300a00 */
[----:B------:R-:W2:Y:S01]  /*1ce30*/  LDL.LU.64 R170, [R1+0x10b0] ;  /* 0x0010b00001aa7983 */ /* 0x000ea20000300a00 */
[----:B------:R-:W-:-:S02]  /*1ce40*/  VIADD R167, R169, 0xfffffecf ;  /* 0xfffffecfa9a77836 */ /* 0x000fc40000000000 */
[----:B------:R-:W2:Y:S03]  /*1ce50*/  LDC R169, c[0x0][0x230] ;  /* 0x00008c00ffa97b82 */ /* 0x000ea60000000800 */
[----:B------:R-:W-:Y:S02]  /*1ce60*/  ISETP.GE.U32.AND P0, PT, R167, 0x7ffffe50, PT ;  /* 0x7ffffe50a700780c */ /* 0x000fe40003f06070 */
[----:B------:R-:W-:-:S05]  /*1ce70*/  IADD3 R167, R21, 0x100000, RZ ;  /* 0x0010000015a77810 */ /* 0x000fca0007ffe0ff */
[----:B------:R4:W-:Y:S04]  /*1ce80*/  LDGSTS.E [R167+-0x7bff4], desc[UR8][R12.64], !P1 ;  /* 0x8400c0000ca77fae */ /* 0x0009e8000c921848 */
[----:B------:R1:W-:Y:S04]  /*1ce90*/  LDGSTS.E [R166+-0x77ff4], desc[UR8][R10.64], !P1 ;  /* 0x8800c0000aa67fae */ /* 0x0003e8000c921848 */
[----:B------:R3:W-:Y:S01]  /*1cea0*/  LDGSTS.E [R165+-0x73ff4], desc[UR8][R4.64], !P1 ;  /* 0x8c00c00004a57fae */ /* 0x0007e2000c921848 */
[----:B----4-:R-:W-:-:S03]  /*1ceb0*/  VIADD R167, R168, 0xfffffece ;  /* 0xfffffecea8a77836 */ /* 0x010fc60000000000 */
[----:B------:R4:W-:Y:S01]  /*1cec0*/  LDGSTS.E [R164+-0x70000], desc[UR8][R2.64], !P0 ;  /* 0x9000000002a47fae */ /* 0x0009e2000c121848 */
[----:B------:R-:W-:Y:S01]  /*1ced0*/  IMAD.WIDE R12, R25, 0x4, R184 ;  /* 0x00000004190c7825 */ /* 0x000fe200078e02b8 */
[----:B------:R-:W2:Y:S01]  /*1cee0*/  LDC R168, c[0x0][0x230] ;  /* 0x00008c00ffa87b82 */ /* 0x000ea20000000800 */
[----:B------:R-:W-:Y:S02]  /*1cef0*/  ISETP.GE.U32.AND P1, PT, R167, 0x7ffffe4f, PT ;  /* 0x7ffffe4fa700780c */ /* 0x000fe40003f26070 */
[----:B-1----:R-:W-:Y:S01]  /*1cf00*/  IMAD.WIDE R10, R25, 0x4, R182 ;  /* 0x00000004190a7825 */ /* 0x002fe200078e02b6 */
[----:B------:R2:W-:Y:S01]  /*1cf10*/  STL.64 [R1+0x260], R12 ;  /* 0x0002600c01007387 */ /* 0x0005e20000100a00 */
[----:B------:R-:W-:-:S03]  /*1cf20*/  IADD3 R167, R21, 0x100000, RZ ;  /* 0x0010000015a77810 */ /* 0x000fc60007ffe0ff */
[----:B------:R1:W-:Y:S04]  /*1cf30*/  STL.64 [R1+0x258], R10 ;  /* 0x0002580a01007387 */ /* 0x0003e80000100a00 */
[----:B------:R-:W2:Y:S01]  /*1cf40*/  LDL.LU.64 R184, [R1+0x10a8] ;  /* 0x0010a80001b87983 */ /* 0x000ea20000300a00 */
[----:B---3--:R-:W-:-:S03]  /*1cf50*/  IMAD.WIDE R4, R25, 0x4, R178 ;  /* 0x0000000419047825 */ /* 0x008fc600078e02b2 */
[----:B------:R2:W-:Y:S01]  /*1cf60*/  LDGSTS.E [R167+-0x6c000], desc[UR8][R12.64], !P0 ;  /* 0x940000000ca77fae */ /* 0x0005e2000c121848 */
[----:B----4-:R-:W-:-:S03]  /*1cf70*/  IMAD.WIDE R2, R25, 0x4, R172 ;  /* 0x0000000419027825 */ /* 0x010fc600078e02ac */
[----:B------:R3:W-:Y:S04]  /*1cf80*/  STL.64 [R1+0x250], R4 ;  /* 0x0002500401007387 */ /* 0x0007e80000100a00 */
[----:B------:R4:W-:Y:S04]  /*1cf90*/  STL.64 [R1+0x248], R2 ;  /* 0x0002480201007387 */ /* 0x0009e80000100a00 */
[----:B------:R-:W4:Y:S04]  /*1cfa0*/  LDL.LU.64 R182, [R1+0x10a0] ;  /* 0x0010a00001b67983 */ /* 0x000f280000300a00 */
[----:B------:R1:W-:Y:S04]  /*1cfb0*/  LDGSTS.E [R166+-0x68000], desc[UR8][R10.64], !P0 ;  /* 0x980000000aa67fae */ /* 0x0003e8000c121848 */
[----:B------:R-:W4:Y:S04]  /*1cfc0*/  LDL.LU.64 R178, [R1+0x1098] ;  /* 0x0010980001b27983 */ /* 0x000f280000300a00 */
[----:B------:R3:W-:Y:S04]  /*1cfd0*/  LDGSTS.E [R165+-0x64000], desc[UR8][R4.64], !P0 ;  /* 0x9c00000004a57fae */ /* 0x0007e8000c121848 */
[----:B------:R-:W4:Y:S04]  /*1cfe0*/  LDL.LU.64 R172, [R1+0x1090] ;  /* 0x0010900001ac7983 */ /* 0x000f280000300a00 */
[----:B------:R4:W-:Y:S01]  /*1cff0*/  LDGSTS.E [R164+-0x6fffc], desc[UR8][R2.64], !P1 ;  /* 0x9000400002a47fae */ /* 0x0009e2000c921848 */
[----:B--2---:R-:W-:-:S05]  /*1d000*/  IMAD.WIDE R12, R25, 0x4, R180 ;  /* 0x00000004190c7825 */ /* 0x004fca00078e02b4 */
[----:B------:R2:W-:Y:S01]  /*1d010*/  STL.64 [R1+0x240], R12 ;  /* 0x0002400c01007387 */ /* 0x0005e20000100a00 */
[----:B-1----:R-:W-:-:S04]  /*1d020*/  IMAD.WIDE R10, R25, 0x4, R176 ;  /* 0x00000004190a7825 */ /* 0x002fc800078e02b0 */
[C---:B---3--:R-:W-:Y:S01]  /*1d030*/  IMAD.WIDE R4, R25.reuse, 0x4, R174 ;  /* 0x0000000419047825 */ /* 0x048fe200078e02ae */
[----:B------:R1:W-:Y:S03]  /*1d040*/  STL.64 [R1+0x238], R10 ;  /* 0x0002380a01007387 */ /* 0x0003e60000100a00 */
[----:B----4-:R-:W-:Y:S01]  /*1d050*/  IMAD.WIDE R2, R25, 0x4, R170 ;  /* 0x0000000419027825 */ /* 0x010fe200078e02aa */
[----:B------:R-:W3:Y:S01]  /*1d060*/  LDL.LU.64 R186, [R1+0x1088] ;  /* 0x0010880001ba7983 */ /* 0x000ee20000300a00 */
[----:B------:R-:W4:Y:S03]  /*1d070*/  LDC R170, c[0x0][0x230] ;  /* 0x00008c00ffaa7b82 */ /* 0x000f260000000800 */
[----:B------:R1:W-:Y:S04]  /*1d080*/  STL.64 [R1+0x230], R4 ;  /* 0x0002300401007387 */ /* 0x0003e80000100a00 */
[----:B------:R1:W-:Y:S04]  /*1d090*/  STL.64 [R1+0x228], R2 ;  /* 0x0002280201007387 */ /* 0x0003e80000100a00 */
[----:B------:R-:W4:Y:S01]  /*1d0a0*/  LDL.LU.64 R180, [R1+0x1080] ;  /* 0x0010800001b47983 */ /* 0x000f220000300a00 */
[----:B------:R-:W-:-:S02]  /*1d0b0*/  VIADD R167, R169, 0xfffffecd ;  /* 0xfffffecda9a77836 */ /* 0x000fc40000000000 */
[----:B------:R-:W1:Y:S01]  /*1d0c0*/  LDC R169, c[0x0][0x230] ;  /* 0x00008c00ffa97b82 */ /* 0x000e620000000800 */
[----:B------:R-:W4:Y:S02]  /*1d0d0*/  LDL.LU.64 R176, [R1+0x1078] ;  /* 0x0010780001b07983 */ /* 0x000f240000300a00 */
[----:B------:R-:W-:Y:S02]  /*1d0e0*/  ISETP.GE.U32.AND P0, PT, R167, 0x7ffffe4e, PT ;  /* 0x7ffffe4ea700780c */ /* 0x000fe40003f06070 */
[----:B------:R-:W-:Y:S01]  /*1d0f0*/  IADD3 R167, R21, 0x100000, RZ ;  /* 0x0010000015a77810 */ /* 0x000fe20007ffe0ff */
[----:B------:R-:W4:Y:S04]  /*1d100*/  LDL.LU.64 R174, [R1+0xc80] ;  /* 0x000c800001ae7983 */ /* 0x000f280000300a00 */
[----:B------:R2:W-:Y:S04]  /*1d110*/  LDGSTS.E [R167+-0x6bffc], desc[UR8][R12.64], !P1 ;  /* 0x940040000ca77fae */ /* 0x0005e8000c921848 */
[----:B------:R1:W-:Y:S04]  /*1d120*/  LDGSTS.E [R166+-0x67ffc], desc[UR8][R10.64], !P1 ;  /* 0x980040000aa67fae */ /* 0x0003e8000c921848 */
[----:B------:R1:W-:Y:S01]  /*1d130*/  LDGSTS.E [R165+-0x63ffc], desc[UR8][R4.64], !P1 ;  /* 0x9c00400004a57fae */ /* 0x0003e2000c921848 */
[----:B--2---:R-:W-:-:S03]  /*1d140*/  VIADD R167, R168, 0xfffffecc ;  /* 0xfffffecca8a77836 */ /* 0x004fc60000000000 */
[----:B------:R2:W-:Y:S01]  /*1d150*/  LDGSTS.E [R164+-0x6fff8], desc[UR8][R2.64], !P0 ;  /* 0x9000800002a47fae */ /* 0x0005e2000c121848 */
[----:B------:R-:W-:Y:S01]  /*1d160*/  IMAD.WIDE R12, R25, 0x4, R184 ;  /* 0x00000004190c7825 */ /* 0x000fe200078e02b8 */
[----:B------:R-:W-:Y:S02]  /*1d170*/  ISETP.GE.U32.AND P1, PT, R167, 0x7ffffe4d, PT ;  /* 0x7ffffe4da700780c */ /* 0x000fe40003f26070 */
[----:B------:R-:W-:Y:S02]  /*1d180*/  IADD3 R167, R21, 0x100000, RZ ;  /* 0x0010000015a77810 */ /* 0x000fe40007ffe0ff */
[----:B------:R-:W-:Y:S04]  /*1d190*/  STL.64 [R1+0x220], R12 ;  /* 0x0002200c01007387 */ /* 0x000fe80000100a00 */
[----:B------:R2:W-:Y:S01]  /*1d1a0*/  LDGSTS.E [R167+-0x6bff8], desc[UR8][R12.64], !P0 ;  /* 0x940080000ca77fae */ /* 0x0005e2000c121848 */
[----:B-1----:R-:W-:-:S05]  /*1d1b0*/  IMAD.WIDE R10, R25, 0x4, R182 ;  /* 0x00000004190a7825 */ /* 0x002fca00078e02b6 */
[----:B------:R3:W-:Y:S01]  /*1d1c0*/  STL.64 [R1+0x218], R10 ;  /* 0x0002180a01007387 */ /* 0x0007e20000100a00 */
[----:B------:R-:W-:-:S03]  /*1d1d0*/  IMAD.WIDE R4, R25, 0x4, R178 ;  /* 0x0000000419047825 */ /* 0x000fc600078e02b2 */
[----:B------:R-:W4:Y:S01]  /*1d1e0*/  LDL.LU.64 R188, [R1+0xc78] ;  /* 0x000c780001bc7983 */ /* 0x000f220000300a00 */
[----:B------:R-:W1:Y:S01]  /*1d1f0*/  LDC R178, c[0x0][0x230] ;  /* 0x00008c00ffb27b82 */ /* 0x000e620000000800 */
[----:B--2---:R-:W-:Y:S02]  /*1d200*/  IMAD.WIDE R2, R25, 0x4, R172 ;  /* 0x0000000419027825 */ /* 0x004fe400078e02ac */
[----:B------:R4:W-:Y:S04]  /*1d210*/  STL.64 [R1+0x210], R4 ;  /* 0x0002100401007387 */ /* 0x0009e80000100a00 */
[----:B------:R2:W-:Y:S04]  /*1d220*/  STL.64 [R1+0x208], R2 ;  /* 0x0002080201007387 */ /* 0x0005e80000100a00 */
[----:B------:R3:W-:Y:S04]  /*1d230*/  LDGSTS.E [R166+-0x67ff8], desc[UR8][R10.64], !P0 ;  /* 0x980080000aa67fae */ /* 0x0007e8000c121848 */
[----:B------:R-:W2:Y:S04]  /*1d240*/  LDL.LU.64 R184, [R1+0xc70] ;  /* 0x000c700001b87983 */ /* 0x000ea80000300a00 */
[----:B------:R-:W2:Y:S04]  /*1d250*/  LDL.LU.64 R182, [R1+0xc68] ;  /* 0x000c680001b67983 */ /* 0x000ea80000300a00 */
[----:B------:R4:W-:Y:S04]  /*1d260*/  LDGSTS.E [R165+-0x63ff8], desc[UR8][R4.64], !P0 ;  /* 0x9c00800004a57fae */ /* 0x0009e8000c121848 */
[----:B------:R-:W2:Y:S01]  /*1d270*/  LDL.LU.64 R172, [R1+0xc60] ;  /* 0x000c600001ac7983 */ /* 0x000ea20000300a00 */
[----:B------:R-:W-:-:S03]  /*1d280*/  VIADD R167, R169, 0xfffffeaf ;  /* 0xfffffeafa9a77836 */ /* 0x000fc60000000000 */
[----:B------:R2:W-:Y:S01]  /*1d290*/  LDGSTS.E [R164+-0x6fff4], desc[UR8][R2.64], !P1 ;  /* 0x9000c00002a47fae */ /* 0x0005e2000c921848 */
[----:B---3--:R-:W-:-:S04]  /*1d2a0*/  IMAD.WIDE R10, R25, 0x4, R186 ;  /* 0x00000004190a7825 */ /* 0x008fc800078e02ba */
[----:B----4-:R-:W-:Y:S01]  /*1d2b0*/  IMAD.WIDE R4, R25, 0x4, R180 ;  /* 0x0000000419047825 */ /* 0x010fe200078e02b4 */
[----:B------:R-:W-:Y:S01]  /*1d2c0*/  STL.64 [R1+0x200], R10 ;  /* 0x0002000a01007387 */ /* 0x000fe20000100a00 */
[----:B------:R-:W-:Y:S01]  /*1d2d0*/  ISETP.GE.U32.AND P0, PT, R167, 0x7ffffe30, PT ;  /* 0x7ffffe30a700780c */ /* 0x000fe20003f06070 */
[----:B------:R-:W3:Y:S02]  /*1d2e0*/  LDC R186, c[0x0][0x230] ;  /* 0x00008c00ffba7b82 */ /* 0x000ee40000000800 */
[----:B------:R-:W-:Y:S04]  /*1d2f0*/  STL.64 [R1+0x1f8], R4 ;  /* 0x0001f80401007387 */ /* 0x000fe80000100a00 */
[----:B------:R-:W4:Y:S01]  /*1d300*/  LDL.LU.64 R196, [R1+0xc58] ;  /* 0x000c580001c47983 */ /* 0x000f220000300a00 */
[----:B--2---:R-:W-:Y:S01]  /*1d310*/  IMAD.WIDE R2, R25, 0x4, R176 ;  /* 0x0000000419027825 */ /* 0x004fe200078e02b0 */
[----:B------:R-:W-:-:S04]  /*1d320*/  IADD3 R169, R21, 0x100000, RZ ;  /* 0x0010000015a97810 */ /* 0x000fc80007ffe0ff */
[----:B------:R2:W-:Y:S04]  /*1d330*/  STL.64 [R1+0x1f0], R2 ;  /* 0x0001f00201007387 */ /* 0x0005e80000100a00 */
[----:B------:R-:W3:Y:S04]  /*1d340*/  LDL.LU.64 R192, [R1+0xc50] ;  /* 0x000c500001c07983 */ /* 0x000ee80000300a00 */
[----:B------:R-:W2:Y:S01]  /*1d350*/  LDL.LU.64 R190, [R1+0xc48] ;  /* 0x000c480001be7983 */ /* 0x000ea20000300a00 */
[----:B------:R-:W-:-:S03]  /*1d360*/  VIADD R168, R21, 0x100000 ;  /* 0x0010000015a87836 */ /* 0x000fc60000000000 */
[----:B------:R-:W2:Y:S01]  /*1d370*/  LDL.LU.64 R180, [R1+0xc40] ;  /* 0x000c400001b47983 */ /* 0x000ea20000300a00 */
[----:B------:R-:W-:Y:S01]  /*1d380*/  IADD3 R167, R21, 0x100000, RZ ;  /* 0x0010000015a77810 */ /* 0x000fe20007ffe0ff */
[----:B------:R-:W-:Y:S02]  /*1d390*/  IMAD.WIDE R164, R25, 0x4, R174 ;  /* 0x0000000419a47825 */ /* 0x000fe400078e02ae */
[----:B------:R1:W-:Y:S04]  /*1d3a0*/  LDGSTS.E [R169+-0x6bff4], desc[UR8][R10.64], !P1 ;  /* 0x9400c0000aa97fae */ /* 0x0003e8000c921848 */
[----:B------:R-:W2:Y:S04]  /*1d3b0*/  LDL.LU.64 R204, [R1+0xc38] ;  /* 0x000c380001cc7983 */ /* 0x000ea80000300a00 */
[----:B------:R-:W-:Y:S01]  /*1d3c0*/  LDGSTS.E [R168+-0x67ff4], desc[UR8][R4.64], !P1 ;  /* 0x9800c00004a87fae */ /* 0x000fe2000c921848 */
[----:B-1----:R-:W-:-:S03]  /*1d3d0*/  VIADD R169, R170, 0xfffffeae ;  /* 0xfffffeaeaaa97836 */ /* 0x002fc60000000000 */
[----:B------:R-:W-:Y:S02]  /*1d3e0*/  LDGSTS.E [R167+-0x63ff4], desc[UR8][R2.64], !P1 ;  /* 0x9c00c00002a77fae */ /* 0x000fe4000c921848 */
[----:B------:R-:W-:Y:S02]  /*1d3f0*/  ISETP.GE.U32.AND P1, PT, R169, 0x7ffffe2f, PT ;  /* 0x7ffffe2fa900780c */ /* 0x000fe40003f26070 */
[----:B------:R-:W2:Y:S04]  /*1d400*/  LDL.LU.64 R200, [R1+0xc30] ;  /* 0x000c300001c87983 */ /* 0x000ea80000300a00 */
[----:B------:R1:W-:Y:S04]  /*1d410*/  LDGSTS.E [R166+-0x60000], desc[UR8][R164.64], !P0 ;  /* 0xa0000000a4a67fae */ /* 0x0003e8000c121848 */
[----:B------:R-:W2:Y:S01]  /*1d420*/  LDL.LU.64 R198, [R1+0xc28] ;  /* 0x000c280001c67983 */ /* 0x000ea20000300a00 */
[C---:B------:R-:W-:Y:S01]  /*1d430*/  IADD3 R177, R21.reuse, 0x100000, RZ ;  /* 0x0010000015b17810 */ /* 0x040fe20007ffe0ff */
[C---:B------:R-:W-:Y:S01]  /*1d440*/  VIADD R176, R21.reuse, 0x100000 ;  /* 0x0010000015b07836 */ /* 0x040fe20000000000 */
[----:B------:R-:W-:Y:S01]  /*1d450*/  IADD3 R175, R21, 0x100000, RZ ;  /* 0x0010000015af7810 */ /* 0x000fe20007ffe0ff */
[----:B-1----:R-:W-:-:S02]  /*1d460*/  IMAD.WIDE R166, R25, 0x4, R188 ;  /* 0x0000000419a67825 */ /* 0x002fc400078e02bc */
[----:B------:R-:W2:Y:S02]  /*1d470*/  LDL.LU.64 R188, [R1+0xc20] ;  /* 0x000c200001bc7983 */ /* 0x000ea40000300a00 */
[----:B------:R-:W-:Y:S02]  /*1d480*/  VIADD R174, R21, 0x100000 ;  /* 0x0010000015ae7836 */ /* 0x000fe40000000000 */
[----:B------:R-:W2:Y:S01]  /*1d490*/  LDL.LU.64 R212, [R1+0xc18] ;  /* 0x000c180001d47983 */ /* 0x000ea20000300a00 */
[----:B------:R-:W-:-:S03]  /*1d4a0*/  IMAD.WIDE R168, R25, 0x4, R184 ;  /* 0x0000000419a87825 */ /* 0x000fc600078e02b8 */
[----:B------:R-:W-:Y:S01]  /*1d4b0*/  LDGSTS.E [R177+-0x5c000], desc[UR8][R166.64], !P0 ;  /* 0xa4000000a6b17fae */ /* 0x000fe2000c121848 */
[----:B------:R-:W-:-:S03]  /*1d4c0*/  IMAD.WIDE R170, R25, 0x4, R182 ;  /* 0x0000000419aa7825 */ /* 0x000fc600078e02b6 */
[----:B------:R-:W-:Y:S04]  /*1d4d0*/  LDGSTS.E [R176+-0x58000], desc[UR8][R168.64], !P0 ;  /* 0xa8000000a8b07fae */ /* 0x000fe8000c121848 */
[----:B------:R-:W-:Y:S01]  /*1d4e0*/  LDGSTS.E [R175+-0x54000], desc[UR8][R170.64], !P0 ;  /* 0xac000000aaaf7fae */ /* 0x000fe2000c121848 */
[----:B------:R-:W-:-:S03]  /*1d4f0*/  IMAD.WIDE R172, R25, 0x4, R172 ;  /* 0x0000000419ac7825 */ /* 0x000fc600078e02ac */
[----:B------:R-:W2:Y:S04]  /*1d500*/  LDL.LU.64 R208, [R1+0xc10] ;  /* 0x000c100001d07983 */ /* 0x000ea80000300a00 */
[----:B------:R4:W-:Y:S04]  /*1d510*/  LDGSTS.E [R174+-0x5fffc], desc[UR8][R172.64], !P1 ;  /* 0xa0004000acae7fae */ /* 0x0009e8000c921848 */
[----:B------:R-:W2:Y:S01]  /*1d520*/  LDL.LU.64 R206, [R1+0xc08] ;  /* 0x000c080001ce7983 */ /* 0x000ea20000300a00 */
[----:B----4-:R-:W-:-:S03]  /*1d530*/  IMAD.WIDE R174, R25, 0x4, R196 ;  /* 0x0000000419ae7825 */ /* 0x010fc600078e02c4 */
[----:B------:R-:W4:Y:S04]  /*1d540*/  LDL.LU.64 R196, [R1+0x1e8] ;  /* 0x0001e80001c47983 */ /* 0x000f280000300a00 */
[----:B------:R-:W4:Y:S01]  /*1d550*/  LDL.LU.64 R220, [R1+0x1e0] ;  /* 0x0001e00001dc7983 */ /* 0x000f220000300a00 */
[----:B------:R-:W-:Y:S01]  /*1d560*/  IADD3 R177, R178, -0x153, RZ ;  /* 0xfffffeadb2b17810 */ /* 0x000fe20007ffe0ff */
[C---:B------:R-:W-:Y:S01]  /*1d570*/  VIADD R185, R21.reuse, 0x100000 ;  /* 0x0010000015b97836 */ /* 0x040fe20000000000 */
[C---:B------:R-:W-:Y:S01]  /*1d580*/  IADD3 R184, R21.reuse, 0x100000, RZ ;  /* 0x0010000015b87810 */ /* 0x040fe20007ffe0ff */
[----:B------:R-:W-:Y:S01]  /*1d590*/  VIADD R183, R21, 0x100000 ;  /* 0x0010000015b77836 */ /* 0x000fe20000000000 */
[----:B------:R-:W-:Y:S01]  /*1d5a0*/  ISETP.GE.U32.AND P0, PT, R177, 0x7ffffe2e, PT ;  /* 0x7ffffe2eb100780c */ /* 0x000fe20003f06070 */
[----:B---3--:R-:W-:Y:S01]  /*1d5b0*/  IMAD.WIDE R176, R25, 0x4, R192 ;  /* 0x0000000419b07825 */ /* 0x008fe200078e02c0 */
[----:B------:R1:W-:Y:S01]  /*1d5c0*/  LDGSTS.E [R185+-0x5bffc], desc[UR8][R174.64], !P1 ;  /* 0xa4004000aeb97fae */ /* 0x0003e2000c921848 */
[----:B------:R-:W-:-:S02]  /*1d5d0*/  IADD3 R182, R21, 0x100000, RZ ;  /* 0x0010000015b67810 */ /* 0x000fc40007ffe0ff */
[C---:B--2---:R-:W-:Y:S01]  /*1d5e0*/  IMAD.WIDE R178, R25.reuse, 0x4, R190 ;  /* 0x0000000419b27825 */ /* 0x044fe200078e02be */
[----:B------:R-:W-:Y:S03]  /*1d5f0*/  LDGSTS.E [R184+-0x57ffc], desc[UR8][R176.64], !P1 ;  /* 0xa8004000b0b87fae */ /* 0x000fe6000c921848 */
[----:B------:R-:W-:Y:S01]  /*1d600*/  IMAD.WIDE R180, R25, 0x4, R180 ;  /* 0x0000000419b47825 */ /* 0x000fe200078e02b4 */
[----:B------:R-:W-:Y:S03]  /*1d610*/  LDGSTS.E [R183+-0x53ffc], desc[UR8][R178.64], !P1 ;  /* 0xac004000b2b77fae */ /* 0x000fe6000c921848 */
[----:B-1----:R-:W-:Y:S01]  /*1d620*/  VIADD R185, R186, 0xfffffeac ;  /* 0xfffffeacbab97836 */ /* 0x002fe20000000000 */
[----:B------:R1:W-:Y:S01]  /*1d630*/  LDGSTS.E [R182+-0x5fff8], desc[UR8][R180.64], !P0 ;  /* 0xa0008000b4b67fae */ /* 0x0003e2000c121848 */
[----:B------:R-:W-:-:S03]  /*1d640*/  IADD3 R193, R21, 0x100000, RZ ;  /* 0x0010000015c17810 */ /* 0x000fc60007ffe0ff */
[----:B------:R-:W-:Y:S01]  /*1d650*/  ISETP.GE.U32.AND P1, PT, R185, 0x7ffffe2d, PT ;  /* 0x7ffffe2db900780c */ /* 0x000fe20003f26070 */
[----:B------:R-:W2:Y:S04]  /*1d660*/  LDL.LU.64 R216, [R1+0x1d8] ;  /* 0x0001d80001d87983 */ /* 0x000ea80000300a00 */
[----:B------:R-:W3:Y:S01]  /*1d670*/  LDL.LU.64 R214, [R1+0x1d0] ;  /* 0x0001d00001d67983 */ /* 0x000ee20000300a00 */
[----:B-1----:R-:W-:-:S03]  /*1d680*/  IMAD.WIDE R182, R25, 0x4, R204 ;  /* 0x0000000419b67825 */ /* 0x002fc600078e02cc */
[----:B------:R-:W3:Y:S01]  /*1d690*/  LDL.LU.64 R204, [R1+0x1c8] ;  /* 0x0001c80001cc7983 */ /* 0x000ee20000300a00 */
[C---:B------:R-:W-:Y:S01]  /*1d6a0*/  IADD3 R191, R21.reuse, 0x100000, RZ ;  /* 0x0010000015bf7810 */ /* 0x040fe20007ffe0ff */
[----:B------:R-:W-:Y:S02]  /*1d6b0*/  VIADD R192, R21, 0x100000 ;  /* 0x0010000015c07836 */ /* 0x000fe40000000000 */
[C---:B------:R-:W-:Y:S01]  /*1d6c0*/  IMAD.WIDE R184, R25.reuse, 0x4, R200 ;  /* 0x0000000419b87825 */ /* 0x040fe200078e02c8 */
[----:B------:R1:W-:Y:S03]  /*1d6d0*/  LDGSTS.E [R193+-0x5bff8], desc[UR8][R182.64], !P0 ;  /* 0xa4008000b6c17fae */ /* 0x0003e6000c121848 */
[----:B------:R-:W-:Y:S01]  /*1d6e0*/  IMAD.WIDE R186, R25, 0x4, R198 ;  /* 0x0000000419ba7825 */ /* 0x000fe200078e02c6 */
[----:B------:R-:W3:Y:S03]  /*1d6f0*/  LDL.LU.64 R2, [R1+0x1c0] ;  /* 0x0001c00001027983 */ /* 0x000ee60000300a00 */
[----:B------:R-:W-:Y:S01]  /*1d700*/  VIADD R190, R21, 0x100000 ;  /* 0x0010000015be7836 */ /* 0x000fe20000000000 */
[----:B------:R-:W-:Y:S01]  /*1d710*/  LDGSTS.E [R192+-0x57ff8], desc[UR8][R184.64], !P0 ;  /* 0xa8008000b8c07fae */ /* 0x000fe2000c121848 */
[----:B-1----:R-:W-:Y:S01]  /*1d720*/  IADD3 R193, R194, -0x171, RZ ;  /* 0xfffffe8fc2c17810 */ /* 0x002fe20007ffe0ff */
[----:B------:R-:W-:-:S02]  /*1d730*/  IMAD.WIDE R188, R25, 0x4, R188 ;  /* 0x0000000419bc7825 */ /* 0x000fc400078e02bc */
[----:B------:R-:W-:Y:S01]  /*1d740*/  LDGSTS.E [R191+-0x53ff8], desc[UR8][R186.64], !P0 ;  /* 0xac008000babf7fae */ /* 0x000fe2000c121848 */
[----:B------:R-:W-:-:S03]  /*1d750*/  ISETP.GE.U32.AND P0, PT, R193, 0x7ffffe10, PT ;  /* 0x7ffffe10c100780c */ /* 0x000fc60003f06070 */
[----:B------:R-:W3:Y:S04]  /*1d760*/  LDL.LU.64 R224, [R1+0x1b8] ;  /* 0x0001b80001e07983 */ /* 0x000ee80000300a00 */
[----:B------:R1:W-:Y:S04]  /*1d770*/  LDGSTS.E [R190+-0x5fff4], desc[UR8][R188.64], !P1 ;  /* 0xa000c000bcbe7fae */ /* 0x0003e8000c921848 */
[----:B------:R-:W3:Y:S01]  /*1d780*/  LDL.LU.64 R222, [R1+0x1b0] ;  /* 0x0001b00001de7983 */ /* 0x000ee20000300a00 */
[C---:B------:R-:W-:Y:S01]  /*1d790*/  VIADD R201, R21.reuse, 0x100000 ;  /* 0x0010000015c97836 */ /* 0x040fe20000000000 */
[C---:B------:R-:W-:Y:S01]  /*1d7a0*/  IADD3 R200, R21.reuse, 0x100000, RZ ;  /* 0x0010000015c87810 */ /* 0x040fe20007ffe0ff */
[----:B------:R-:W-:-:S02]  /*1d7b0*/  VIADD R199, R21, 0x100000 ;  /* 0x0010000015c77836 */ /* 0x000fc40000000000 */
[C---:B-1----:R-:W-:Y:S02]  /*1d7c0*/  IMAD.WIDE R190, R25.reuse, 0x4, R212 ;  /* 0x0000000419be7825 */ /* 0x042fe400078e02d4 */
[----:B------:R-:W3:Y:S02]  /*1d7d0*/  LDL.LU.64 R212, [R1+0x1a8] ;  /* 0x0001a80001d47983 */ /* 0x000ee40000300a00 */
[----:B------:R-:W-:Y:S01]  /*1d7e0*/  IMAD.WIDE R192, R25, 0x4, R208 ;  /* 0x0000000419c07825 */ /* 0x000fe200078e02d0 */
[----:B------:R-:W-:Y:S01]  /*1d7f0*/  IADD3 R198, R21, 0x100000, RZ ;  /* 0x0010000015c67810 */ /* 0x000fe20007ffe0ff */
[----:B------:R-:W3:Y:S02]  /*1d800*/  LDL.LU.64 R4, [R1+0x1a0] ;  /* 0x0001a00001047983 */ /* 0x000ee40000300a00 */
[C---:B------:R-:W-:Y:S02]  /*1d810*/  IMAD.WIDE R194, R25.reuse, 0x4, R206 ;  /* 0x0000000419c27825 */ /* 0x040fe400078e02ce */
[----:B------:R-:W3:Y:S04]  /*1d820*/  LDL.LU.64 R14, [R1+0x198] ;  /* 0x00019800010e7983 */ /* 0x000ee80000300a00 */
[----:B------:R-:W-:Y:S04]  /*1d830*/  LDGSTS.E [R201+-0x5bff4], desc[UR8][R190.64], !P1 ;  /* 0xa400c000bec97fae */ /* 0x000fe8000c921848 */
[----:B------:R-:W-:Y:S04]  /*1d840*/  LDGSTS.E [R200+-0x57ff4], desc[UR8][R192.64], !P1 ;  /* 0xa800c000c0c87fae */ /* 0x000fe8000c921848 */
[----:B------:R-:W-:Y:S04]  /*1d850*/  LDGSTS.E [R199+-0x53ff4], desc[UR8][R194.64], !P1 ;  /* 0xac00c000c2c77fae */ /* 0x000fe8000c921848 */
[----:B------:R-:W3:Y:S01]  /*1d860*/  LDL.LU.64 R228, [R1+0x190] ;  /* 0x0001900001e47983 */ /* 0x000ee20000300a00 */
[----:B----4-:R-:W-:-:S05]  /*1d870*/  IMAD.WIDE R196, R25, 0x4, R196 ;  /* 0x0000000419c47825 */ /* 0x010fca00078e02c4 */
[----:B------:R1:W-:Y:S02]  /*1d880*/  LDGSTS.E [R198+-0x50000], desc[UR8][R196.64], !P0 ;  /* 0xb0000000c4c67fae */ /* 0x0003e4000c121848 */
[----:B-1----:R-:W-:Y:S02]  /*1d890*/  IMAD.WIDE R198, R25, 0x4, R220 ;  /* 0x0000000419c67825 */ /* 0x002fe400078e02dc */
[----:B------:R-:W4:Y:S04]  /*1d8a0*/  LDL.LU.64 R220, [R1+0x188] ;  /* 0x0001880001dc7983 */ /* 0x000f280000300a00 */
[----:B------:R-:W4:Y:S04]  /*1d8b0*/  LDL.LU.64 R34, [R1+0x180] ;  /* 0x0001800001227983 */ /* 0x000f280000300a00 */
[----:B------:R-:W4:Y:S04]  /*1d8c0*/  LDL.LU.64 R36, [R1+0x178] ;  /* 0x0001780001247983 */ /* 0x000f280000300a00 */
[----:B------:R-:W4:Y:S04]  /*1d8d0*/  LDL.LU.64 R10, [R1+0x170] ;  /* 0x00017000010a7983 */ /* 0x000f280000300a00 */
[----:B------:R-:W4:Y:S01]  /*1d8e0*/  LDL.LU.64 R12, [R1+0x1490] ;  /* 0x00149000010c7983 */ /* 0x000f220000300a00 */
[----:B------:R-:W-:Y:S01]  /*1d8f0*/  VIADD R201, R202, 0xfffffe8e ;  /* 0xfffffe8ecac97836 */ /* 0x000fe20000000000 */
[----:B------:R-:W-:-:S04]  /*1d900*/  IADD3 R209, R21, 0x100000, RZ ;  /* 0x0010000015d17810 */ /* 0x000fc80007ffe0ff */
[----:B------:R-:W-:Y:S01]  /*1d910*/  ISETP.GE.U32.AND P1, PT, R201, 0x7ffffe0f, PT ;  /* 0x7ffffe0fc900780c */ /* 0x000fe20003f26070 */
[C---:B------:R-:W-:Y:S01]  /*1d920*/  VIADD R208, R21.reuse, 0x100000 ;  /* 0x0010000015d07836 */ /* 0x040fe20000000000 */
[----:B------:R-:W-:Y:S01]  /*1d930*/  IADD3 R207, R21, 0x100000, RZ ;  /* 0x0010000015cf7810 */ /* 0x000fe20007ffe0ff */
[C---:B--2---:R-:W-:Y:S01]  /*1d940*/  IMAD.WIDE R200, R25.reuse, 0x4, R216 ;  /* 0x0000000419c87825 */ /* 0x044fe200078e02d8 */
[----:B------:R1:W-:Y:S03]  /*1d950*/  LDGSTS.E [R209+-0x4c000], desc[UR8][R198.64], !P0 ;  /* 0xb4000000c6d17fae */ /* 0x0003e6000c121848 */
[----:B---3--:R-:W-:Y:S01]  /*1d960*/  IMAD.WIDE R202, R25, 0x4, R214 ;  /* 0x0000000419ca7825 */ /* 0x008fe200078e02d6 */
[----:B------:R2:W-:Y:S03]  /*1d970*/  LDGSTS.E [R208+-0x48000], desc[UR8][R200.64], !P0 ;  /* 0xb8000000c8d07fae */ /* 0x0005e6000c121848 */
[----:B------:R-:W-:Y:S01]  /*1d980*/  VIADD R206, R21, 0x100000 ;  /* 0x0010000015ce7836 */ /* 0x000fe20000000000 */
[----:B------:R-:W-:Y:S01]  /*1d990*/  LDGSTS.E [R207+-0x44000], desc[UR8][R202.64], !P0 ;  /* 0xbc000000cacf7fae */ /* 0x000fe2000c121848 */
[----:B------:R-:W-:Y:S01]  /*1d9a0*/  IMAD.WIDE R204, R25, 0x4, R204 ;  /* 0x0000000419cc7825 */ /* 0x000fe200078e02cc */
[----:B-1----:R-:W-:-:S03]  /*1d9b0*/  IADD3 R209, R210, -0x173, RZ ;  /* 0xfffffe8dd2d17810 */ /* 0x002fc60007ffe0ff */
[----:B------:R-:W-:Y:S01]  /*1d9c0*/  VIADD R217, R21, 0x100000 ;  /* 0x0010000015d97836 */ /* 0x000fe20000000000 */
[----:B------:R1:W-:Y:S01]  /*1d9d0*/  LDGSTS.E [R206+-0x4fffc], desc[UR8][R204.64], !P1 ;  /* 0xb0004000ccce7fae */ /* 0x0003e2000c921848 */
[----:B------:R-:W-:Y:S01]  /*1d9e0*/  ISETP.GE.U32.AND P0, PT, R209, 0x7ffffe0e, PT ;  /* 0x7ffffe0ed100780c */ /* 0x000fe20003f06070 */
[----:B--2---:R-:W-:Y:S01]  /*1d9f0*/  IMAD.WIDE R208, R25, 0x4, R224 ;  /* 0x0000000419d07825 */ /* 0x004fe200078e02e0 */
[----:B------:R-:W-:-:S03]  /*1da00*/  IADD3 R216, R21, 0x100000, RZ ;  /* 0x0010000015d87810 */ /* 0x000fc60007ffe0ff */
[----:B------:R-:W-:Y:S02]  /*1da10*/  VIADD R215, R21, 0x100000 ;  /* 0x0010000015d77836 */ /* 0x000fe40000000000 */
[----:B-1----:R-:W-:Y:S01]  /*1da20*/  IMAD.WIDE R206, R25, 0x4, R2 ;  /* 0x0000000419ce7825 */ /* 0x002fe200078e0202 */
[----:B------:R-:W-:Y:S01]  /*1da30*/  IADD3 R214, R21, 0x100000, RZ ;  /* 0x0010000015d67810 */ /* 0x000fe20007ffe0ff */
[----:B------:R-:W1:Y:S02]  /*1da40*/  LDC R2, c[0x0][0x230] ;  /* 0x00008c00ff027b82 */ /* 0x000e640000000800 */
[C---:B------:R-:W-:Y:S01]  /*1da50*/  IMAD.WIDE R210, R25.reuse, 0x4, R222 ;  /* 0x0000000419d27825 */ /* 0x040fe200078e02de */
[----:B------:R2:W-:Y:S03]  /*1da60*/  LDGSTS.E [R217+-0x4bffc], desc[UR8][R206.64], !P1 ;  /* 0xb4004000ced97fae */ /* 0x0005e6000c921848 */
[----:B------:R-:W-:Y:S01]  /*1da70*/  IMAD.WIDE R212, R25, 0x4, R212 ;  /* 0x0000000419d47825 */ /* 0x000fe200078e02d4 */
[----:B------:R3:W-:Y:S01]  /*1da80*/  LDGSTS.E [R216+-0x47ffc], desc[UR8][R208.64], !P1 ;  /* 0xb8004000d0d87fae */ /* 0x0007e2000c921848 */
[----:B------:R-:W-:Y:S01]  /*1da90*/  IADD3 R225, R21, 0x100000, RZ ;  /* 0x0010000015e17810 */ /* 0x000fe20007ffe0ff */
[----:B------:R-:W1:Y:S02]  /*1daa0*/  LDC R3, c[0x0][0x230] ;  /* 0x00008c00ff037b82 */ /* 0x000e640000000800 */
[----:B------:R-:W-:Y:S01]  /*1dab0*/  LDGSTS.E [R215+-0x43ffc], desc[UR8][R210.64], !P1 ;  /* 0xbc004000d2d77fae */ /* 0x000fe2000c921848 */
[----:B--2---:R-:W-:-:S03]  /*1dac0*/  VIADD R217, R218, 0xfffffe8c ;  /* 0xfffffe8cdad97836 */ /* 0x004fc60000000000 */
[----:B------:R2:W-:Y:S02]  /*1dad0*/  LDGSTS.E [R214+-0x4fff8], desc[UR8][R212.64], !P0 ;  /* 0xb0008000d4d67fae */ /* 0x0005e4000c121848 */
[----:B------:R-:W-:Y:S01]  /*1dae0*/  ISETP.GE.U32.AND P1, PT, R217, 0x7ffffe0d, PT ;  /* 0x7ffffe0dd900780c */ /* 0x000fe20003f26070 */
[C---:B---3--:R-:W-:Y:S02]  /*1daf0*/  IMAD.WIDE R216, R25.reuse, 0x4, R14 ;  /* 0x0000000419d87825 */ /* 0x048fe400078e020e */
[----:B------:R-:W3:Y:S02]  /*1db00*/  LDL.LU.64 R14, [R1+0x1488] ;  /* 0x00148800010e7983 */ /* 0x000ee40000300a00 */
[----:B--2---:R-:W-:Y:S02]  /*1db10*/  IMAD.WIDE R214, R25, 0x4, R4 ;  /* 0x0000000419d67825 */ /* 0x004fe400078e0204 */
[----:B------:R-:W2:Y:S04]  /*1db20*/  LDL.LU.64 R4, [R1+0x1480] ;  /* 0x0014800001047983 */ /* 0x000ea80000300a00 */
[----:B------:R-:W2:Y:S04]  /*1db30*/  LDL.LU.64 R16, [R1+0x1478] ;  /* 0x0014780001107983 */ /* 0x000ea80000300a00 */
[----:B------:R-:W2:Y:S01]  /*1db40*/  LDL.LU.64 R38, [R1+0x1470] ;  /* 0x0014700001267983 */ /* 0x000ea20000300a00 */
[C---:B------:R-:W-:Y:S01]  /*1db50*/  VIADD R224, R21.reuse, 0x100000 ;  /* 0x0010000015e07836 */ /* 0x040fe20000000000 */
[----:B------:R-:W-:Y:S01]  /*1db60*/  IADD3 R223, R21, 0x100000, RZ ;  /* 0x0010000015df7810 */ /* 0x000fe20007ffe0ff */
[----:B------:R-:W-:Y:S01]  /*1db70*/  IMAD.WIDE R218, R25, 0x4, R228 ;  /* 0x0000000419da7825 */ /* 0x000fe200078e02e4 */
[----:B------:R1:W-:Y:S03]  /*1db80*/  LDGSTS.E [R225+-0x4bff8], desc[UR8][R214.64], !P0 ;  /* 0xb4008000d6e17fae */ /* 0x0003e6000c121848 */
[----:B------:R-:W-:Y:S01]  /*1db90*/  VIADD R222, R21, 0x100000 ;  /* 0x0010000015de7836 */ /* 0x000fe20000000000 */
[----:B------:R4:W-:Y:S04]  /*1dba0*/  LDGSTS.E [R224+-0x47ff8], desc[UR8][R216.64], !P0 ;  /* 0xb8008000d8e07fae */ /* 0x0009e8000c121848 */
[----:B------:R-:W-:Y:S01]  /*1dbb0*/  LDGSTS.E [R223+-0x43ff8], desc[UR8][R218.64], !P0 ;  /* 0xbc008000dadf7fae */ /* 0x000fe2000c121848 */
[----:B-1----:R-:W-:-:S04]  /*1dbc0*/  IADD3 R225, R226, -0x115, RZ ;  /* 0xfffffeebe2e17810 */ /* 0x002fc80007ffe0ff */
[----:B------:R-:W-:Y:S01]  /*1dbd0*/  ISETP.GE.U32.AND P0, PT, R225, 0x7ffffe6c, PT ;  /* 0x7ffffe6ce100780c */ /* 0x000fe20003f06070 */
[----:B----4-:R-:W-:-:S05]  /*1dbe0*/  IMAD.WIDE R220, R25, 0x4, R220 ;  /* 0x0000000419dc7825 */ /* 0x010fca00078e02dc */
[----:B------:R1:W-:Y:S01]  /*1dbf0*/  LDGSTS.E [R222+-0x4fff4], desc[UR8][R220.64], !P1 ;  /* 0xb000c000dcde7fae */ /* 0x0003e2000c921848 */
[----:B------:R-:W-:-:S04]  /*1dc00*/  IMAD.WIDE R224, R25, 0x4, R36 ;  /* 0x0000000419e07825 */ /* 0x000fc800078e0224 */
[C---:B------:R-:W-:Y:S02]  /*1dc10*/  IMAD.WIDE R18, R25.reuse, 0x4, R12 ;  /* 0x0000000419127825 */ /* 0x040fe400078e020c */
[----:B------:R-:W4:Y:S02]  /*1dc20*/  LDL.LU.64 R12, [R1+0x1468] ;  /* 0x00146800010c7983 */ /* 0x000f240000300a00 */
[C---:B------:R-:W-:Y:S02]  /*1dc30*/  IMAD.WIDE R226, R25.reuse, 0x4, R10 ;  /* 0x0000000419e27825 */ /* 0x040fe400078e020a */
[----:B------:R2:W-:Y:S02]  /*1dc40*/  STL.64 [R1+0x4e8], R18 ;  /* 0x0004e81201007387 */ /* 0x0005e40000100a00 */
[----:B-1----:R-:W-:Y:S02]  /*1dc50*/  IMAD.WIDE R222, R25, 0x4, R34 ;  /* 0x0000000419de7825 */ /* 0x002fe400078e0222 */
[----:B------:R-:W4:Y:S04]  /*1dc60*/  LDL.LU.64 R10, [R1+0x1460] ;  /* 0x00146000010a7983 */ /* 0x000f280000300a00 */
[----:B------:R-:W4:Y:S04]  /*1dc70*/  LDL.LU.64 R34, [R1+0x1458] ;  /* 0x0014580001227983 */ /* 0x000f280000300a00 */
[----:B------:R-:W4:Y:S01]  /*1dc80*/  LDL.LU.64 R36, [R1+0x1450] ;  /* 0x0014500001247983 */ /* 0x000f220000300a00 */
[C---:B------:R-:W-:Y:S01]  /*1dc90*/  VIADD R8, R21.reuse, 0x100000 ;  /* 0x0010000015087836 */ /* 0x040fe20000000000 */
[C---:B------:R-:W-:Y:S01]  /*1dca0*/  IADD3 R252, R21.reuse, 0x100000, RZ ;  /* 0x0010000015fc7810 */ /* 0x040fe20007ffe0ff */
[----:B------:R-:W-:Y:S01]  /*1dcb0*/  VIADD R229, R21, 0x100000 ;  /* 0x0010000015e57836 */ /* 0x000fe20000000000 */
[----:B------:R-:W-:Y:S01]  /*1dcc0*/  IADD3 R228, R22, 0x100000, RZ ;  /* 0x0010000016e47810 */ /* 0x000fe20007ffe0ff */
[----:B------:R-:W-:Y:S01]  /*1dcd0*/  VIADD R2, R2, 0xfffffeea ;  /* 0xfffffeea02027836 */ /* 0x000fe20000000000 */
[----:B------:R1:W-:Y:S04]  /*1dce0*/  LDGSTS.E [R8+-0x4bff4], desc[UR8][R222.64], !P1 ;  /* 0xb400c000de087fae */ /* 0x0003e8000c921848 */
[----:B------:R1:W-:Y:S04]  /*1dcf0*/  LDGSTS.E [R252+-0x47ff4], desc[UR8][R224.64], !P1 ;  /* 0xb800c000e0fc7fae */ /* 0x0003e8000c921848 */
[----:B------:R1:W-:Y:S01]  /*1dd00*/  LDGSTS.E [R229+-0x43ff4], desc[UR8][R226.64], !P1 ;  /* 0xbc00c000e2e57fae */ /* 0x0003e2000c921848 */
[----:B------:R-:W-:-:S02]  /*1dd10*/  ISETP.GE.U32.AND P1, PT, R2, 0x7ffffe6b, PT ;  /* 0x7ffffe6b0200780c */ /* 0x000fc40003f26070 */
[----:B------:R-:W4:Y:S01]  /*1dd20*/  LDC R2, c[0x0][0x230] ;  /* 0x00008c00ff027b82 */ /* 0x000f220000000800 */
[C---:B-1----:R-:W-:Y:S01]  /*1dd30*/  IADD3 R8, R22.reuse, 0x100000, RZ ;  /* 0x0010000016087810 */ /* 0x042fe20007ffe0ff */
[----:B------:R1:W-:Y:S01]  /*1dd40*/  LDGSTS.E [R228+-0x80000], desc[UR8][R18.64], !P0 ;  /* 0x8000000012e47fae */ /* 0x0003e2000c121848 */
[C---:B------:R-:W-:Y:S01]  /*1dd50*/  VIADD R252, R22.reuse, 0x100000 ;  /* 0x0010000016fc7836 */ /* 0x040fe20000000000 */
[----:B------:R-:W-:Y:S01]  /*1dd60*/  IADD3 R229, R22, 0x100000, RZ ;  /* 0x0010000016e57810 */ /* 0x000fe20007ffe0ff */
[----:B---3--:R-:W-:-:S04]  /*1dd70*/  IMAD.WIDE R14, R25, 0x4, R14 ;  /* 0x00000004190e7825 */ /* 0x008fc800078e020e */
[C---:B--2---:R-:W-:Y:S01]  /*1dd80*/  IMAD.WIDE R4, R25.reuse, 0x4, R4 ;  /* 0x0000000419047825 */ /* 0x044fe200078e0204 */
[----:B------:R2:W-:Y:S03]  /*1dd90*/  STL.64 [R1+0x4e0], R14 ;  /* 0x0004e00e01007387 */ /* 0x0005e60000100a00 */
[C---:B------:R-:W-:Y:S01]  /*1dda0*/  IMAD.WIDE R16, R25.reuse, 0x4, R16 ;  /* 0x0000000419107825 */ /* 0x040fe200078e0210 */
[----:B------:R3:W-:Y:S03]  /*1ddb0*/  STL.64 [R1+0x4d8], R4 ;  /* 0x0004d80401007387 */ /* 0x0007e60000100a00 */
[C---:B-1----:R-:W-:Y:S01]  /*1ddc0*/  IMAD.WIDE R18, R25.reuse, 0x4, R38 ;  /* 0x0000000419127825 */ /* 0x042fe200078e0226 */
[----:B------:R-:W-:Y:S04]  /*1ddd0*/  LDGSTS.E [R8+-0x7c000], desc[UR8][R14.64], !P0 ;  /* 0x840000000e087fae */ /* 0x000fe8000c121848 */
[----:B------:R1:W-:Y:S04]  /*1dde0*/  STL.64 [R1+0x4d0], R16 ;  /* 0x0004d01001007387 */ /* 0x0003e80000100a00 */
[----:B------:R-:W-:Y:S04]  /*1ddf0*/  LDGSTS.E [R252+-0x78000], desc[UR8][R4.64], !P0 ;  /* 0x8800000004fc7fae */ /* 0x000fe8000c121848 */
[----:B--2---:R-:W2:Y:S04]  /*1de00*/  LDL.LU.64 R14, [R1+0x1448] ;  /* 0x00144800010e7983 */ /* 0x004ea80000300a00 */
[----:B------:R4:W-:Y:S04]  /*1de10*/  STL.64 [R1+0x4c8], R18 ;  /* 0x0004c81201007387 */ /* 0x0009e80000100a00 */
[----:B---3--:R-:W3:Y:S04]  /*1de20*/  LDL.LU.64 R4, [R1+0x1440] ;  /* 0x0014400001047983 */ /* 0x008ee80000300a00 */
[----:B------:R-:W3:Y:S04]  /*1de30*/  LDL.LU.64 R38, [R1+0x1438] ;  /* 0x0014380001267983 */ /* 0x000ee80000300a00 */
[----:B------:R-:W-:Y:S04]  /*1de40*/  LDGSTS.E [R229+-0x74000], desc[UR8][R16.64], !P0 ;  /* 0x8c00000010e57fae */ /* 0x000fe8000c121848 */
[----:B------:R4:W-:Y:S04]  /*1de50*/  LDGSTS.E [R228+-0x7fffc], desc[UR8][R18.64], !P1 ;  /* 0x8000400012e47fae */ /* 0x0009e8000c921848 */
[----:B-1----:R-:W3:Y:S01]  /*1de60*/  LDL.LU.64 R16, [R1+0x1430] ;  /* 0x0014300001107983 */ /* 0x002ee20000300a00 */
[----:B----4-:R-:W-:-:S04]  /*1de70*/  IMAD.WIDE R12, R25, 0x4, R12 ;  /* 0x00000004190c7825 */ /* 0x010fc800078e020c */
[C---:B------:R-:W-:Y:S01]  /*1de80*/  IMAD.WIDE R10, R25.reuse, 0x4, R10 ;  /* 0x00000004190a7825 */ /* 0x040fe200078e020a */
[----:B------:R1:W-:Y:S03]  /*1de90*/  STL.64 [R1+0x4c0], R12 ;  /* 0x0004c00c01007387 */ /* 0x0003e60000100a00 */
[C---:B------:R-:W-:Y:S01]  /*1dea0*/  IMAD.WIDE R34, R25.reuse, 0x4, R34 ;  /* 0x0000000419227825 */ /* 0x040fe200078e0222 */
[----:B------:R4:W-:Y:S03]  /*1deb0*/  STL.64 [R1+0x4b8], R10 ;  /* 0x0004b80a01007387 */ /* 0x0009e60000100a00 */
[----:B------:R-:W-:Y:S01]  /*1dec0*/  IMAD.WIDE R18, R25, 0x4, R36 ;  /* 0x0000000419127825 */ /* 0x000fe200078e0224 */
[----:B------:R-:W-:Y:S04]  /*1ded0*/  LDGSTS.E [R8+-0x7bffc], desc[UR8][R12.64], !P1 ;  /* 0x840040000c087fae */ /* 0x000fe8000c921848 */
[----:B------:R4:W-:Y:S04]  /*1dee0*/  STL.64 [R1+0x4b0], R34 ;  /* 0x0004b02201007387 */ /* 0x0009e80000100a00 */
[----:B------:R-:W-:Y:S04]  /*1def0*/  LDGSTS.E [R252+-0x77ffc], desc[UR8][R10.64], !P1 ;  /* 0x880040000afc7fae */ /* 0x000fe8000c921848 */
[----:B-1----:R-:W3:Y:S04]  /*1df00*/  LDL.LU.64 R12, [R1+0x1428] ;  /* 0x00142800010c7983 */ /* 0x002ee80000300a00 */
[----:B------:R1:W-:Y:S04]  /*1df10*/  STL.64 [R1+0x4a8], R18 ;  /* 0x0004a81201007387 */ /* 0x0003e80000100a00 */
[----:B----4-:R-:W4:Y:S04]  /*1df20*/  LDL.LU.64 R10, [R1+0x1420] ;  /* 0x00142000010a7983 */ /* 0x010f280000300a00 */
[----:B------:R-:W4:Y:S04]  /*1df30*/  LDL.LU.64 R36, [R1+0x1418] ;  /* 0x0014180001247983 */ /* 0x000f280000300a00 */
[----:B------:R-:W-:Y:S04]  /*1df40*/  LDGSTS.E [R229+-0x73ffc], desc[UR8][R34.64], !P1 ;  /* 0x8c00400022e57fae */ /* 0x000fe8000c921848 */
[----:B------:R-:W4:Y:S01]  /*1df50*/  LDL.LU.64 R34, [R1+0x1070] ;  /* 0x0010700001227983 */ /* 0x000f220000300a00 */
[----:B------:R-:W-:-:S05]  /*1df60*/  VIADD R3, R3, 0xfffffee9 ;  /* 0xfffffee903037836 */ /* 0x000fca0000000000 */
[----:B------:R-:W-:Y:S02]  /*1df70*/  ISETP.GE.U32.AND P0, PT, R3, 0x7ffffe6a, PT ;  /* 0x7ffffe6a0300780c */ /* 0x000fe40003f06070 */
[----:B------:R-:W-:Y:S01]  /*1df80*/  IADD3 R2, R2, -0x118, RZ ;  /* 0xfffffee802027810 */ /* 0x000fe20007ffe0ff */
[----:B------:R-:W4:Y:S03]  /*1df90*/  LDC R3, c[0x0][0x230] ;  /* 0x00008c00ff037b82 */ /* 0x000f260000000800 */
[----:B------:R-:W-:-:S05]  /*1dfa0*/  ISETP.GE.U32.AND P1, PT, R2, 0x7ffffe69, PT ;  /* 0x7ffffe690200780c */ /* 0x000fca0003f26070 */
[----:B------:R-:W4:Y:S02]  /*1dfb0*/  LDC R2, c[0x0][0x230] ;  /* 0x00008c00ff027b82 */ /* 0x000f240000000800 */
[----:B------:R1:W-:Y:S01]  /*1dfc0*/  LDGSTS.E [R228+-0x7fff8], desc[UR8][R18.64], !P0 ;  /* 0x8000800012e47fae */ /* 0x0003e2000c121848 */
[----:B--2---:R-:W-:-:S04]  /*1dfd0*/  IMAD.WIDE R14, R25, 0x4, R14 ;  /* 0x00000004190e7825 */ /* 0x004fc800078e020e */
[C---:B---3--:R-:W-:Y:S01]  /*1dfe0*/  IMAD.WIDE R4, R25.reuse, 0x4, R4 ;  /* 0x0000000419047825 */ /* 0x048fe200078e0204 */
[----:B------:R2:W-:Y:S03]  /*1dff0*/  STL.64 [R1+0x4a0], R14 ;  /* 0x0004a00e01007387 */ /* 0x0005e60000100a00 */
[C---:B------:R-:W-:Y:S01]  /*1e000*/  IMAD.WIDE R38, R25.reuse, 0x4, R38 ;  /* 0x0000000419267825 */ /* 0x040fe200078e0226 */
[----:B------:R3:W-:Y:S04]  /*1e010*/  STL.64 [R1+0x498], R4 ;  /* 0x0004980401007387 */ /* 0x0007e80000100a00 */
[----:B------:R3:W-:Y:S04]  /*1e020*/  STL.64 [R1+0x490], R38 ;  /* 0x0004902601007387 */ /* 0x0007e80000100a00 */
[----:B------:R-:W-:Y:S04]  /*1e030*/  LDGSTS.E [R8+-0x7bff8], desc[UR8][R14.64], !P0 ;  /* 0x840080000e087fae */ /* 0x000fe8000c121848 */
[----:B------:R-:W-:Y:S01]  /*1e040*/  LDGSTS.E [R252+-0x77ff8], desc[UR8][R4.64], !P0 ;  /* 0x8800800004fc7fae */ /* 0x000fe2000c121848 */
[----:B-1----:R-:W-:-:S03]  /*1e050*/  IMAD.WIDE R18, R25, 0x4, R16 ;  /* 0x0000000419127825 */ /* 0x002fc600078e0210 */
[----:B------:R-:W-:Y:S04]  /*1e060*/  LDGSTS.E [R229+-0x73ff8], desc[UR8][R38.64], !P0 ;  /* 0x8c00800026e57fae */ /* 0x000fe8000c121848 */
[----:B------:R-:W4:Y:S04]  /*1e070*/  LDL.LU.64 R16, [R1+0x1068] ;  /* 0x0010680001107983 */ /* 0x000f280000300a00 */
[----:B------:R1:W-:Y:S04]  /*1e080*/  STL.64 [R1+0x488], R18 ;  /* 0x0004881201007387 */ /* 0x0003e80000100a00 */
[----:B--2---:R-:W2:Y:S04]  /*1e090*/  LDL.LU.64 R14, [R1+0x1060] ;  /* 0x00106000010e7983 */ /* 0x004ea80000300a00 */
[----:B---3--:R-:W3:Y:S04]  /*1e0a0*/  LDL.LU.64 R4, [R1+0x1058] ;  /* 0x0010580001047983 */ /* 0x008ee80000300a00 */
[----:B------:R-:W3:Y:S04]  /*1e0b0*/  LDL.LU.64 R38, [R1+0x1050] ;  /* 0x0010500001267983 */ /* 0x000ee80000300a00 */
[----:B------:R1:W-:Y:S01]  /*1e0c0*/  LDGSTS.E [R228+-0x7fff4], desc[UR8][R18.64], !P1 ;  /* 0x8000c00012e47fae */ /* 0x0003e2000c921848 */
[----:B------:R-:W-:-:S04]  /*1e0d0*/  IMAD.WIDE R12, R25, 0x4, R12 ;  /* 0x00000004190c7825 */ /* 0x000fc800078e020c */
[C---:B----4-:R-:W-:Y:S01]  /*1e0e0*/  IMAD.WIDE R10, R25.reuse, 0x4, R10 ;  /* 0x00000004190a7825 */ /* 0x050fe200078e020a */
[----:B------:R4:W-:Y:S03]  /*1e0f0*/  STL.64 [R1+0x480], R12 ;  /* 0x0004800c01007387 */ /* 0x0009e60000100a00 */
[C---:B------:R-:W-:Y:S01]  /*1e100*/  IMAD.WIDE R36, R25.reuse, 0x4, R36 ;  /* 0x0000000419247825 */ /* 0x040fe200078e0224 */
[----:B------:R4:W-:Y:S04]  /*1e110*/  STL.64 [R1+0x478], R10 ;  /* 0x0004780a01007387 */ /* 0x0009e80000100a00 */
[----:B------:R-:W-:Y:S04]  /*1e120*/  LDGSTS.E [R8+-0x7bff4], desc[UR8][R12.64], !P1 ;  /* 0x8400c0000c087fae */ /* 0x000fe8000c921848 */
[----:B------:R4:W-:Y:S04]  /*1e130*/  STL.64 [R1+0x470], R36 ;  /* 0x0004702401007387 */ /* 0x0009e80000100a00 */
[----:B------:R-:W-:Y:S01]  /*1e140*/  LDGSTS.E [R252+-0x77ff4], desc[UR8][R10.64], !P1 ;  /* 0x8800c0000afc7fae */ /* 0x000fe2000c921848 */
[----:B-1----:R-:W-:-:S03]  /*1e150*/  IMAD.WIDE R18, R25, 0x4, R34 ;  /* 0x0000000419127825 */ /* 0x002fc600078e0222 */
[----:B----4-:R-:W4:Y:S04]  /*1e160*/  LDL.LU.64 R12, [R1+0x1048] ;  /* 0x00104800010c7983 */ /* 0x010f280000300a00 */
[----:B------:R1:W-:Y:S04]  /*1e170*/  STL.64 [R1+0x1e8], R18 ;  /* 0x0001e81201007387 */ /* 0x0003e80000100a00 */
[----:B------:R-:W4:Y:S04]  /*1e180*/  LDL.LU.64 R10, [R1+0x1040] ;  /* 0x00104000010a7983 */ /* 0x000f280000300a00 */
        /* <DEDUP_REMOVED lines=10> */
[----:B------:R-:W-:-:S04]  /*1e230*/  IMAD.WIDE R16, R25, 0x4, R16 ;  /* 0x0000000419107825 */ /* 0x000fc800078e0210 */
[C---:B--2---:R-:W-:Y:S01]  /*1e240*/  IMAD.WIDE R14, R25.reuse, 0x4, R14 ;  /* 0x00000004190e7825 */ /* 0x044fe200078e020e */
[----:B------:R2:W-:Y:S03]  /*1e250*/  STL.64 [R1+0x1e0], R16 ;  /* 0x0001e01001007387 */ /* 0x0005e60000100a00 */
[C---:B---3--:R-:W-:Y:S01]  /*1e260*/  IMAD.WIDE R4, R25.reuse, 0x4, R4 ;  /* 0x0000000419047825 */ /* 0x048fe200078e0204 */
        /* <DEDUP_REMOVED lines=16> */
[----:B------:R4:W-:Y:S04]  /*1e370*/  STL.64 [R1+0x1b8], R10 ;  /* 0x0001b80a01007387 */ /* 0x0009e80000100a00 */
[----:B------:R-:W-:Y:S04]  /*1e380*/  STL.64 [R1+0x1b0], R34 ;  /* 0x0001b02201007387 */ /* 0x000fe80000100a00 */
[----:B------:R-:W3:Y:S04]  /*1e390*/  LDL.LU.64 R46, [R1+0x1008] ;  /* 0x00100800012e7983 */ /* 0x000ee80000300a00 */
[----:B------:R-:W-:Y:S01]  /*1e3a0*/  LDGSTS.E [R8+-0x6bffc], desc[UR8][R12.64], !P1 ;  /* 0x940040000c087fae */ /* 0x000fe2000c921848 */
[----:B------:R-:W-:-:S03]  /*1e3b0*/  IMAD.WIDE R18, R25, 0x4, R36 ;  /* 0x0000000419127825 */ /* 0x000fc600078e0224 */
[----:B------:R-:W-:Y:S04]  /*1e3c0*/  LDGSTS.E [R252+-0x67ffc], desc[UR8][R10.64], !P1 ;  /* 0x980040000afc7fae */ /* 0x000fe8000c921848 */
[----:B------:R3:W-:Y:S04]  /*1e3d0*/  STL.64 [R1+0x1a8], R18 ;  /* 0x0001a81201007387 */ /* 0x0007e80000100a00 */
[----:B-1----:R-:W3:Y:S04]  /*1e3e0*/  LDL.LU.64 R12, [R1+0x1000] ;  /* 0x00100000010c7983 */ /* 0x002ee80000300a00 */
[----:B----4-:R-:W4:Y:S04]  /*1e3f0*/  LDL.LU.64 R10, [R1+0xff8] ;  /* 0x000ff800010a7983 */ /* 0x010f280000300a00 */
[----:B------:R-:W4:Y:S01]  /*1e400*/  LDL.LU.64 R36, [R1+0xc00] ;  /* 0x000c000001247983 */ /* 0x000f220000300a00 */
[----:B------:R-:W-:Y:S01]  /*1e410*/  VIADD R3, R3, 0xfffffec9 ;  /* 0xfffffec903037836 */ /* 0x000fe20000000000 */
[----:B------:R-:W-:-:S02]  /*1e420*/  IADD3 R2, R2, -0x138, RZ ;  /* 0xfffffec802027810 */ /* 0x000fc40007ffe0ff */
[----:B------:R-:W-:Y:S02]  /*1e430*/  LDGSTS.E [R229+-0x63ffc], desc[UR8][R34.64], !P1 ;  /* 0x9c00400022e57fae */ /* 0x000fe4000c921848 */
[----:B------:R-:W-:Y:S02]  /*1e440*/  ISETP.GE.U32.AND P0, PT, R3, 0x7ffffe4a, PT ;  /* 0x7ffffe4a0300780c */ /* 0x000fe40003f06070 */
[----:B------:R-:W-:Y:S01]  /*1e450*/  ISETP.GE.U32.AND P1, PT, R2, 0x7ffffe49, PT ;  /* 0x7ffffe490200780c */ /* 0x000fe20003f26070 */
[----:B------:R-:W1:Y:S08]  /*1e460*/  LDC R3, c[0x0][0x230] ;  /* 0x00008c00ff037b82 */ /* 0x000e700000000800 */
[----:B------:R-:W1:Y:S02]  /*1e470*/  LDC R2, c[0x0][0x230] ;  /* 0x00008c00ff027b82 */ /* 0x000e640000000800 */
[----:B------:R3:W-:Y:S01]  /*1e480*/  LDGSTS.E [R228+-0x6fff8], desc[UR8][R18.64], !P0 ;  /* 0x9000800012e47fae */ /* 0x0007e2000c121848 */
[----:B--2---:R-:W-:-:S04]  /*1e490*/  IMAD.WIDE R16, R25, 0x4, R16 ;  /* 0x0000000419107825 */ /* 0x004fc800078e0210 */
[C---:B---3--:R-:W-:Y:S01]  /*1e4a0*/  IMAD.WIDE R14, R25.reuse, 0x4, R14 ;  /* 0x00000004190e7825 */ /* 0x048fe200078e020e */
[----:B------:R2:W-:Y:S03]  /*1e4b0*/  STL.64 [R1+0x1a0], R16 ;  /* 0x0001a01001007387 */ /* 0x0005e60000100a00 */
[C---:B------:R-:W-:Y:S01]  /*1e4c0*/  IMAD.WIDE R18, R25.reuse, 0x4, R38 ;  /* 0x0000000419127825 */ /* 0x040fe200078e0226 */
[----:B------:R3:W-:Y:S04]  /*1e4d0*/  STL.64 [R1+0x198], R14 ;  /* 0x0001980e01007387 */ /* 0x0007e80000100a00 */
[----:B------:R-:W-:Y:S04]  /*1e4e0*/  STL.64 [R1+0x190], R18 ;  /* 0x0001901201007387 */ /* 0x000fe80000100a00 */
[----:B------:R-:W4:Y:S04]  /*1e4f0*/  LDL.LU.64 R34, [R1+0x7f8] ;  /* 0x0007f80001227983 */ /* 0x000f280000300a00 */
[----:B------:R-:W-:Y:S01]  /*1e500*/  LDGSTS.E [R8+-0x6bff8], desc[UR8][R16.64], !P0 ;  /* 0x9400800010087fae */ /* 0x000fe2000c121848 */
[----:B------:R-:W-:-:S03]  /*1e510*/  IMAD.WIDE R4, R25, 0x4, R4 ;  /* 0x0000000419047825 */ /* 0x000fc600078e0204 */
[----:B------:R-:W-:Y:S04]  /*1e520*/  LDGSTS.E [R252+-0x67ff8], desc[UR8][R14.64], !P0 ;  /* 0x980080000efc7fae */ /* 0x000fe8000c121848 */
[----:B------:R1:W-:Y:S04]  /*1e530*/  STL.64 [R1+0x188], R4 ;  /* 0x0001880401007387 */ /* 0x0003e80000100a00 */
[----:B--2---:R-:W2:Y:S04]  /*1e540*/  LDL.LU.64 R16, [R1+0x808] ;  /* 0x0008080001107983 */ /* 0x004ea80000300a00 */
[----:B---3--:R-:W3:Y:S04]  /*1e550*/  LDL.LU.64 R14, [R1+0x818] ;  /* 0x00081800010e7983 */ /* 0x008ee80000300a00 */
[----:B------:R-:W3:Y:S04]  /*1e560*/  LDL.LU.64 R38, [R1+0x828] ;  /* 0x0008280001267983 */ /* 0x000ee80000300a00 */
[----:B------:R-:W-:Y:S04]  /*1e570*/  LDGSTS.E [R229+-0x63ff8], desc[UR8][R18.64], !P0 ;  /* 0x9c00800012e57fae */ /* 0x000fe8000c121848 */
[----:B------:R1:W-:Y:S02]  /*1e580*/  LDGSTS.E [R228+-0x6fff4], desc[UR8][R4.64], !P1 ;  /* 0x9000c00004e47fae */ /* 0x0003e4000c921848 */
[C---:B-1----:R-:W-:Y:S01]  /*1e590*/  IADD3 R5, R22.reuse, 0x100000, RZ ;  /* 0x0010000016057810 */ /* 0x042fe20007ffe0ff */
[----:B------:R-:W-:-:S02]  /*1e5a0*/  VIADD R4, R22, 0x100000 ;  /* 0x0010000016047836 */ /* 0x000fc40000000000 */
[----:B------:R-:W-:-:S05]  /*1e5b0*/  IMAD.WIDE R18, R25, 0x4, R46 ;  /* 0x0000000419127825 */ /* 0x000fca00078e022e */
[----:B------:R-:W-:Y:S04]  /*1e5c0*/  STL.64 [R1+0x180], R18 ;  /* 0x0001801201007387 */ /* 0x000fe80000100a00 */
[----:B------:R-:W-:Y:S01]  /*1e5d0*/  LDGSTS.E [R8+-0x6bff4], desc[UR8][R18.64], !P1 ;  /* 0x9400c00012087fae */ /* 0x000fe2000c921848 */
[----:B------:R-:W-:-:S04]  /*1e5e0*/  IMAD.WIDE R12, R25, 0x4, R12 ;  /* 0x00000004190c7825 */ /* 0x000fc800078e020c */
[C---:B----4-:R-:W-:Y:S01]  /*1e5f0*/  IMAD.WIDE R10, R25.reuse, 0x4, R10 ;  /* 0x00000004190a7825 */ /* 0x050fe200078e020a */
[----:B------:R1:W-:Y:S03]  /*1e600*/  STL.64 [R1+0x178], R12 ;  /* 0x0001780c01007387 */ /* 0x0003e60000100a00 */
[----:B------:R-:W-:Y:S01]  /*1e610*/  IMAD.WIDE R228, R25, 0x4, R36 ;  /* 0x0000000419e47825 */ /* 0x000fe200078e0224 */
[----:B------:R4:W-:Y:S04]  /*1e620*/  STL.64 [R1+0x170], R10 ;  /* 0x0001700a01007387 */ /* 0x0009e80000100a00 */
[----:B------:R-:W3:Y:S04]  /*1e630*/  LDL.LU.64 R36, [R1+0x838] ;  /* 0x0008380001247983 */ /* 0x000ee80000300a00 */
[----:B------:R-:W-:Y:S04]  /*1e640*/  LDGSTS.E [R5+-0x67ff4], desc[UR8][R12.64], !P1 ;  /* 0x9800c0000c057fae */ /* 0x000fe8000c921848 */
[----:B------:R-:W3:Y:S04]  /*1e650*/  LDL.LU.64 R46, [R1+0x848] ;  /* 0x00084800012e7983 */ /* 0x000ee80000300a00 */
[----:B------:R4:W-:Y:S04]  /*1e660*/  LDGSTS.E [R4+-0x63ff4], desc[UR8][R10.64], !P1 ;  /* 0x9c00c0000a047fae */ /* 0x0009e8000c921848 */
[----:B-1----:R-:W3:Y:S04]  /*1e670*/  LDL.LU.64 R12, [R1+0x858] ;  /* 0x00085800010c7983 */ /* 0x002ee80000300a00 */
[----:B------:R-:W3:Y:S01]  /*1e680*/  LDL.LU.64 R4, [R1+0x868] ;  /* 0x0008680001047983 */ /* 0x000ee20000300a00 */
[----:B------:R-:W-:-:S05]  /*1e690*/  VIADD R3, R3, 0xfffffeab ;  /* 0xfffffeab03037836 */ /* 0x000fca0000000000 */
[----:B------:R-:W-:Y:S02]  /*1e6a0*/  ISETP.GE.U32.AND P0, PT, R3, 0x7ffffe2c, PT ;  /* 0x7ffffe2c0300780c */ /* 0x000fe40003f06070 */
[----:B------:R-:W-:Y:S01]  /*1e6b0*/  IADD3 R2, R2, -0x156, RZ ;  /* 0xfffffeaa02027810 */ /* 0x000fe20007ffe0ff */
[C---:B----4-:R-:W-:Y:S01]  /*1e6c0*/  VIADD R11, R22.reuse, 0x100000 ;  /* 0x00100000160b7836 */ /* 0x050fe20000000000 */
[----:B------:R-:W-:Y:S01]  /*1e6d0*/  IADD3 R10, R22, 0x100000, RZ ;  /* 0x00100000160a7810 */ /* 0x000fe20007ffe0ff */
[----:B------:R-:W1:Y:S01]  /*1e6e0*/  LDC R3, c[0x0][0x230] ;  /* 0x00008c00ff037b82 */ /* 0x000e620000000800 */
[----:B------:R-:W-:-:S07]  /*1e6f0*/  ISETP.GE.U32.AND P1, PT, R2, 0x7ffffe2b, PT ;  /* 0x7ffffe2b0200780c */ /* 0x000fce0003f26070 */
[----:B------:R-:W-:Y:S01]  /*1e700*/  LDGSTS.E [R252+-0x60000], desc[UR8][R228.64], !P0 ;  /* 0xa0000000e4fc7fae */ /* 0x000fe2000c121848 */
[----:B------:R-:W4:Y:S01]  /*1e710*/  LDC R2, c[0x0][0x230] ;  /* 0x00008c00ff027b82 */ /* 0x000f220000000800 */
[----:B------:R-:W-:-:S05]  /*1e720*/  IMAD.WIDE R34, R25, 0x4, R34 ;  /* 0x0000000419227825 */ /* 0x000fca00078e0222 */
[----:B------:R1:W-:Y:S04]  /*1e730*/  STL.64 [R1+0x7f8], R34 ;  /* 0x0007f82201007387 */ /* 0x0003e80000100a00 */
[----:B------:R-:W-:Y:S01]  /*1e740*/  LDGSTS.E [R11+-0x5c000], desc[UR8][R34.64], !P0 ;  /* 0xa4000000220b7fae */ /* 0x000fe2000c121848 */
[----:B--2---:R-:W-:-:S04]  /*1e750*/  IMAD.WIDE R18, R25, 0x4, R16 ;  /* 0x0000000419127825 */ /* 0x004fc800078e0210 */
[C---:B---3--:R-:W-:Y:S01]  /*1e760*/  IMAD.WIDE R14, R25.reuse, 0x4, R14 ;  /* 0x00000004190e7825 */ /* 0x048fe200078e020e */
[----:B------:R-:W-:Y:S03]  /*1e770*/  STL.64 [R1+0x808], R18 ;  /* 0x0008081201007387 */ /* 0x000fe60000100a00 */
[----:B------:R-:W-:Y:S01]  /*1e780*/  IMAD.WIDE R16, R25, 0x4, R38 ;  /* 0x0000000419107825 */ /* 0x000fe200078e0226 */
[----:B------:R2:W-:Y:S04]  /*1e790*/  STL.64 [R1+0x818], R14 ;  /* 0x0008180e01007387 */ /* 0x0005e80000100a00 */
[----:B-1----:R-:W3:Y:S04]  /*1e7a0*/  LDL.LU.64 R34, [R1+0x878] ;  /* 0x0008780001227983 */ /* 0x002ee80000300a00 */
[----:B------:R1:W-:Y:S04]  /*1e7b0*/  STL.64 [R1+0x828], R16 ;  /* 0x0008281001007387 */ /* 0x0003e80000100a00 */
[----:B------:R-:W-:Y:S04]  /*1e7c0*/  LDGSTS.E [R10+-0x58000], desc[UR8][R18.64], !P0 ;  /* 0xa8000000120a7fae */ /* 0x000fe8000c121848 */
[----:B------:R-:W-:Y:S04]  /*1e7d0*/  LDGSTS.E [R8+-0x54000], desc[UR8][R14.64], !P0 ;  /* 0xac0000000e087fae */ /* 0x000fe8000c121848 */
[----:B------:R1:W-:Y:S04]  /*1e7e0*/  LDGSTS.E [R252+-0x5fffc], desc[UR8][R16.64], !P1 ;  /* 0xa000400010fc7fae */ /* 0x0003e8000c921848 */
[----:B------:R-:W3:Y:S04]  /*1e7f0*/  LDL.LU.64 R10, [R1+0x888] ;  /* 0x00088800010a7983 */ /* 0x000ee80000300a00 */
[----:B------:R-:W3:Y:S04]  /*1e800*/  LDL.LU.64 R38, [R1+0x898] ;  /* 0x0008980001267983 */ /* 0x000ee80000300a00 */
[----:B--2---:R-:W2:Y:S01]  /*1e810*/  LDL.LU.64 R14, [R1+0x8a8] ;  /* 0x0008a800010e7983 */ /* 0x004ea20000300a00 */
[C---:B-1----:R-:W-:Y:S01]  /*1e820*/  IADD3 R17, R22.reuse, 0x100000, RZ ;  /* 0x0010000016117810 */ /* 0x042fe20007ffe0ff */
[----:B------:R-:W-:-:S02]  /*1e830*/  VIADD R16, R22, 0x100000 ;  /* 0x0010000016107836 */ /* 0x000fc40000000000 */
[----:B------:R-:W-:-:S04]  /*1e840*/  IMAD.WIDE R36, R25, 0x4, R36 ;  /* 0x0000000419247825 */ /* 0x000fc800078e0224 */
[C---:B------:R-:W-:Y:S01]  /*1e850*/  IMAD.WIDE R18, R25.reuse, 0x4, R46 ;  /* 0x0000000419127825 */ /* 0x040fe200078e022e */
[----:B------:R1:W-:Y:S03]  /*1e860*/  STL.64 [R1+0x838], R36 ;  /* 0x0008382401007387 */ /* 0x0003e60000100a00 */
[C---:B------:R-:W-:Y:S01]  /*1e870*/  IMAD.WIDE R12, R25.reuse, 0x4, R12 ;  /* 0x00000004190c7825 */ /* 0x040fe200078e020c */
[----:B------:R-:W-:Y:S04]  /*1e880*/  STL.64 [R1+0x848], R18 ;  /* 0x0008481201007387 */ /* 0x000fe80000100a00 */
[----:B------:R-:W-:Y:S01]  /*1e890*/  LDGSTS.E [R17+-0x5bffc], desc[UR8][R36.64], !P1 ;  /* 0xa400400024117fae */ /* 0x000fe2000c921848 */
[----:B------:R-:W-:-:S03]  /*1e8a0*/  IMAD.WIDE R4, R25, 0x4, R4 ;  /* 0x0000000419047825 */ /* 0x000fc600078e0204 */
[----:B------:R4:W-:Y:S04]  /*1e8b0*/  STL.64 [R1+0x858], R12 ;  /* 0x0008580c01007387 */ /* 0x0009e80000100a00 */
[----:B------:R-:W-:Y:S04]  /*1e8c0*/  LDGSTS.E [R16+-0x57ffc], desc[UR8][R18.64], !P1 ;  /* 0xa800400012107fae */ /* 0x000fe8000c921848 */
[----:B-1----:R-:W2:Y:S04]  /*1e8d0*/  LDL.LU.64 R36, [R1+0x8b8] ;  /* 0x0008b80001247983 */ /* 0x002ea80000300a00 */
[----:B------:R1:W-:Y:S04]  /*1e8e0*/  STL.64 [R1+0x868], R4 ;  /* 0x0008680401007387 */ /* 0x0003e80000100a00 */
[----:B------:R-:W2:Y:S04]  /*1e8f0*/  LDL.LU.64 R46, [R1+0x8c8] ;  /* 0x0008c800012e7983 */ /* 0x000ea80000300a00 */
[----:B------:R-:W2:Y:S04]  /*1e900*/  LDL.LU.64 R16, [R1+0x8d8] ;  /* 0x0008d80001107983 */ /* 0x000ea80000300a00 */
[----:B------:R-:W-:Y:S04]  /*1e910*/  LDGSTS.E [R8+-0x53ffc], desc[UR8][R12.64], !P1 ;  /* 0xac0040000c087fae */ /* 0x000fe8000c921848 */
[----:B----4-:R-:W4:Y:S01]  /*1e920*/  LDL.LU.64 R12, [R1+0x8e8] ;  /* 0x0008e800010c7983 */ /* 0x010f220000300a00 */
[----:B------:R-:W-:-:S05]  /*1e930*/  VIADD R3, R3, 0xfffffea9 ;  /* 0xfffffea903037836 */ /* 0x000fca0000000000 */
[----:B------:R-:W-:Y:S02]  /*1e940*/  ISETP.GE.U32.AND P0, PT, R3, 0x7ffffe2a, PT ;  /* 0x7ffffe2a0300780c */ /* 0x000fe40003f06070 */
[----:B------:R-:W-:Y:S01]  /*1e950*/  IADD3 R2, R2, -0x158, RZ ;  /* 0xfffffea802027810 */ /* 0x000fe20007ffe0ff */
[----:B------:R-:W4:Y:S03]  /*1e960*/  LDC R3, c[0x0][0x230] ;  /* 0x00008c00ff037b82 */ /* 0x000f260000000800 */
[----:B------:R-:W-:-:S05]  /*1e970*/  ISETP.GE.U32.AND P1, PT, R2, 0x7ffffe29, PT ;  /* 0x7ffffe290200780c */ /* 0x000fca0003f26070 */
[----:B------:R-:W4:Y:S02]  /*1e980*/  LDC R2, c[0x0][0x230] ;  /* 0x00008c00ff027b82 */ /* 0x000f240000000800 */
[----:B------:R1:W-:Y:S01]  /*1e990*/  LDGSTS.E [R252+-0x5fff8], desc[UR8][R4.64], !P0 ;  /* 0xa000800004fc7fae */ /* 0x0003e2000c121848 */
[----:B---3--:R-:W-:Y:S01]  /*1e9a0*/  IMAD.WIDE R34, R25, 0x4, R34 ;  /* 0x0000000419227825 */ /* 0x008fe200078e0222 */
[----:B-1----:R-:W-:-:S03]  /*1e9b0*/  IADD3 R4, R22, 0x100000, RZ ;  /* 0x0010000016047810 */ /* 0x002fc60007ffe0ff */
[----:B------:R-:W-:Y:S01]  /*1e9c0*/  VIADD R5, R22, 0x100000 ;  /* 0x0010000016057836 */ /* 0x000fe20000000000 */
[----:B------:R1:W-:Y:S04]  /*1e9d0*/  STL.64 [R1+0x878], R34 ;  /* 0x0008782201007387 */ /* 0x0003e80000100a00 */
[----:B------:R-:W-:Y:S01]  /*1e9e0*/  LDGSTS.E [R8+-0x5bff8], desc[UR8][R34.64], !P0 ;  /* 0xa400800022087fae */ /* 0x000fe2000c121848 */
[----:B------:R-:W-:-:S04]  /*1e9f0*/  IMAD.WIDE R10, R25, 0x4, R10 ;  /* 0x00000004190a7825 */ /* 0x000fc800078e020a */
[C---:B------:R-:W-:Y:S01]  /*1ea00*/  IMAD.WIDE R18, R25.reuse, 0x4, R38 ;  /* 0x0000000419127825 */ /* 0x040fe200078e0226 */
[----:B------:R3:W-:Y:S03]  /*1ea10*/  STL.64 [R1+0x888], R10 ;  /* 0x0008880a01007387 */ /* 0x0007e60000100a00 */
[----:B--2---:R-:W-:Y:S01]  /*1ea20*/  IMAD.WIDE R14, R25, 0x4, R14 ;  /* 0x00000004190e7825 */ /* 0x004fe200078e020e */
[----:B------:R-:W-:Y:S04]  /*1ea30*/  STL.64 [R1+0x898], R18 ;  /* 0x0008981201007387 */ /* 0x000fe80000100a00 */
[----:B-1----:R-:W2:Y:S04]  /*1ea40*/  LDL.LU.64 R34, [R1+0x8f8] ;  /* 0x0008f80001227983 */ /* 0x002ea80000300a00 */
[----:B------:R1:W-:Y:S04]  /*1ea50*/  STL.64 [R1+0x8a8], R14 ;  /* 0x0008a80e01007387 */ /* 0x0003e80000100a00 */
[----:B------:R-:W-:Y:S04]  /*1ea60*/  LDGSTS.E [R5+-0x57ff8], desc[UR8][R10.64], !P0 ;  /* 0xa80080000a057fae */ /* 0x000fe8000c121848 */
[----:B------:R-:W2:Y:S04]  /*1ea70*/  LDL.LU.64 R38, [R1+0x908] ;  /* 0x0009080001267983 */ /* 0x000ea80000300a00 */
[----:B------:R-:W-:Y:S04]  /*1ea80*/  LDGSTS.E [R4+-0x53ff8], desc[UR8][R18.64], !P0 ;  /* 0xac00800012047fae */ /* 0x000fe8000c121848 */
[----:B---3--:R-:W3:Y:S04]  /*1ea90*/  LDL.LU.64 R10, [R1+0x918] ;  /* 0x00091800010a7983 */ /* 0x008ee80000300a00 */
[----:B------:R1:W-:Y:S04]  /*1eaa0*/  LDGSTS.E [R252+-0x5fff4], desc[UR8][R14.64], !P1 ;  /* 0xa000c0000efc7fae */ /* 0x0003e8000c921848 */
[----:B------:R-:W3:Y:S01]  /*1eab0*/  LDL.LU.64 R4, [R1+0x928] ;  /* 0x0009280001047983 */ /* 0x000ee20000300a00 */
[C---:B-1----:R-:W-:Y:S01]  /*1eac0*/  IADD3 R15, R22.reuse, 0x100000, RZ ;  /* 0x00100000160f7810 */ /* 0x042fe20007ffe0ff */
[----:B------:R-:W-:-:S02]  /*1ead0*/  VIADD R14, R22, 0x100000 ;  /* 0x00100000160e7836 */ /* 0x000fc40000000000 */
[----:B------:R-:W-:-:S04]  /*1eae0*/  IMAD.WIDE R36, R25, 0x4, R36 ;  /* 0x0000000419247825 */ /* 0x000fc800078e0224 */
[C---:B------:R-:W-:Y:S01]  /*1eaf0*/  IMAD.WIDE R18, R25.reuse, 0x4, R46 ;  /* 0x0000000419127825 */ /* 0x040fe200078e022e */
[----:B------:R1:W-:Y:S03]  /*1eb00*/  STL.64 [R1+0x8b8], R36 ;  /* 0x0008b82401007387 */ /* 0x0003e60000100a00 */
[C---:B------:R-:W-:Y:S01]  /*1eb10*/  IMAD.WIDE R16, R25.reuse, 0x4, R16 ;  /* 0x0000000419107825 */ /* 0x040fe200078e0210 */
[----:B------:R-:W-:Y:S04]  /*1eb20*/  STL.64 [R1+0x8c8], R18 ;  /* 0x0008c81201007387 */ /* 0x000fe80000100a00 */
[----:B------:R-:W-:Y:S04]  /*1eb30*/  LDGSTS.E [R15+-0x5bff4], desc[UR8][R36.64], !P1 ;  /* 0xa400c000240f7fae */ /* 0x000fe8000c921848 */
[----:B------:R1:W-:Y:S04]  /*1eb40*/  STL.64 [R1+0x8d8], R16 ;  /* 0x0008d81001007387 */ /* 0x0003e80000100a00 */
[----:B------:R-:W-:Y:S01]  /*1eb50*/  LDGSTS.E [R14+-0x57ff4], desc[UR8][R18.64], !P1 ;  /* 0xa800c000120e7fae */ /* 0x000fe2000c921848 */
[----:B----4-:R-:W-:-:S03]  /*1eb60*/  IMAD.WIDE R12, R25, 0x4, R12 ;  /* 0x00000004190c7825 */ /* 0x010fc600078e020c */
[----:B-1----:R-:W4:Y:S04]  /*1eb70*/  LDL.LU.64 R36, [R1+0x938] ;  /* 0x0009380001247983 */ /* 0x002f280000300a00 */
        /* <DEDUP_REMOVED lines=11> */
[----:B------:R1:W-:Y:S02]  /*1ec30*/  LDGSTS.E [R252+-0x50000], desc[UR8][R12.64], !P0 ;  /* 0xb00000000cfc7fae */ /* 0x0003e4000c121848 */
[C---:B-1----:R-:W-:Y:S02]  /*1ec40*/  VIADD R13, R22.reuse, 0x100000 ;  /* 0x00100000160d7836 */ /* 0x042fe40000000000 */
[----:B--2---:R-:W-:Y:S01]  /*1ec50*/  IMAD.WIDE R34, R25, 0x4, R34 ;  /* 0x0000000419227825 */ /* 0x004fe200078e0222 */
[----:B------:R-:W-:-:S04]  /*1ec60*/  IADD3 R12, R22, 0x100000, RZ ;  /* 0x00100000160c7810 */ /* 0x000fc80007ffe0ff */
[----:B------:R1:W-:Y:S04]  /*1ec70*/  STL.64 [R1+0x8f8], R34 ;  /* 0x0008f82201007387 */ /* 0x0003e80000100a00 */
[----:B------:R-:W-:Y:S01]  /*1ec80*/  LDGSTS.E [R13+-0x4c000], desc[UR8][R34.64], !P0 ;  /* 0xb4000000220d7fae */ /* 0x000fe2000c121848 */
[----:B------:R-:W-:-:S04]  /*1ec90*/  IMAD.WIDE R18, R25, 0x4, R38 ;  /* 0x0000000419127825 */ /* 0x000fc800078e0226 */
[C---:B---3--:R-:W-:Y:S01]  /*1eca0*/  IMAD.WIDE R10, R25.reuse, 0x4, R10 ;  /* 0x00000004190a7825 */ /* 0x048fe200078e020a */
[----:B------:R-:W-:Y:S04]  /*1ecb0*/  STL.64 [R1+0x908], R18 ;  /* 0x0009081201007387 */ /* 0x000fe80000100a00 */
[----:B------:R2:W-:Y:S01]  /*1ecc0*/  STL.64 [R1+0x918], R10 ;  /* 0x0009180a01007387 */ /* 0x0005e20000100a00 */
[----:B------:R-:W-:-:S03]  /*1ecd0*/  IMAD.WIDE R4, R25, 0x4, R4 ;  /* 0x0000000419047825 */ /* 0x000fc600078e0204 */
[----:B-1----:R-:W3:Y:S04]  /*1ece0*/  LDL.LU.64 R34, [R1+0x978] ;  /* 0x0009780001227983 */ /* 0x002ee80000300a00 */
[----:B------:R1:W-:Y:S04]  /*1ecf0*/  STL.64 [R1+0x928], R4 ;  /* 0x0009280401007387 */ /* 0x0003e80000100a00 */
[----:B------:R-:W-:Y:S04]  /*1ed00*/  LDGSTS.E [R12+-0x48000], desc[UR8][R18.64], !P0 ;  /* 0xb8000000120c7fae */ /* 0x000fe8000c121848 */
[----:B------:R-:W3:Y:S04]  /*1ed10*/  LDL.LU.64 R38, [R1+0x988] ;  /* 0x0009880001267983 */ /* 0x000ee80000300a00 */
[----:B------:R-:W-:Y:S04]  /*1ed20*/  LDGSTS.E [R8+-0x44000], desc[UR8][R10.64], !P0 ;  /* 0xbc0000000a087fae */ /* 0x000fe8000c121848 */
[----:B------:R-:W3:Y:S04]  /*1ed30*/  LDL.LU.64 R12, [R1+0x998] ;  /* 0x00099800010c7983 */ /* 0x000ee80000300a00 */
[----:B------:R1:W-:Y:S04]  /*1ed40*/  LDGSTS.E [R252+-0x4fffc], desc[UR8][R4.64], !P1 ;  /* 0xb000400004fc7fae */ /* 0x0003e8000c921848 */
[----:B--2---:R-:W2:Y:S01]  /*1ed50*/  LDL.LU.64 R10, [R1+0x9a8] ;  /* 0x0009a800010a7983 */ /* 0x004ea20000300a00 */
[C---:B-1----:R-:W-:Y:S01]  /*1ed60*/  IADD3 R5, R22.reuse, 0x100000, RZ ;  /* 0x0010000016057810 */ /* 0x042fe20007ffe0ff */
[----:B------:R-:W-:-:S02]  /*1ed70*/  VIADD R4, R22, 0x100000 ;  /* 0x0010000016047836 */ /* 0x000fc40000000000 */
[----:B----4-:R-:W-:-:S04]  /*1ed80*/  IMAD.WIDE R36, R25, 0x4, R36 ;  /* 0x0000000419247825 */ /* 0x010fc800078e0224 */
[C---:B------:R-:W-:Y:S01]  /*1ed90*/  IMAD.WIDE R14, R25.reuse, 0x4, R14 ;  /* 0x00000004190e7825 */ /* 0x040fe200078e020e */
[----:B------:R1:W-:Y:S03]  /*1eda0*/  STL.64 [R1+0x938], R36 ;  /* 0x0009382401007387 */ /* 0x0003e60000100a00 */
[C---:B------:R-:W-:Y:S01]  /*1edb0*/  IMAD.WIDE R18, R25.reuse, 0x4, R46 ;  /* 0x0000000419127825 */ /* 0x040fe200078e022e */
[----:B------:R4:W-:Y:S04]  /*1edc0*/  STL.64 [R1+0x948], R14 ;  /* 0x0009480e01007387 */ /* 0x0009e80000100a00 */
[----:B------:R-:W-:Y:S04]  /*1edd0*/  LDGSTS.E [R8+-0x4bffc], desc[UR8][R36.64], !P1 ;  /* 0xb400400024087fae */ /* 0x000fe8000c921848 */
[----:B------:R-:W-:Y:S04]  /*1ede0*/  STL.64 [R1+0x958], R18 ;  /* 0x0009581201007387 */ /* 0x000fe80000100a00 */
[----:B------:R-:W-:Y:S01]  /*1edf0*/  LDGSTS.E [R5+-0x47ffc], desc[UR8][R14.64], !P1 ;  /* 0xb80040000e057fae */ /* 0x000fe2000c921848 */
[----:B------:R-:W-:-:S03]  /*1ee00*/  IMAD.WIDE R16, R25, 0x4, R16 ;  /* 0x0000000419107825 */ /* 0x000fc600078e0210 */
[----:B-1----:R-:W2:Y:S04]  /*1ee10*/  LDL.LU.64 R36, [R1+0x9b8] ;  /* 0x0009b80001247983 */ /* 0x002ea80000300a00 */
[----:B------:R1:W-:Y:S04]  /*1ee20*/  STL.64 [R1+0x968], R16 ;  /* 0x0009681001007387 */ /* 0x0003e80000100a00 */
[----:B------:R-:W2:Y:S04]  /*1ee30*/  LDL.LU.64 R46, [R1+0x9c8] ;  /* 0x0009c800012e7983 */ /* 0x000ea80000300a00 */
[----:B----4-:R-:W4:Y:S04]  /*1ee40*/  LDL.LU.64 R14, [R1+0x9d8] ;  /* 0x0009d800010e7983 */ /* 0x010f280000300a00 */
        /* <DEDUP_REMOVED lines=10> */
[----:B---3--:R-:W-:Y:S01]  /*1eef0*/  IMAD.WIDE R34, R25, 0x4, R34 ;  /* 0x0000000419227825 */ /* 0x008fe200078e0222 */
[----:B------:R-:W-:-:S04]  /*1ef00*/  IADD3 R16, R22, 0x100000, RZ ;  /* 0x0010000016107810 */ /* 0x000fc80007ffe0ff */
[----:B------:R1:W-:Y:S04]  /*1ef10*/  STL.64 [R1+0x978], R34 ;  /* 0x0009782201007387 */ /* 0x0003e80000100a00 */
[----:B------:R-:W-:Y:S01]  /*1ef20*/  LDGSTS.E [R17+-0x4bff8], desc[UR8][R34.64], !P0 ;  /* 0xb400800022117fae */ /* 0x000fe2000c121848 */
[----:B------:R-:W-:-:S04]  /*1ef30*/  IMAD.WIDE R18, R25, 0x4, R38 ;  /* 0x0000000419127825 */ /* 0x000fc800078e0226 */
[C---:B------:R-:W-:Y:S01]  /*1ef40*/  IMAD.WIDE R12, R25.reuse, 0x4, R12 ;  /* 0x00000004190c7825 */ /* 0x040fe200078e020c */
[----:B------:R-:W-:Y:S04]  /*1ef50*/  STL.64 [R1+0x988], R18 ;  /* 0x0009881201007387 */ /* 0x000fe80000100a00 */
[----:B------:R3:W-:Y:S01]  /*1ef60*/  STL.64 [R1+0x998], R12 ;  /* 0x0009980c01007387 */ /* 0x0007e20000100a00 */
[----:B--2---:R-:W-:-:S03]  /*1ef70*/  IMAD.WIDE R10, R25, 0x4, R10 ;  /* 0x00000004190a7825 */ /* 0x004fc600078e020a */
[----:B-1----:R-:W2:Y:S04]  /*1ef80*/  LDL.LU.64 R34, [R1+0x1408] ;  /* 0x0014080001227983 */ /* 0x002ea80000300a00 */
[----:B------:R1:W-:Y:S04]  /*1ef90*/  STL.64 [R1+0x9a8], R10 ;  /* 0x0009a80a01007387 */ /* 0x0003e80000100a00 */
[----:B------:R-:W-:Y:S04]  /*1efa0*/  LDGSTS.E [R16+-0x47ff8], desc[UR8][R18.64], !P0 ;  /* 0xb800800012107fae */ /* 0x000fe8000c121848 */
[----:B------:R-:W-:Y:S04]  /*1efb0*/  LDGSTS.E [R8+-0x43ff8], desc[UR8][R12.64], !P0 ;  /* 0xbc0080000c087fae */ /* 0x000fe8000c121848 */
[----:B------:R1:W-:Y:S04]  /*1efc0*/  LDGSTS.E [R252+-0x4fff4], desc[UR8][R10.64], !P1 ;  /* 0xb000c0000afc7fae */ /* 0x0003e8000c921848 */
[----:B------:R-:W2:Y:S04]  /*1efd0*/  LDL.LU.64 R16, [R1+0x1400] ;  /* 0x0014000001107983 */ /* 0x000ea80000300a00 */
[----:B------:R-:W2:Y:S04]  /*1efe0*/  LDL.LU.64 R38, [R1+0x13f8] ;  /* 0x0013f80001267983 */ /* 0x000ea80000300a00 */
[----:B---3--:R-:W3:Y:S01]  /*1eff0*/  LDL.LU.64 R12, [R1+0x13f0] ;  /* 0x0013f000010c7983 */ /* 0x008ee20000300a00 */
[C---:B-1----:R-:W-:Y:S01]  /*1f000*/  IADD3 R11, R22.reuse, 0x100000, RZ ;  /* 0x00100000160b7810 */ /* 0x042fe20007ffe0ff */
[----:B------:R-:W-:-:S02]  /*1f010*/  VIADD R10, R22, 0x100000 ;  /* 0x00100000160a7836 */ /* 0x000fc40000000000 */
[----:B------:R-:W-:-:S04]  /*1f020*/  IMAD.WIDE R36, R25, 0x4, R36 ;  /* 0x0000000419247825 */ /* 0x000fc800078e0224 */
[C---:B------:R-:W-:Y:S01]  /*1f030*/  IMAD.WIDE R18, R25.reuse, 0x4, R46 ;  /* 0x0000000419127825 */ /* 0x040fe200078e022e */
[----:B------:R1:W-:Y:S03]  /*1f040*/  STL.64 [R1+0x9b8], R36 ;  /* 0x0009b82401007387 */ /* 0x0003e60000100a00 */
[C---:B----4-:R-:W-:Y:S01]  /*1f050*/  IMAD.WIDE R14, R25.reuse, 0x4, R14 ;  /* 0x00000004190e7825 */ /* 0x050fe200078e020e */
[----:B------:R-:W-:Y:S04]  /*1f060*/  STL.64 [R1+0x9c8], R18 ;  /* 0x0009c81201007387 */ /* 0x000fe80000100a00 */
[----:B------:R-:W-:Y:S04]  /*1f070*/  LDGSTS.E [R11+-0x4bff4], desc[UR8][R36.64], !P1 ;  /* 0xb400c000240b7fae */ /* 0x000fe8000c921848 */
[----:B------:R4:W-:Y:S04]  /*1f080*/  STL.64 [R1+0x9d8], R14 ;  /* 0x0009d80e01007387 */ /* 0x0009e80000100a00 */
[----:B------:R-:W-:Y:S01]  /*1f090*/  LDGSTS.E [R10+-0x47ff4], desc[UR8][R18.64], !P1 ;  /* 0xb800c000120a7fae */ /* 0x000fe2000c921848 */
[----:B------:R-:W-:-:S03]  /*1f0a0*/  IMAD.WIDE R4, R25, 0x4, R4 ;  /* 0x0000000419047825 */ /* 0x000fc600078e0204 */
[----:B-1----:R-:W3:Y:S04]  /*1f0b0*/  LDL.LU.64 R36, [R1+0x13e8] ;  /* 0x0013e80001247983 */ /* 0x002ee80000300a00 */
[----:B------:R1:W-:Y:S04]  /*1f0c0*/  STL.64 [R1+0xa68], R4 ;  /* 0x000a680401007387 */ /* 0x0003e80000100a00 */
[----:B------:R-:W3:Y:S04]  /*1f0d0*/  LDL.LU.64 R46, [R1+0x13e0] ;  /* 0x0013e000012e7983 */ /* 0x000ee80000300a00 */
[----:B------:R-:W3:Y:S04]  /*1f0e0*/  LDL.LU.64 R10, [R1+0x13d8] ;  /* 0x0013d800010a7983 */ /* 0x000ee80000300a00 */
[----:B------:R1:W-:Y:S04]  /*1f0f0*/  LDGSTS.E [R8+-0x43ff4], desc[UR8][R14.64], !P1 ;  /* 0xbc00c0000e087fae */ /* 0x0003e8000c921848 */
[----:B----4-:R-:W4:Y:S01]  /*1f100*/  LDL.LU.64 R14, [R1+0x13d0] ;  /* 0x0013d000010e7983 */ /* 0x010f220000300a00 */
[----:B------:R-:W-:-:S05]  /*1f110*/  VIADD R3, R3, 0xfffffee7 ;  /* 0xfffffee703037836 */ /* 0x000fca0000000000 */
[----:B------:R-:W-:Y:S01]  /*1f120*/  ISETP.GE.U32.AND P0, PT, R3, 0x7ffffe68, PT ;  /* 0x7ffffe680300780c */ /* 0x000fe20003f06070 */
[----:B------:R-:W-:Y:S01]  /*1f130*/  VIADD R2, R2, 0xfffffee6 ;  /* 0xfffffee602027836 */ /* 0x000fe20000000000 */
[C---:B------:R-:W-:Y:S01]  /*1f140*/  IADD3 R252, R23.reuse, 0x100000, RZ ;  /* 0x0010000017fc7810 */ /* 0x040fe20007ffe0ff */
[----:B------:R-:W4:Y:S01]  /*1f150*/  LDC R3, c[0x0][0x230] ;  /* 0x00008c00ff037b82 */ /* 0x000f220000000800 */
[----:B-1----:R-:W-:Y:S02]  /*1f160*/  IADD3 R8, R23, 0x100000, RZ ;  /* 0x0010000017087810 */ /* 0x002fe40007ffe0ff */
[----:B------:R-:W-:-:S05]  /*1f170*/  ISETP.GE.U32.AND P1, PT, R2, 0x7ffffe67, PT ;  /* 0x7ffffe670200780c */ /* 0x000fca0003f26070 */
[----:B------:R-:W1:Y:S02]  /*1f180*/  LDC R2, c[0x0][0x230] ;  /* 0x00008c00ff027b82 */ /* 0x000e640000000800 */
[----:B------:R2:W-:Y:S02]  /*1f190*/  LDGSTS.E [R252+-0x80000], desc[UR8][R4.64], !P0 ;  /* 0x8000000004fc7fae */ /* 0x0005e4000c121848 */
[----:B--2---:R-:W-:Y:S01]  /*1f1a0*/  IMAD.WIDE R34, R25, 0x4, R34 ;  /* 0x0000000419227825 */ /* 0x004fe200078e0222 */
[----:B------:R-:W-:-:S03]  /*1f1b0*/  IADD3 R4, R23, 0x100000, RZ ;  /* 0x0010000017047810 */ /* 0x000fc60007ffe0ff */
[----:B------:R-:W-:Y:S01]  /*1f1c0*/  VIADD R5, R23, 0x100000 ;  /* 0x0010000017057836 */ /* 0x000fe20000000000 */
[----:B------:R2:W-:Y:S04]  /*1f1d0*/  STL.64 [R1+0xa60], R34 ;  /* 0x000a602201007387 */ /* 0x0005e80000100a00 */
[----:B------:R-:W-:Y:S01]  /*1f1e0*/  LDGSTS.E [R8+-0x7c000], desc[UR8][R34.64], !P0 ;  /* 0x8400000022087fae */ /* 0x000fe2000c121848 */
[----:B------:R-:W-:-:S04]  /*1f1f0*/  IMAD.WIDE R16, R25, 0x4, R16 ;  /* 0x0000000419107825 */ /* 0x000fc800078e0210 */
[C---:B------:R-:W-:Y:S01]  /*1f200*/  IMAD.WIDE R18, R25.reuse, 0x4, R38 ;  /* 0x0000000419127825 */ /* 0x040fe200078e0226 */
[----:B------:R1:W-:Y:S03]  /*1f210*/  STL.64 [R1+0xa58], R16 ;  /* 0x000a581001007387 */ /* 0x0003e60000100a00 */
[----:B---3--:R-:W-:Y:S01]  /*1f220*/  IMAD.WIDE R12, R25, 0x4, R12 ;  /* 0x00000004190c7825 */ /* 0x008fe200078e020c */
[----:B------:R-:W-:Y:S04]  /*1f230*/  STL.64 [R1+0xa50], R18 ;  /* 0x000a501201007387 */ /* 0x000fe80000100a00 */
[----:B--2---:R-:W2:Y:S04]  /*1f240*/  LDL.LU.64 R34, [R1+0x13c8] ;  /* 0x0013c80001227983 */ /* 0x004ea80000300a00 */
[----:B------:R3:W-:Y:S04]  /*1f250*/  STL.64 [R1+0xa48], R12 ;  /* 0x000a480c01007387 */ /* 0x0007e80000100a00 */
[----:B------:R-:W-:Y:S04]  /*1f260*/  LDGSTS.E [R5+-0x78000], desc[UR8][R16.64], !P0 ;  /* 0x8800000010057fae */ /* 0x000fe8000c121848 */
[----:B------:R-:W-:Y:S04]  /*1f270*/  LDGSTS.E [R4+-0x74000], desc[UR8][R18.64], !P0 ;  /* 0x8c00000012047fae */ /* 0x000fe8000c121848 */
[----:B------:R3:W-:Y:S04]  /*1f280*/  LDGSTS.E [R252+-0x7fffc], desc[UR8][R12.64], !P1 ;  /* 0x800040000cfc7fae */ /* 0x0007e8000c921848 */
[----:B-1----:R-:W2:Y:S04]  /*1f290*/  LDL.LU.64 R16, [R1+0x13c0] ;  /* 0x0013c00001107983 */ /* 0x002ea80000300a00 */
[----:B------:R-:W2:Y:S04]  /*1f2a0*/  LDL.LU.64 R38, [R1+0x13b8] ;  /* 0x0013b80001267983 */ /* 0x000ea80000300a00 */
[----:B------:R-:W2:Y:S01]  /*1f2b0*/  LDL.LU.64 R4, [R1+0x13b0] ;  /* 0x0013b00001047983 */ /* 0x000ea20000300a00 */
[C---:B---3--:R-:W-:Y:S01]  /*1f2c0*/  IADD3 R13, R23.reuse, 0x100000, RZ ;  /* 0x00100000170d7810 */ /* 0x048fe20007ffe0ff */
        /* <DEDUP_REMOVED lines=15> */
[----:B---3--:R-:W3:Y:S01]  /*1f3c0*/  LDL.LU.64 R10, [R1+0xff0] ;  /* 0x000ff000010a7983 */ /* 0x008ee20000300a00 */
[----:B------:R-:W-:-:S05]  /*1f3d0*/  VIADD R3, R3, 0xfffffee5 ;  /* 0xfffffee503037836 */ /* 0x000fca0000000000 */
[----:B------:R-:W-:Y:S02]  /*1f3e0*/  ISETP.GE.U32.AND P0, PT, R3, 0x7ffffe66, PT ;  /* 0x7ffffe660300780c */ /* 0x000fe40003f06070 */
[----:B------:R-:W-:Y:S01]  /*1f3f0*/  IADD3 R2, R2, -0x11c, RZ ;  /* 0xfffffee402027810 */ /* 0x000fe20007ffe0ff */
[----:B------:R-:W3:Y:S03]  /*1f400*/  LDC R3, c[0x0][0x230] ;  /* 0x00008c00ff037b82 */ /* 0x000ee60000000800 */
[----:B------:R-:W-:-:S05]  /*1f410*/  ISETP.GE.U32.AND P1, PT, R2, 0x7ffffe65, PT ;  /* 0x7ffffe650200780c */ /* 0x000fca0003f26070 */
[----:B------:R-:W3:Y:S02]  /*1f420*/  LDC R2, c[0x0][0x230] ;  /* 0x00008c00ff027b82 */ /* 0x000ee40000000800 */
[----:B------:R1:W-:Y:S02]  /*1f430*/  LDGSTS.E [R252+-0x7fff8], desc[UR8][R14.64], !P0 ;  /* 0x800080000efc7fae */ /* 0x0003e4000c121848 */
[C---:B-1----:R-:W-:Y:S01]  /*1f440*/  VIADD R15, R23.reuse, 0x100000 ;  /* 0x00100000170f7836 */ /* 0x042fe20000000000 */
[----:B------:R-:W-:Y:S01]  /*1f450*/  IADD3 R14, R23, 0x100000, RZ ;  /* 0x00100000170e7810 */ /* 0x000fe20007ffe0ff */
[----:B--2---:R-:W-:-:S05]  /*1f460*/  IMAD.WIDE R34, R25, 0x4, R34 ;  /* 0x0000000419227825 */ /* 0x004fca00078e0222 */
[----:B------:R1:W-:Y:S04]  /*1f470*/  STL.64 [R1+0xa20], R34 ;  /* 0x000a202201007387 */ /* 0x0003e80000100a00 */
[----:B------:R-:W-:Y:S01]  /*1f480*/  LDGSTS.E [R15+-0x7bff8], desc[UR8][R34.64], !P0 ;  /* 0x84008000220f7fae */ /* 0x000fe2000c121848 */
[----:B------:R-:W-:-:S04]  /*1f490*/  IMAD.WIDE R16, R25, 0x4, R16 ;  /* 0x0000000419107825 */ /* 0x000fc800078e0210 */
[C---:B------:R-:W-:Y:S01]  /*1f4a0*/  IMAD.WIDE R18, R25.reuse, 0x4, R38 ;  /* 0x0000000419127825 */ /* 0x040fe200078e0226 */
[----:B------:R2:W-:Y:S03]  /*1f4b0*/  STL.64 [R1+0xa18], R16 ;  /* 0x000a181001007387 */ /* 0x0005e60000100a00 */
[----:B------:R-:W-:Y:S01]  /*1f4c0*/  IMAD.WIDE R4, R25, 0x4, R4 ;  /* 0x0000000419047825 */ /* 0x000fe200078e0204 */
[----:B------:R-:W-:Y:S04]  /*1f4d0*/  STL.64 [R1+0xa10], R18 ;  /* 0x000a101201007387 */ /* 0x000fe80000100a00 */
[----:B-1----:R-:W3:Y:S04]  /*1f4e0*/  LDL.LU.64 R34, [R1+0xfe8] ;  /* 0x000fe80001227983 */ /* 0x002ee80000300a00 */
[----:B------:R1:W-:Y:S04]  /*1f4f0*/  STL.64 [R1+0xa08], R4 ;  /* 0x000a080401007387 */ /* 0x0003e80000100a00 */
[----:B------:R-:W-:Y:S04]  /*1f500*/  LDGSTS.E [R14+-0x77ff8], desc[UR8][R16.64], !P0 ;  /* 0x88008000100e7fae */ /* 0x000fe8000c121848 */
[----:B------:R-:W-:Y:S04]  /*1f510*/  LDGSTS.E [R8+-0x73ff8], desc[UR8][R18.64], !P0 ;  /* 0x8c00800012087fae */ /* 0x000fe8000c121848 */
[----:B------:R1:W-:Y:S04]  /*1f520*/  LDGSTS.E [R252+-0x7fff4], desc[UR8][R4.64], !P1 ;  /* 0x8000c00004fc7fae */ /* 0x0003e8000c921848 */
[----:B--2---:R-:W2:Y:S04]  /*1f530*/  LDL.LU.64 R16, [R1+0xfe0] ;  /* 0x000fe00001107983 */ /* 0x004ea80000300a00 */
[----:B------:R-:W2:Y:S04]  /*1f540*/  LDL.LU.64 R14, [R1+0xfd8] ;  /* 0x000fd800010e7983 */ /* 0x000ea80000300a00 */
[----:B------:R-:W2:Y:S01]  /*1f550*/  LDL.LU.64 R38, [R1+0xa88] ;  /* 0x000a880001267983 */ /* 0x000ea20000300a00 */
        /* <DEDUP_REMOVED lines=10> */
[----:B---3--:R-:W-:-:S03]  /*1f600*/  IMAD.WIDE R10, R25, 0x4, R10 ;  /* 0x00000004190a7825 */ /* 0x008fc600078e020a */
[----:B-1----:R-:W3:Y:S04]  /*1f610*/  LDL.LU.64 R36, [R1+0xa90] ;  /* 0x000a900001247983 */ /* 0x002ee80000300a00 */
[----:B------:R1:W-:Y:S04]  /*1f620*/  STL.64 [R1+0x9e8], R10 ;  /* 0x0009e80a01007387 */ /* 0x0003e80000100a00 */
[----:B------:R-:W3:Y:S04]  /*1f630*/  LDL.LU.64 R46, [R1+0xa98] ;  /* 0x000a9800012e7983 */ /* 0x000ee80000300a00 */
        /* <DEDUP_REMOVED lines=10> */
[C---:B-1----:R-:W-:Y:S01]  /*1f6e0*/  VIADD R11, R23.reuse, 0x100000 ;  /* 0x00100000170b7836 */ /* 0x042fe20000000000 */
[----:B------:R-:W-:Y:S01]  /*1f6f0*/  IADD3 R10, R23, 0x100000, RZ ;  /* 0x00100000170a7810 */ /* 0x000fe20007ffe0ff */
[----:B------:R-:W-:-:S05]  /*1f700*/  IMAD.WIDE R34, R25, 0x4, R34 ;  /* 0x0000000419227825 */ /* 0x000fca00078e0222 */
[----:B------:R1:W-:Y:S04]  /*1f710*/  STL.64 [R1+0xa70], R34 ;  /* 0x000a702201007387 */ /* 0x0003e80000100a00 */
[----:B------:R-:W-:Y:S01]  /*1f720*/  LDGSTS.E [R11+-0x6c000], desc[UR8][R34.64], !P0 ;  /* 0x94000000220b7fae */ /* 0x000fe2000c121848 */
[----:B--2---:R-:W-:-:S04]  /*1f730*/  IMAD.WIDE R18, R25, 0x4, R16 ;  /* 0x0000000419127825 */ /* 0x004fc800078e0210 */
[C---:B------:R-:W-:Y:S01]  /*1f740*/  IMAD.WIDE R14, R25.reuse, 0x4, R14 ;  /* 0x00000004190e7825 */ /* 0x040fe200078e020e */
[----:B------:R-:W-:Y:S03]  /*1f750*/  STL.64 [R1+0xa78], R18 ;  /* 0x000a781201007387 */ /* 0x000fe60000100a00 */
[----:B------:R-:W-:Y:S01]  /*1f760*/  IMAD.WIDE R16, R25, 0x4, R38 ;  /* 0x0000000419107825 */ /* 0x000fe200078e0226 */
[----:B------:R2:W-:Y:S04]  /*1f770*/  STL.64 [R1+0xa80], R14 ;  /* 0x000a800e01007387 */ /* 0x0005e80000100a00 */
[----:B-1----:R-:W4:Y:S04]  /*1f780*/  LDL.LU.64 R34, [R1+0xab0] ;  /* 0x000ab00001227983 */ /* 0x002f280000300a00 */
[----:B------:R1:W-:Y:S04]  /*1f790*/  STL.64 [R1+0xa88], R16 ;  /* 0x000a881001007387 */ /* 0x0003e80000100a00 */
[----:B------:R-:W-:Y:S04]  /*1f7a0*/  LDGSTS.E [R10+-0x68000], desc[UR8][R18.64], !P0 ;  /* 0x98000000120a7fae */ /* 0x000fe8000c121848 */
[----:B------:R-:W-:Y:S04]  /*1f7b0*/  LDGSTS.E [R8+-0x64000], desc[UR8][R14.64], !P0 ;  /* 0x9c0000000e087fae */ /* 0x000fe8000c121848 */
[----:B------:R1:W-:Y:S04]  /*1f7c0*/  LDGSTS.E [R252+-0x6fffc], desc[UR8][R16.64], !P1 ;  /* 0x9000400010fc7fae */ /* 0x0003e8000c921848 */
[----:B------:R-:W4:Y:S04]  /*1f7d0*/  LDL.LU.64 R10, [R1+0xab8] ;  /* 0x000ab800010a7983 */ /* 0x000f280000300a00 */
[----:B------:R-:W4:Y:S04]  /*1f7e0*/  LDL.LU.64 R38, [R1+0xac0] ;  /* 0x000ac00001267983 */ /* 0x000f280000300a00 */
[----:B--2---:R-:W2:Y:S01]  /*1f7f0*/  LDL.LU.64 R14, [R1+0xac8] ;  /* 0x000ac800010e7983 */ /* 0x004ea20000300a00 */
[C---:B-1----:R-:W-:Y:S01]  /*1f800*/  IADD3 R17, R23.reuse, 0x100000, RZ ;  /* 0x0010000017117810 */ /* 0x042fe20007ffe0ff */
[----:B------:R-:W-:-:S02]  /*1f810*/  VIADD R16, R23, 0x100000 ;  /* 0x0010000017107836 */ /* 0x000fc40000000000 */
[----:B---3--:R-:W-:-:S04]  /*1f820*/  IMAD.WIDE R36, R25, 0x4, R36 ;  /* 0x0000000419247825 */ /* 0x008fc800078e0224 */
        /* <DEDUP_REMOVED lines=23> */
[----:B------:R-:W-:-:S05]  /*1f9a0*/  IMAD.WIDE R34, R25, 0x4, R34 ;  /* 0x0000000419227825 */ /* 0x000fca00078e0222 */
        /* <DEDUP_REMOVED lines=12> */
[----:B------:R-:W2:Y:S04]  /*1fa70*/  LDL.LU.64 R10, [R1+0xb00] ;  /* 0x000b0000010a7983 */ /* 0x000ea80000300a00 */
[----:B------:R1:W-:Y:S04]  /*1fa80*/  LDGSTS.E [R252+-0x6fff4], desc[UR8][R14.64], !P1 ;  /* 0x9000c0000efc7fae */ /* 0x0003e8000c921848 */
[----:B------:R-:W2:Y:S01]  /*1fa90*/  LDL.LU.64 R4, [R1+0xb08] ;  /* 0x000b080001047983 */ /* 0x000ea20000300a00 */
[C---:B-1----:R-:W-:Y:S01]  /*1faa0*/  IADD3 R15, R23.reuse, 0x100000, RZ ;  /* 0x00100000170f7810 */ /* 0x042fe20007ffe0ff */
[----:B------:R-:W-:-:S02]  /*1fab0*/  VIADD R14, R23, 0x100000 ;  /* 0x00100000170e7836 */ /* 0x000fc40000000000 */
[----:B----4-:R-:W-:-:S04]  /*1fac0*/  IMAD.WIDE R36, R25, 0x4, R36 ;  /* 0x0000000419247825 */ /* 0x010fc800078e0224 */
[C---:B------:R-:W-:Y:S01]  /*1fad0*/  IMAD.WIDE R18, R25.reuse, 0x4, R46 ;  /* 0x0000000419127825 */ /* 0x040fe200078e022e */
[----:B------:R1:W-:Y:S03]  /*1fae0*/  STL.64 [R1+0xad0], R36 ;  /* 0x000ad02401007387 */ /* 0x0003e60000100a00 */
[C---:B------:R-:W-:Y:S01]  /*1faf0*/  IMAD.WIDE R16, R25.reuse, 0x4, R16 ;  /* 0x0000000419107825 */ /* 0x040fe200078e0210 */
[----:B------:R-:W-:Y:S04]  /*1fb00*/  STL.64 [R1+0xad8], R18 ;  /* 0x000ad81201007387 */ /* 0x000fe80000100a00 */
[----:B------:R-:W-:Y:S04]  /*1fb10*/  LDGSTS.E [R15+-0x6bff4], desc[UR8][R36.64], !P1 ;  /* 0x9400c000240f7fae */ /* 0x000fe8000c921848 */
[----:B------:R4:W-:Y:S04]  /*1fb20*/  STL.64 [R1+0xae0], R16 ;  /* 0x000ae01001007387 */ /* 0x0009e80000100a00 */
[----:B------:R-:W-:Y:S01]  /*1fb30*/  LDGSTS.E [R14+-0x67ff4], desc[UR8][R18.64], !P1 ;  /* 0x9800c000120e7fae */ /* 0x000fe2000c921848 */
[----:B---3--:R-:W-:-:S03]  /*1fb40*/  IMAD.WIDE R12, R25, 0x4, R12 ;  /* 0x00000004190c7825 */ /* 0x008fc600078e020c */
[----:B-1----:R-:W3:Y:S04]  /*1fb50*/  LDL.LU.64 R36, [R1+0xb10] ;  /* 0x000b100001247983 */ /* 0x002ee80000300a00 */
[----:B------:R1:W-:Y:S04]  /*1fb60*/  STL.64 [R1+0xae8], R12 ;  /* 0x000ae80c01007387 */ /* 0x0003e80000100a00 */
[----:B------:R-:W3:Y:S04]  /*1fb70*/  LDL.LU.64 R14, [R1+0xb18] ;  /* 0x000b1800010e7983 */ /* 0x000ee80000300a00 */
[----:B------:R-:W3:Y:S04]  /*1fb80*/  LDL.LU.64 R46, [R1+0xb20] ;  /* 0x000b2000012e7983 */ /* 0x000ee80000300a00 */
        /* <DEDUP_REMOVED lines=16> */
[----:B------:R-:W-:Y:S04]  /*1fc90*/  STL.64 [R1+0xaf8], R18 ;  /* 0x000af81201007387 */ /* 0x000fe80000100a00 */
[----:B------:R2:W-:Y:S01]  /*1fca0*/  STL.64 [R1+0xb00], R10 ;  /* 0x000b000a01007387 */ /* 0x0005e20000100a00 */
[----:B------:R-:W-:-:S03]  /*1fcb0*/  IMAD.WIDE R4, R25, 0x4, R4 ;  /* 0x0000000419047825 */ /* 0x000fc600078e0204 */
[----:B-1----:R-:W4:Y:S04]  /*1fcc0*/  LDL.LU.64 R34, [R1+0xb30] ;  /* 0x000b300001227983 */ /* 0x002f280000300a00 */
[----:B------:R1:W-:Y:S04]  /*1fcd0*/  STL.64 [R1+0xb08], R4 ;  /* 0x000b080401007387 */ /* 0x0003e80000100a00 */
[----:B------:R-:W-:Y:S04]  /*1fce0*/  LDGSTS.E [R12+-0x58000], desc[UR8][R18.64], !P0 ;  /* 0xa8000000120c7fae */ /* 0x000fe8000c121848 */
[----:B------:R-:W4:Y:S04]  /*1fcf0*/  LDL.LU.64 R38, [R1+0xb38] ;  /* 0x000b380001267983 */ /* 0x000f280000300a00 */
[----:B------:R-:W-:Y:S04]  /*1fd00*/  LDGSTS.E [R8+-0x54000], desc[UR8][R10.64], !P0 ;  /* 0xac0000000a087fae */ /* 0x000fe8000c121848 */
[----:B------:R-:W4:Y:S04]  /*1fd10*/  LDL.LU.64 R12, [R1+0xb40] ;  /* 0x000b4000010c7983 */ /* 0x000f280000300a00 */
[----:B------:R1:W-:Y:S04]  /*1fd20*/  LDGSTS.E [R252+-0x5fffc], desc[UR8][R4.64], !P1 ;  /* 0xa000400004fc7fae */ /* 0x0003e8000c921848 */
[----:B--2---:R-:W2:Y:S01]  /*1fd30*/  LDL.LU.64 R10, [R1+0xb48] ;  /* 0x000b4800010a7983 */ /* 0x004ea20000300a00 */
[C---:B-1----:R-:W-:Y:S01]  /*1fd40*/  IADD3 R5, R23.reuse, 0x100000, RZ ;  /* 0x0010000017057810 */ /* 0x042fe20007ffe0ff */
[----:B------:R-:W-:-:S02]  /*1fd50*/  VIADD R4, R23, 0x100000 ;  /* 0x0010000017047836 */ /* 0x000fc40000000000 */
[----:B---3--:R-:W-:-:S04]  /*1fd60*/  IMAD.WIDE R36, R25, 0x4, R36 ;  /* 0x0000000419247825 */ /* 0x008fc800078e0224 */
[C---:B------:R-:W-:Y:S01]  /*1fd70*/  IMAD.WIDE R14, R25.reuse, 0x4, R14 ;  /* 0x00000004190e7825 */ /* 0x040fe200078e020e */
[----:B------:R1:W-:Y:S03]  /*1fd80*/  STL.64 [R1+0xb10], R36 ;  /* 0x000b102401007387 */ /* 0x0003e60000100a00 */
[C---:B------:R-:W-:Y:S01]  /*1fd90*/  IMAD.WIDE R18, R25.reuse, 0x4, R46 ;  /* 0x0000000419127825 */ /* 0x040fe200078e022e */
[----:B------:R3:W-:Y:S04]  /*1fda0*/  STL.64 [R1+0xb18], R14 ;  /* 0x000b180e01007387 */ /* 0x0007e80000100a00 */
[----:B------:R-:W-:Y:S04]  /*1fdb0*/  LDGSTS.E [R8+-0x5bffc], desc[UR8][R36.64], !P1 ;  /* 0xa400400024087fae */ /* 0x000fe8000c921848 */
[----:B------:R-:W-:Y:S04]  /*1fdc0*/  STL.64 [R1+0xb20], R18 ;  /* 0x000b201201007387 */ /* 0x000fe80000100a00 */
[----:B------:R-:W-:Y:S01]  /*1fdd0*/  LDGSTS.E [R5+-0x57ffc], desc[UR8][R14.64], !P1 ;  /* 0xa80040000e057fae */ /* 0x000fe2000c921848 */
[----:B----4-:R-:W-:-:S03]  /*1fde0*/  IMAD.WIDE R16, R25, 0x4, R16 ;  /* 0x0000000419107825 */ /* 0x010fc600078e0210 */
[----:B-1----:R-:W4:Y:S04]  /*1fdf0*/  LDL.LU.64 R36, [R1+0xb50] ;  /* 0x000b500001247983 */ /* 0x002f280000300a00 */
[----:B------:R1:W-:Y:S04]  /*1fe00*/  STL.64 [R1+0xb28], R16 ;  /* 0x000b281001007387 */ /* 0x0003e80000100a00 */
[----:B------:R-:W4:Y:S04]  /*1fe10*/  LDL.LU.64 R46, [R1+0xb58] ;  /* 0x000b5800012e7983 */ /* 0x000f280000300a00 */
[----:B---3--:R-:W3:Y:S04]  /*1fe20*/  LDL.LU.64 R14, [R1+0xb60] ;  /* 0x000b6000010e7983 */ /* 0x008ee80000300a00 */
[----:B------:R-:W-:Y:S04]  /*1fe30*/  LDGSTS.E [R4+-0x53ffc], desc[UR8][R18.64], !P1 ;  /* 0xac00400012047fae */ /* 0x000fe8000c921848 */
[----:B------:R-:W3:Y:S01]  /*1fe40*/  LDL.LU.64 R4, [R1+0xb68] ;  /* 0x000b680001047983 */ /* 0x000ee20000300a00 */
        /* <DEDUP_REMOVED lines=24> */
[----:B------:R-:W2:Y:S01]  /*1ffd0*/  LDL.LU.64 R12, [R1+0xb88] ;  /* 0x000b8800010c7983 */ /* 0x000ea20000300a00 */
[C---:B-1----:R-:W-:Y:S01]  /*1ffe0*/  IADD3 R11, R23.reuse, 0x100000, RZ ;  /* 0x00100000170b7810 */ /* 0x042fe20007ffe0ff */
[----:B------:R-:W-:-:S02]  /*1fff0*/  VIADD R10, R23, 0x100000 ;  /* 0x00100000170a7836 */ /* 0x000fc40000000000 */
[----:B----4-:R-:W-:-:S04]  /*20000*/  IMAD.WIDE R36, R25, 0x4, R36 ;  /* 0x0000000419247825 */ /* 0x010fc800078e0224 */
[C---:B------:R-:W-:Y:S01]  /*20010*/  IMAD.WIDE R18, R25.reuse, 0x4, R46 ;  /* 0x0000000419127825 */ /* 0x040fe200078e022e */
[----:B------:R1:W-:Y:S03]  /*20020*/  STL.64 [R1+0xb50], R36 ;  /* 0x000b502401007387 */ /* 0x0003e60000100a00 */
[C---:B---3--:R-:W-:Y:S01]  /*20030*/  IMAD.WIDE R14, R25.reuse, 0x4, R14 ;  /* 0x00000004190e7825 */ /* 0x048fe200078e020e */
        /* <DEDUP_REMOVED lines=67> */
[----:B------:R2:W-:Y:S03]  /*20470*/  STL.64 [R1+0xbb8], R16 ;  /* 0x000bb81001007387 */ /* 0x0005e60000100a00 */
[----:B------:R-:W-:Y:S01]  /*20480*/  IMAD.WIDE R4, R25, 0x4, R4 ;  /* 0x0000000419047825 */ /* 0x000fe200078e0204 */
[----:B------:R-:W-:Y:S04]  /*20490*/  STL.64 [R1+0xbc0], R18 ;  /* 0x000bc01201007387 */ /* 0x000fe80000100a00 */
[----:B-1----:R-:W4:Y:S04]  /*204a0*/  LDL.LU.64 R34, [R1+0x1388] ;  /* 0x0013880001227983 */ /* 0x002f280000300a00 */
        /* <DEDUP_REMOVED lines=9> */
[----:B---3--:R-:W-:-:S04]  /*20540*/  IMAD.WIDE R36, R25, 0x4, R36 ;  /* 0x0000000419247825 */ /* 0x008fc800078e0224 */
[C---:B------:R-:W-:Y:S01]  /*20550*/  IMAD.WIDE R12, R25.reuse, 0x4, R12 ;  /* 0x00000004190c7825 */ /* 0x040fe200078e020c */
[----:B------:R1:W-:Y:S03]  /*20560*/  STL.64 [R1+0xbe0], R36 ;  /* 0x000be02401007387 */ /* 0x0003e60000100a00 */
[C---:B------:R-:W-:Y:S01]  /*20570*/  IMAD.WIDE R18, R25.reuse, 0x4, R46 ;  /* 0x0000000419127825 */ /* 0x040fe200078e022e */
[----:B------:R3:W-:Y:S04]  /*20580*/  STL.64 [R1+0xbf0], R12 ;  /* 0x000bf00c01007387 */ /* 0x0007e80000100a00 */
[----:B------:R3:W-:Y:S04]  /*20590*/  LDGSTS.E [R8+-0x4bff4], desc[UR8][R36.64], !P1 ;  /* 0xb400c00024087fae */ /* 0x0007e8000c921848 */
        /* <DEDUP_REMOVED lines=10> */
[----:B------:R-:W-:Y:S01]  /*20640*/  ISETP.GE.U32.AND P0, PT, R3, 0x7ffffe64, PT ;  /* 0x7ffffe640300780c */ /* 0x000fe20003f06070 */
[----:B------:R-:W-:Y:S01]  /*20650*/  VIADD R2, R2, 0xfffffee2 ;  /* 0xfffffee202027836 */ /* 0x000fe20000000000 */
[----:B------:R-:W-:Y:S01]  /*20660*/  IADD3 R252, R24, 0x100000, RZ ;  /* 0x0010000018fc7810 */ /* 0x000fe20007ffe0ff */
[----:B------:R-:W3:Y:S03]  /*20670*/  LDC R3, c[0x0][0x230] ;  /* 0x00008c00ff037b82 */ /* 0x000ee60000000800 */
[----:B------:R-:W-:Y:S02]  /*20680*/  ISETP.GE.U32.AND P1, PT, R2, 0x7ffffe63, PT ;  /* 0x7ffffe630200780c */ /* 0x000fe40003f26070 */
[----:B------:R-:W-:-:S03]  /*20690*/  IADD3 R8, R24, 0x100000, RZ ;  /* 0x0010000018087810 */ /* 0x000fc60007ffe0ff */
[----:B------:R-:W3:Y:S02]  /*206a0*/  LDC R2, c[0x0][0x230] ;  /* 0x00008c00ff027b82 */ /* 0x000ee40000000800 */
[----:B------:R1:W-:Y:S02]  /*206b0*/  LDGSTS.E [R252+-0x80000], desc[UR8][R10.64], !P0 ;  /* 0x800000000afc7fae */ /* 0x0003e4000c121848 */
[C---:B-1----:R-:W-:Y:S01]  /*206c0*/  IADD3 R11, R24.reuse, 0x100000, RZ ;  /* 0x00100000180b7810 */ /* 0x042fe20007ffe0ff */
[----:B------:R-:W-:Y:S02]  /*206d0*/  VIADD R10, R24, 0x100000 ;  /* 0x00100000180a7836 */ /* 0x000fe40000000000 */
        /* <DEDUP_REMOVED lines=161> */
[----:B------:R-:W2:Y:S01]  /*210f0*/  LDC R3, c[0x0][0x230] ;  /* 0x00008c00ff037b82 */ /* 0x000ea20000000800 */
[----:B------:R-:W-:-:S04]  /*21100*/  IADD3 R2, R2, -0x15e, RZ ;  /* 0xfffffea202027810 */ /* 0x000fc80007ffe0ff */
[----:B------:R-:W-:-:S03]  /*21110*/  ISETP.GE.U32.AND P1, PT, R2, 0x7ffffe23, PT ;  /* 0x7ffffe230200780c */ /* 0x000fc60003f26070 */
[----:B------:R-:W3:Y:S03]  /*21120*/  LDC R2, c[0x0][0x230] ;  /* 0x00008c00ff027b82 */ /* 0x000ee60000000800 */
[----:B------:R1:W-:Y:S02]  /*21130*/  LDGSTS.E [R252+-0x60000], desc[UR8][R4.64], !P0 ;  /* 0xa000000004fc7fae */ /* 0x0003e4000c121848 */
[C---:B-1----:R-:W-:Y:S01]  /*21140*/  VIADD R5, R24.reuse, 0x100000 ;  /* 0x0010000018057836 */ /* 0x042fe20000000000 */
[----:B------:R-:W-:Y:S01]  /*21150*/  IADD3 R4, R24, 0x100000, RZ ;  /* 0x0010000018047810 */ /* 0x000fe20007ffe0ff */
[----:B--2---:R-:W-:Y:S02]  /*21160*/  VIADD R3, R3, 0xfffffea1 ;  /* 0xfffffea103037836 */ /* 0x004fe40000000000 */
[----:B------:R-:W-:-:S05]  /*21170*/  IMAD.WIDE R34, R25, 0x4, R34 ;  /* 0x0000000419227825 */ /* 0x000fca00078e0222 */
[----:B------:R1:W-:Y:S04]  /*21180*/  STL.64 [R1+0xbe8], R34 ;  /* 0x000be82201007387 */ /* 0x0003e80000100a00 */
[----:B------:R-:W-:Y:S01]  /*21190*/  LDGSTS.E [R8+-0x5c000], desc[UR8][R34.64], !P0 ;  /* 0xa400000022087fae */ /* 0x000fe2000c121848 */
[----:B------:R-:W-:-:S04]  /*211a0*/  IMAD.WIDE R16, R25, 0x4, R16 ;  /* 0x0000000419107825 */ /* 0x000fc800078e0210 */
[C---:B------:R-:W-:Y:S01]  /*211b0*/  IMAD.WIDE R18, R25.reuse, 0x4, R38 ;  /* 0x0000000419127825 */ /* 0x040fe200078e0226 */
[----:B------:R2:W-:Y:S03]  /*211c0*/  STL.64 [R1+0xbd8], R16 ;  /* 0x000bd81001007387 */ /* 0x0005e60000100a00 */
[----:B------:R-:W-:Y:S01]  /*211d0*/  IMAD.WIDE R12, R25, 0x4, R12 ;  /* 0x00000004190c7825 */ /* 0x000fe200078e020c */
[----:B------:R-:W-:Y:S04]  /*211e0*/  STL.64 [R1+0xbc8], R18 ;  /* 0x000bc81201007387 */ /* 0x000fe80000100a00 */
[----:B------:R-:W3:Y:S04]  /*211f0*/  LDL.LU.64 R38, [R1+0xd30] ;  /* 0x000d300001267983 */ /* 0x000ee80000300a00 */
[----:B------:R2:W-:Y:S04]  /*21200*/  STL.64 [R1+0xd08], R12 ;  /* 0x000d080c01007387 */ /* 0x0005e80000100a00 */
[----:B------:R-:W-:Y:S04]  /*21210*/  LDGSTS.E [R5+-0x58000], desc[UR8][R16.64], !P0 ;  /* 0xa800000010057fae */ /* 0x000fe8000c121848 */
[----:B-1----:R-:W3:Y:S04]  /*21220*/  LDL.LU.64 R34, [R1+0xd38] ;  /* 0x000d380001227983 */ /* 0x002ee80000300a00 */
[----:B------:R-:W-:Y:S04]  /*21230*/  LDGSTS.E [R4+-0x54000], desc[UR8][R18.64], !P0 ;  /* 0xac00000012047fae */ /* 0x000fe8000c121848 */
[----:B--2---:R-:W2:Y:S01]  /*21240*/  LDL.LU.64 R16, [R1+0xd40] ;  /* 0x000d400001107983 */ /* 0x004ea20000300a00 */
[----:B------:R-:W-:-:S02]  /*21250*/  ISETP.GE.U32.AND P0, PT, R3, 0x7ffffe22, PT ;  /* 0x7ffffe220300780c */ /* 0x000fc40003f06070 */
[----:B------:R-:W1:Y:S01]  /*21260*/  LDC R3, c[0x0][0x230] ;  /* 0x00008c00ff037b82 */ /* 0x000e620000000800 */
[----:B------:R1:W-:Y:S04]  /*21270*/  LDGSTS.E [R252+-0x5fffc], desc[UR8][R12.64], !P1 ;  /* 0xa00040000cfc7fae */ /* 0x0003e8000c921848 */
[----:B------:R-:W2:Y:S01]  /*21280*/  LDL.LU.64 R4, [R1+0xd48] ;  /* 0x000d480001047983 */ /* 0x000ea20000300a00 */
[C---:B-1----:R-:W-:Y:S01]  /*21290*/  IADD3 R13, R24.reuse, 0x100000, RZ ;  /* 0x00100000180d7810 */ /* 0x042fe20007ffe0ff */
[----:B------:R-:W-:Y:S02]  /*212a0*/  VIADD R12, R24, 0x100000 ;  /* 0x00100000180c7836 */ /* 0x000fe40000000000 */
[----:B----4-:R-:W-:-:S04]  /*212b0*/  IMAD.WIDE R36, R25, 0x4, R36 ;  /* 0x0000000419247825 */ /* 0x010fc800078e0224 */
[C---:B------:R-:W-:Y:S01]  /*212c0*/  IMAD.WIDE R18, R25.reuse, 0x4, R46 ;  /* 0x0000000419127825 */ /* 0x040fe200078e022e */
[----:B------:R1:W-:Y:S03]  /*212d0*/  STL.64 [R1+0xd10], R36 ;  /* 0x000d102401007387 */ /* 0x0003e60000100a00 */
[C---:B------:R-:W-:Y:S01]  /*212e0*/  IMAD.WIDE R10, R25.reuse, 0x4, R10 ;  /* 0x00000004190a7825 */ /* 0x040fe200078e020a */
[----:B------:R-:W-:Y:S04]  /*212f0*/  STL.64 [R1+0xd18], R18 ;  /* 0x000d181201007387 */ /* 0x000fe80000100a00 */
[----:B------:R4:W-:Y:S04]  /*21300*/  STL.64 [R1+0xd20], R10 ;  /* 0x000d200a01007387 */ /* 0x0009e80000100a00 */
[----:B------:R-:W-:Y:S04]  /*21310*/  LDGSTS.E [R13+-0x5bffc], desc[UR8][R36.64], !P1 ;  /* 0xa4004000240d7fae */ /* 0x000fe8000c921848 */
[----:B------:R4:W-:Y:S01]  /*21320*/  LDGSTS.E [R12+-0x57ffc], desc[UR8][R18.64], !P1 ;  /* 0xa8004000120c7fae */ /* 0x0009e2000c921848 */
[----:B---3--:R-:W-:-:S03]  /*21330*/  IMAD.WIDE R14, R25, 0x4, R14 ;  /* 0x00000004190e7825 */ /* 0x008fc600078e020e */
[----:B------:R-:W-:Y:S04]  /*21340*/  LDGSTS.E [R8+-0x53ffc], desc[UR8][R10.64], !P1 ;  /* 0xac0040000a087fae */ /* 0x000fe8000c921848 */
[----:B------:R3:W-:Y:S04]  /*21350*/  STL.64 [R1+0xd28], R14 ;  /* 0x000d280e01007387 */ /* 0x0007e80000100a00 */
[----:B-1----:R-:W2:Y:S04]  /*21360*/  LDL.LU.64 R36, [R1+0xd50] ;  /* 0x000d500001247983 */ /* 0x002ea80000300a00 */
[----:B----4-:R-:W4:Y:S04]  /*21370*/  LDL.LU.64 R10, [R1+0xd58] ;  /* 0x000d5800010a7983 */ /* 0x010f280000300a00 */
[----:B------:R-:W4:Y:S04]  /*21380*/  LDL.LU.64 R12, [R1+0xd60] ;  /* 0x000d6000010c7983 */ /* 0x000f280000300a00 */
[----:B------:R-:W-:Y:S04]  /*21390*/  LDGSTS.E [R252+-0x5fff8], desc[UR8][R14.64], !P0 ;  /* 0xa00080000efc7fae */ /* 0x000fe8000c121848 */
[----:B---3--:R-:W3:Y:S01]  /*213a0*/  LDL.LU.64 R14, [R1+0x7f0] ;  /* 0x0007f000010e7983 */ /* 0x008ee20000300a00 */
[----:B------:R-:W-:Y:S01]  /*213b0*/  IADD3 R2, R2, -0x160, RZ ;  /* 0xfffffea002027810 */ /* 0x000fe20007ffe0ff */
[----:B------:R-:W-:-:S03]  /*213c0*/  VIADD R19, R24, 0x100000 ;  /* 0x0010000018137836 */ /* 0x000fc60000000000 */
[----:B------:R-:W-:Y:S02]  /*213d0*/  ISETP.GE.U32.AND P1, PT, R2, 0x7ffffe21, PT ;  /* 0x7ffffe210200780c */ /* 0x000fe40003f26070 */
[----:B------:R-:W1:Y:S01]  /*213e0*/  LDC R2, c[0x0][0x230] ;  /* 0x00008c00ff027b82 */ /* 0x000e620000000800 */
[----:B------:R-:W-:Y:S01]  /*213f0*/  IADD3 R18, R24, 0x100000, RZ ;  /* 0x0010000018127810 */ /* 0x000fe20007ffe0ff */
[----:B------:R-:W-:Y:S02]  /*21400*/  VIADD R3, R3, 0xfffffe83 ;  /* 0xfffffe8303037836 */ /* 0x000fe40000000000 */
[----:B------:R-:W-:-:S05]  /*21410*/  IMAD.WIDE R38, R25, 0x4, R38 ;  /* 0x0000000419267825 */ /* 0x000fca00078e0226 */
[----:B------:R1:W-:Y:S04]  /*21420*/  STL.64 [R1+0xd30], R38 ;  /* 0x000d302601007387 */ /* 0x0003e80000100a00 */
[----:B------:R-:W-:Y:S01]  /*21430*/  LDGSTS.E [R19+-0x5bff8], desc[UR8][R38.64], !P0 ;  /* 0xa400800026137fae */ /* 0x000fe2000c121848 */
[----:B------:R-:W-:-:S04]  /*21440*/  IMAD.WIDE R34, R25, 0x4, R34 ;  /* 0x0000000419227825 */ /* 0x000fc800078e0222 */
[C---:B--2---:R-:W-:Y:S01]  /*21450*/  IMAD.WIDE R16, R25.reuse, 0x4, R16 ;  /* 0x0000000419107825 */ /* 0x044fe200078e0210 */
[----:B------:R2:W-:Y:S04]  /*21460*/  STL.64 [R1+0xd38], R34 ;  /* 0x000d382201007387 */ /* 0x0005e80000100a00 */
[----:B------:R2:W-:Y:S01]  /*21470*/  STL.64 [R1+0xd40], R16 ;  /* 0x000d401001007387 */ /* 0x0005e20000100a00 */
[----:B------:R-:W-:-:S03]  /*21480*/  IMAD.WIDE R4, R25, 0x4, R4 ;  /* 0x0000000419047825 */ /* 0x000fc600078e0204 */
[----:B-1----:R-:W3:Y:S04]  /*21490*/  LDL.LU.64 R38, [R1+0x7e8] ;  /* 0x0007e80001267983 */ /* 0x002ee80000300a00 */
[----:B------:R1:W-:Y:S04]  /*214a0*/  STL.64 [R1+0xd48], R4 ;  /* 0x000d480401007387 */ /* 0x0003e80000100a00 */
[----:B------:R-:W-:Y:S04]  /*214b0*/  LDGSTS.E [R18+-0x57ff8], desc[UR8][R34.64], !P0 ;  /* 0xa800800022127fae */ /* 0x000fe8000c121848 */
[----:B------:R1:W-:Y:S04]  /*214c0*/  LDGSTS.E [R8+-0x53ff8], desc[UR8][R16.64], !P0 ;  /* 0xac00800010087fae */ /* 0x0003e8000c121848 */
[----:B--2---:R-:W2:Y:S04]  /*214d0*/  LDL.LU.64 R34, [R1+0x7e0] ;  /* 0x0007e00001227983 */ /* 0x004ea80000300a00 */
[----:B------:R-:W2:Y:S04]  /*214e0*/  LDL.LU.64 R46, [R1+0x7d8] ;  /* 0x0007d800012e7983 */ /* 0x000ea80000300a00 */
[----:B------:R-:W2:Y:S01]  /*214f0*/  LDL.LU.64 R16, [R1+0x7d0] ;  /* 0x0007d00001107983 */ /* 0x000ea20000300a00 */
[----:B------:R-:W-:-:S02]  /*21500*/  ISETP.GE.U32.AND P0, PT, R3, 0x7ffffe04, PT ;  /* 0x7ffffe040300780c */ /* 0x000fc40003f06070 */
[----:B------:R-:W-:Y:S01]  /*21510*/  IADD3 R3, R24, 0x100000, RZ ;  /* 0x0010000018037810 */ /* 0x000fe20007ffe0ff */
[----:B------:R1:W-:Y:S02]  /*21520*/  LDGSTS.E [R252+-0x5fff4], desc[UR8][R4.64], !P1 ;  /* 0xa000c00004fc7fae */ /* 0x0003e4000c921848 */
[----:B-1----:R-:W-:Y:S01]  /*21530*/  VIADD R8, R2, 0xfffffe82 ;  /* 0xfffffe8202087836 */ /* 0x002fe20000000000 */
[----:B------:R-:W1:Y:S08]  /*21540*/  LDC R5, c[0x0][0x230] ;  /* 0x00008c00ff057b82 */ /* 0x000e700000000800 */
[----:B------:R-:W1:Y:S01]  /*21550*/  LDC R4, c[0x0][0x230] ;  /* 0x00008c00ff047b82 */ /* 0x000e620000000800 */
[----:B------:R-:W-:-:S04]  /*21560*/  IMAD.WIDE R44, R25, 0x4, R36 ;  /* 0x00000004192c7825 */ /* 0x000fc800078e0224 */
[C---:B----4-:R-:W-:Y:S01]  /*21570*/  IMAD.WIDE R42, R25.reuse, 0x4, R10 ;  /* 0x00000004192a7825 */ /* 0x050fe200078e020a */
[----:B------:R-:W-:Y:S03]  /*21580*/  STL.64 [R1+0xd50], R44 ;  /* 0x000d502c01007387 */ /* 0x000fe60000100a00 */
[C---:B------:R-:W-:Y:S01]  /*21590*/  IMAD.WIDE R40, R25.reuse, 0x4, R12 ;  /* 0x0000000419287825 */ /* 0x040fe200078e020c */
[----:B------:R-:W4:Y:S04]  /*215a0*/  LDL.LU.64 R36, [R1+0x7c8] ;  /* 0x0007c80001247983 */ /* 0x000f280000300a00 */
[----:B------:R-:W-:Y:S04]  /*215b0*/  STL.64 [R1+0xd58], R42 ;  /* 0x000d582a01007387 */ /* 0x000fe80000100a00 */
[----:B------:R-:W4:Y:S04]  /*215c0*/  LDL.LU.64 R12, [R1+0x7c0] ;  /* 0x0007c000010c7983 */ /* 0x000f280000300a00 */
[----:B------:R-:W-:Y:S01]  /*215d0*/  STL.64 [R1+0xd60], R40 ;  /* 0x000d602801007387 */ /* 0x000fe20000100a00 */
[----:B---3--:R-:W-:-:S03]  /*215e0*/  IMAD.WIDE R14, R25, 0x4, R14 ;  /* 0x00000004190e7825 */ /* 0x008fc600078e020e */
[----:B------:R-:W3:Y:S04]  /*215f0*/  LDL.LU.64 R10, [R1+0x7b8] ;  /* 0x0007b800010a7983 */ /* 0x000ee80000300a00 */
[----:B------:R1:W-:Y:S04]  /*21600*/  STL.64 [R1+0x7f0], R14 ;  /* 0x0007f00e01007387 */ /* 0x0003e80000100a00 */
[----:B------:R-:W-:Y:S04]  /*21610*/  LDGSTS.E [R3+-0x5bff4], desc[UR8][R44.64], !P1 ;  /* 0xa400c0002c037fae */ /* 0x000fe8000c921848 */
[----:B------:R-:W-:Y:S04]  /*21620*/  LDGSTS.E [R19+-0x57ff4], desc[UR8][R42.64], !P1 ;  /* 0xa800c0002a137fae */ /* 0x000fe8000c921848 */
[----:B------:R-:W-:Y:S04]  /*21630*/  LDGSTS.E [R18+-0x53ff4], desc[UR8][R40.64], !P1 ;  /* 0xac00c00028127fae */ /* 0x000fe8000c921848 */
[----:B------:R-:W3:Y:S01]  /*21640*/  LDL.LU.64 R2, [R1+0x7b0] ;  /* 0x0007b00001027983 */ /* 0x000ee20000300a00 */
[----:B------:R-:W-:-:S03]  /*21650*/  ISETP.GE.U32.AND P1, PT, R8, 0x7ffffe03, PT ;  /* 0x7ffffe030800780c */ /* 0x000fc60003f26070 */
[----:B------:R1:W-:Y:S01]  /*21660*/  LDGSTS.E [R252+-0x50000], desc[UR8][R14.64], !P0 ;  /* 0xb00000000efc7fae */ /* 0x0003e2000c121848 */
[C---:B------:R-:W-:Y:S02]  /*21670*/  IADD3 R8, R24.reuse, 0x100000, RZ ;  /* 0x0010000018087810 */ /* 0x040fe40007ffe0ff */
[C---:B-1----:R-:W-:Y:S01]  /*21680*/  IADD3 R15, R24.reuse, 0x100000, RZ ;  /* 0x00100000180f7810 */ /* 0x042fe20007ffe0ff */
[----:B------:R-:W-:Y:S02]  /*21690*/  VIADD R14, R24, 0x100000 ;  /* 0x00100000180e7836 */ /* 0x000fe40000000000 */
[----:B------:R-:W-:-:S05]  /*216a0*/  VIADD R5, R5, 0xfffffe81 ;  /* 0xfffffe8105057836 */ /* 0x000fca0000000000 */
[----:B------:R-:W-:Y:S02]  /*216b0*/  ISETP.GE.U32.AND P2, PT, R5, 0x7ffffe02, PT ;  /* 0x7ffffe020500780c */ /* 0x000fe40003f46070 */
[----:B------:R-:W-:Y:S02]  /*216c0*/  IADD3 R5, R4, -0x180, RZ ;  /* 0xfffffe8004057810 */ /* 0x000fe40007ffe0ff */
        /* <DEDUP_REMOVED lines=9> */
[----:B------:R2:W-:Y:S04]  /*21760*/  STL.64 [R1+0x7d0], R16 ;  /* 0x0007d01001007387 */ /* 0x0005e80000100a00 */
[----:B------:R-:W-:Y:S04]  /*21770*/  LDGSTS.E [R14+-0x48000], desc[UR8][R34.64], !P0 ;  /* 0xb8000000220e7fae */ /* 0x000fe8000c121848 */
[----:B-1----:R-:W3:Y:S04]  /*21780*/  LDL.LU.64 R38, [R1+0x7a8] ;  /* 0x0007a80001267983 */ /* 0x002ee80000300a00 */
[----:B------:R-:W-:Y:S04]  /*21790*/  LDGSTS.E [R8+-0x44000], desc[UR8][R18.64], !P0 ;  /* 0xbc00000012087fae */ /* 0x000fe8000c121848 */
[----:B--2---:R-:W2:Y:S04]  /*217a0*/  LDL.LU.64 R34, [R1+0x7a0] ;  /* 0x0007a00001227983 */ /* 0x004ea80000300a00 */
[----:B------:R-:W2:Y:S04]  /*217b0*/  LDL.LU.64 R14, [R1+0x798] ;  /* 0x00079800010e7983 */ /* 0x000ea80000300a00 */
[----:B------:R1:W-:Y:S02]  /*217c0*/  LDGSTS.E [R252+-0x4fffc], desc[UR8][R16.64], !P1 ;  /* 0xb000400010fc7fae */ /* 0x0003e4000c921848 */
[----:B-1----:R-:W-:-:S02]  /*217d0*/  VIADD R16, R24, 0x100000 ;  /* 0x0010000018107836 */ /* 0x002fc40000000000 */
[----:B----4-:R-:W-:-:S04]  /*217e0*/  IMAD.WIDE R18, R25, 0x4, R36 ;  /* 0x0000000419127825 */ /* 0x010fc800078e0224 */
[C---:B------:R-:W-:Y:S01]  /*217f0*/  IMAD.WIDE R12, R25.reuse, 0x4, R12 ;  /* 0x00000004190c7825 */ /* 0x040fe200078e020c */
[----:B------:R-:W-:Y:S03]  /*21800*/  STL.64 [R1+0x7c8], R18 ;  /* 0x0007c81201007387 */ /* 0x000fe60000100a00 */
[C---:B---3--:R-:W-:Y:S01]  /*21810*/  IMAD.WIDE R10, R25.reuse, 0x4, R10 ;  /* 0x00000004190a7825 */ /* 0x048fe200078e020a */
[----:B------:R-:W-:Y:S04]  /*21820*/  STL.64 [R1+0x7c0], R12 ;  /* 0x0007c00c01007387 */ /* 0x000fe80000100a00 */
[----:B------:R-:W-:Y:S04]  /*21830*/  LDGSTS.E [R16+-0x4bffc], desc[UR8][R18.64], !P1 ;  /* 0xb400400012107fae */ /* 0x000fe8000c921848 */
[----:B------:R1:W-:Y:S04]  /*21840*/  STL.64 [R1+0x7b8], R10 ;  /* 0x0007b80a01007387 */ /* 0x0003e80000100a00 */
[----:B------:R3:W-:Y:S04]  /*21850*/  LDGSTS.E [R8+-0x47ffc], desc[UR8][R12.64], !P1 ;  /* 0xb80040000c087fae */ /* 0x0007e8000c921848 */
[----:B------:R-:W4:Y:S01]  /*21860*/  LDL.LU.64 R16, [R1+0x790] ;  /* 0x0007900001107983 */ /* 0x000f220000300a00 */
[----:B------:R-:W-:-:S03]  /*21870*/  IMAD.WIDE R2, R25, 0x4, R2 ;  /* 0x0000000419027825 */ /* 0x000fc600078e0202 */
[----:B------:R-:W-:Y:S04]  /*21880*/  LDGSTS.E [R4+-0x43ffc], desc[UR8][R10.64], !P1 ;  /* 0xbc0040000a047fae */ /* 0x000fe8000c921848 */
[----:B------:R3:W-:Y:S04]  /*21890*/  STL.64 [R1+0x7b0], R2 ;  /* 0x0007b00201007387 */ /* 0x0007e80000100a00 */
[----:B------:R-:W4:Y:S04]  /*218a0*/  LDL.LU.64 R36, [R1+0x788] ;  /* 0x0007880001247983 */ /* 0x000f280000300a00 */
[----:B-1----:R-:W4:Y:S04]  /*218b0*/  LDL.LU.64 R10, [R1+0x780] ;  /* 0x00078000010a7983 */ /* 0x002f280000300a00 */
[----:B------:R-:W4:Y:S01]  /*218c0*/  LDL.LU.64 R12, [R1+0x778] ;  /* 0x00077800010c7983 */ /* 0x000f220000300a00 */
[----:B---3--:R-:W1:Y:S01]  /*218d0*/  S2R R8, SR_TID.X ;  /* 0x0000000000087919 */ /* 0x008e620000002100 */
[----:B------:R-:W-:-:S02]  /*218e0*/  IADD3 R18, R24, 0x100000, RZ ;  /* 0x0010000018127810 */ /* 0x000fc40007ffe0ff */
[----:B------:R3:W-:Y:S02]  /*218f0*/  LDGSTS.E [R252+-0x4fff8], desc[UR8][R2.64], !P2 ;  /* 0xb000800002fc7fae */ /* 0x0007e4000d121848 */
[----:B---3--:R-:W3:Y:S01]  /*21900*/  LDC R3, c[0x0][0x230] ;  /* 0x00008c00ff037b82 */ /* 0x008ee20000000800 */
[----:B------:R-:W-:-:S07]  /*21910*/  IMAD.WIDE R6, R25, 0x4, R6 ;  /* 0x0000000419067825 */ /* 0x000fce00078e0206 */
[----:B------:R-:W3:Y:S01]  /*21920*/  LDC R2, c[0x0][0x230] ;  /* 0x00008c00ff027b82 */ /* 0x000ee20000000800 */
[----:B-1----:R-:W-:-:S04]  /*21930*/  LOP3.LUT R8, R8, 0x7f, RZ, 0xc0, !PT ;  /* 0x0000007f08087812 */ /* 0x002fc800078ec0ff */
[----:B------:R-:W-:-:S03]  /*21940*/  ISETP.GE.AND P1, PT, R8, R5, PT ;  /* 0x000000050800720c */ /* 0x000fc60003f26270 */
[----:B------:R-:W1:Y:S01]  /*21950*/  LDC R8, c[0x0][0x230] ;  /* 0x00008c00ff087b82 */ /* 0x000e620000000800 */
[----:B------:R-:W-:Y:S02]  /*21960*/  SEL R252, RZ, 0x4, P1 ;  /* 0x00000004fffc7807 */ /* 0x000fe40000800000 */
[----:B------:R-:W-:Y:S01]  /*21970*/  ISETP.GE.U32.AND P1, PT, R5, 0x7ffffe01, PT ;  /* 0x7ffffe010500780c */ /* 0x000fe20003f26070 */
[----:B-1----:R-:W-:-:S05]  /*21980*/  VIADD R8, R8, 0x7f ;  /* 0x0000007f08087836 */ /* 0x002fca0000000000 */
[----:B------:R-:W-:Y:S01]  /*21990*/  ISETP.GT.AND P0, PT, R8, 0x1ff, PT ;  /* 0x000001ff0800780c */ /* 0x000fe20003f04270 */
[----:B------:R-:W-:Y:S02]  /*219a0*/  VIADD R8, R24, 0x100000 ;  /* 0x0010000018087836 */ /* 0x000fe40000000000 */
[----:B------:R-:W-:-:S04]  /*219b0*/  IMAD.WIDE R38, R25, 0x4, R38 ;  /* 0x0000000419267825 */ /* 0x000fc800078e0226 */
[C---:B--2---:R-:W-:Y:S01]  /*219c0*/  IMAD.WIDE R34, R25.reuse, 0x4, R34 ;  /* 0x0000000419227825 */ /* 0x044fe200078e0222 */
[----:B------:R-:W-:Y:S03]  /*219d0*/  STL.64 [R1+0x7a8], R38 ;  /* 0x0007a82601007387 */ /* 0x000fe60000100a00 */
[C---:B------:R-:W-:Y:S01]  /*219e0*/  IMAD.WIDE R14, R25.reuse, 0x4, R14 ;  /* 0x00000004190e7825 */ /* 0x040fe200078e020e */
[----:B------:R-:W-:Y:S04]  /*219f0*/  STL.64 [R1+0x7a0], R34 ;  /* 0x0007a02201007387 */ /* 0x000fe80000100a00 */
[----:B------:R1:W-:Y:S04]  /*21a00*/  STL.64 [R1+0x798], R14 ;  /* 0x0007980e01007387 */ /* 0x0003e80000100a00 */
[----:B------:R-:W-:Y:S04]  /*21a10*/  LDGSTS.E [R4+-0x4bff8], desc[UR8][R38.64], !P2 ;  /* 0xb400800026047fae */ /* 0x000fe8000d121848 */
[----:B------:R-:W2:Y:S04]  /*21a20*/  LDL.LU.64 R40, [R1+0x1838] ;  /* 0x0018380001287983 */ /* 0x000ea80000300a00 */
[----:B------:R3:W-:Y:S04]  /*21a30*/  LDGSTS.E [R18+-0x47ff8], desc[UR8][R34.64], !P2 ;  /* 0xb800800022127fae */ /* 0x0007e8000d121848 */
[----:B------:R-:W2:Y:S04]  /*21a40*/  LDL.LU.64 R4, [R1+0x1830] ;  /* 0x0018300001047983 */ /* 0x000ea80000300a00 */
[----:B------:R2:W-:Y:S04]  /*21a50*/  LDGSTS.E [R8+-0x43ff8], desc[UR8][R14.64], !P2 ;  /* 0xbc0080000e087fae */ /* 0x0005e8000d121848 */
[----:B-1----:R-:W2:Y:S04]  /*21a60*/  LDL.LU.64 R14, [R1+0x1828] ;  /* 0x00182800010e7983 */ /* 0x002ea80000300a00 */
[----:B------:R-:W2:Y:S04]  /*21a70*/  LDL.LU.64 R44, [R1+0x1820] ;  /* 0x00182000012c7983 */ /* 0x000ea80000300a00 */
[----:B------:R-:W2:Y:S01]  /*21a80*/  LDL.LU.64 R46, [R1+0x1818] ;  /* 0x00181800012e7983 */ /* 0x000ea20000300a00 */
[----:B----4-:R-:W-:-:S03]  /*21a90*/  IMAD.WIDE R48, R25, 0x4, R16 ;  /* 0x0000000419307825 */ /* 0x010fc600078e0210 */
[----:B------:R-:W4:Y:S04]  /*21aa0*/  LDL.LU.64 R16, [R1+0x1810] ;  /* 0x0018100001107983 */ /* 0x000f280000300a00 */
[----:B------:R-:W-:Y:S01]  /*21ab0*/  STL.64 [R1+0x790], R48 ;  /* 0x0007903001007387 */ /* 0x000fe20000100a00 */
[----:B------:R-:W-:-:S03]  /*21ac0*/  IMAD.WIDE R42, R25, 0x4, R36 ;  /* 0x00000004192a7825 */ /* 0x000fc600078e0224 */
[----:B------:R-:W4:Y:S01]  /*21ad0*/  LDL.LU.64 R36, [R1+0x1808] ;  /* 0x0018080001247983 */ /* 0x000f220000300a00 */
[----:B---3--:R-:W-:-:S03]  /*21ae0*/  IMAD.WIDE R18, R25, 0x4, R10 ;  /* 0x0000000419127825 */ /* 0x008fc600078e020a */
[----:B------:R-:W-:Y:S01]  /*21af0*/  STL.64 [R1+0x788], R42 ;  /* 0x0007882a01007387 */ /* 0x000fe20000100a00 */
[----:B------:R-:W-:-:S03]  /*21b00*/  IMAD.WIDE R10, R25, 0x4, R12 ;  /* 0x00000004190a7825 */ /* 0x000fc600078e020c */
[----:B------:R-:W3:Y:S01]  /*21b10*/  LDL.LU.64 R12, [R1+0x1800] ;  /* 0x00180000010c7983 */ /* 0x000ee20000300a00 */
[----:B------:R-:W-:Y:S02]  /*21b20*/  SEL R252, R252, RZ, P0 ;  /* 0x000000fffcfc7207 */ /* 0x000fe40000000000 */
[C---:B------:R-:W-:Y:S01]  /*21b30*/  IADD3 R34, R24.reuse, 0x100000, RZ ;  /* 0x0010000018227810 */ /* 0x040fe20007ffe0ff */
[----:B------:R-:W-:Y:S01]  /*21b40*/  VIADD R38, R24, 0x100000 ;  /* 0x0010000018267836 */ /* 0x000fe20000000000 */
[----:B------:R-:W-:Y:S01]  /*21b50*/  ISETP.NE.U32.AND P0, PT, R252, RZ, PT ;  /* 0x000000fffc00720c */ /* 0x000fe20003f05070 */
[----:B------:R-:W-:Y:S01]  /*21b60*/  STL.64 [R1+0x780], R18 ;  /* 0x0007801201007387 */ /* 0x000fe20000100a00 */
[----:B------:R-:W-:-:S03]  /*21b70*/  IADD3 R252, R24, 0x100000, RZ ;  /* 0x0010000018fc7810 */ /* 0x000fc60007ffe0ff */
[----:B------:R-:W-:Y:S04]  /*21b80*/  LDGSTS.E [R34+-0x4fff4], desc[UR8][R48.64], !P1 ;  /* 0xb000c00030227fae */ /* 0x000fe8000c921848 */
[----:B------:R1:W-:Y:S04]  /*21b90*/  STL.64 [R1+0x778], R10 ;  /* 0x0007780a01007387 */ /* 0x0003e80000100a00 */
[----:B------:R3:W-:Y:S04]  /*21ba0*/  LDGSTS.E [R38+-0x4bff4], desc[UR8][R42.64], !P1 ;  /* 0xb400c0002a267fae */ /* 0x0007e8000c921848 */
[----:B------:R-:W3:Y:S04]  /*21bb0*/  LDL.LU.64 R34, [R1+0x17f8] ;  /* 0x0017f80001227983 */ /* 0x000ee80000300a00 */
[----:B------:R-:W-:Y:S04]  /*21bc0*/  LDGSTS.E [R8+-0x47ff4], desc[UR8][R18.64], !P1 ;  /* 0xb800c00012087fae */ /* 0x000fe8000c921848 */
[----:B------:R-:W3:Y:S04]  /*21bd0*/  LDL.LU.64 R38, [R1+0x17f0] ;  /* 0x0017f00001267983 */ /* 0x000ee80000300a00 */
[----:B------:R3:W-:Y:S04]  /*21be0*/  LDGSTS.E [R252+-0x43ff4], desc[UR8][R10.64], !P1 ;  /* 0xbc00c0000afc7fae */ /* 0x0007e8000c921848 */
[----:B------:R-:W0:Y:S04]  /*21bf0*/  LDGDEPBAR ;  /* 0x00000000000079af */ /* 0x000e280000000000 */
[----:B-1----:R-:W3:Y:S04]  /*21c00*/  LDL.LU.64 R10, [R1+0x17e8] ;  /* 0x0017e800010a7983 */ /* 0x002ee80000300a00 */
[----:B------:R-:W3:Y:S04]  /*21c10*/  LDL.LU.64 R50, [R1+0x17e0] ;  /* 0x0017e00001327983 */ /* 0x000ee80000300a00 */
[----:B------:R-:W3:Y:S01]  /*21c20*/  LDL.LU.64 R52, [R1+0x17d8] ;  /* 0x0017d80001347983 */ /* 0x000ee20000300a00 */
[----:B--2---:R-:W-:-:S05]  /*21c30*/  IMAD.WIDE R120, R33, 0x4, R40 ;  /* 0x0000000421787825 */ /* 0x004fca00078e0228 */
[----:B------:R-:W-:Y:S01]  /*21c40*/  LDGSTS.E [R32+0x10000], desc[UR8][R120.64], P3 ;  /* 0x1000000078207fae */ /* 0x000fe20009921848 */
[----:B------:R-:W-:-:S03]  /*21c50*/  IMAD.WIDE R240, R33, 0x4, R4 ;  /* 0x0000000421f07825 */ /* 0x000fc600078e0204 */
[----:B------:R-:W2:Y:S01]  /*21c60*/  LDL.LU.64 R4, [R1+0x17d0] ;  /* 0x0017d00001047983 */ /* 0x000ea20000300a00 */
[----:B------:R-:W-:-:S03]  /*21c70*/  IMAD.WIDE R106, R33, 0x4, R14 ;  /* 0x00000004216a7825 */ /* 0x000fc600078e020e */
[----:B------:R-:W2:Y:S01]  /*21c80*/  LDL.LU.64 R14, [R1+0x17c8] ;  /* 0x0017c800010e7983 */ /* 0x000ea20000300a00 */
[----:B------:R-:W-:-:S03]  /*21c90*/  IMAD.WIDE R102, R33, 0x4, R44 ;  /* 0x0000000421667825 */ /* 0x000fc600078e022c */
[----:B------:R-:W2:Y:S04]  /*21ca0*/  LDL.LU.64 R44, [R1+0x17c0] ;  /* 0x0017c000012c7983 */ /* 0x000ea80000300a00 */
[----:B------:R1:W-:Y:S04]  /*21cb0*/  STL.64 [R1+0xd68], R120 ;  /* 0x000d687801007387 */ /* 0x0003e80000100a00 */
[----:B------:R-:W2:Y:S01]  /*21cc0*/  LDL.LU.64 R40, [R1+0x17b8] ;  /* 0x0017b80001287983 */ /* 0x000ea20000300a00 */
[----:B------:R-:W-:-:S03]  /*21cd0*/  IMAD.WIDE R80, R33, 0x4, R46 ;  /* 0x0000000421507825 */ /* 0x000fc600078e022e */
[----:B------:R-:W-:Y:S01]  /*21ce0*/  STL.64 [R1+0xd70], R240 ;  /* 0x000d70f001007387 */ /* 0x000fe20000100a00 */
[----:B----4-:R-:W-:-:S03]  /*21cf0*/  IMAD.WIDE R66, R33, 0x4, R16 ;  /* 0x0000000421427825 */ /* 0x010fc600078e0210 */
[----:B------:R-:W4:Y:S04]  /*21d00*/  LDL.LU.64 R16, [R1+0x17b0] ;  /* 0x0017b00001107983 */ /* 0x000f280000300a00 */
[----:B------:R-:W-:Y:S04]  /*21d10*/  STL.64 [R1+0xd78], R106 ;  /* 0x000d786a01007387 */ /* 0x000fe80000100a00 */
[----:B------:R-:W-:Y:S01]  /*21d20*/  STL.64 [R1+0xd80], R102 ;  /* 0x000d806601007387 */ /* 0x000fe20000100a00 */
[----:B---3--:R-:W-:-:S03]  /*21d30*/  IMAD.WIDE R46, R33, 0x4, R12 ;  /* 0x00000004212e7825 */ /* 0x008fc600078e020c */
[----:B------:R-:W3:Y:S01]  /*21d40*/  LDL.LU.64 R12, [R1+0x17a8] ;  /* 0x0017a800010c7983 */ /* 0x000ee20000300a00 */
[----:B------:R-:W-:-:S03]  /*21d50*/  IMAD.WIDE R36, R33, 0x4, R36 ;  /* 0x0000000421247825 */ /* 0x000fc600078e0224 */
[----:B------:R-:W-:Y:S04]  /*21d60*/  STL.64 [R1+0xd88], R80 ;  /* 0x000d885001007387 */ /* 0x000fe80000100a00 */
[----:B------:R-:W-:Y:S04]  /*21d70*/  STL.64 [R1+0xd90], R66 ;  /* 0x000d904201007387 */ /* 0x000fe80000100a00 */
[----:B------:R-:W3:Y:S01]  /*21d80*/  LDL.LU.64 R42, [R1+0x17a0] ;  /* 0x0017a000012a7983 */ /* 0x000ee20000300a00 */
[----:B------:R-:W-:-:S03]  /*21d90*/  IMAD.WIDE R118, R33, 0x4, R34 ;  /* 0x0000000421767825 */ /* 0x000fc600078e0222 */
[----:B------:R-:W3:Y:S04]  /*21da0*/  LDL.LU.64 R34, [R1+0x1798] ;  /* 0x0017980001227983 */ /* 0x000ee80000300a00 */
[----:B------:R-:W-:Y:S01]  /*21db0*/  STL.64 [R1+0xd98], R36 ;  /* 0x000d982401007387 */ /* 0x000fe20000100a00 */
[----:B------:R-:W-:-:S03]  /*21dc0*/  IMAD.WIDE R242, R33, 0x4, R38 ;  /* 0x0000000421f27825 */ /* 0x000fc600078e0226 */
[----:B------:R1:W-:Y:S04]  /*21dd0*/  STL.64 [R1+0xda8], R118 ;  /* 0x000da87601007387 */ /* 0x0003e80000100a00 */
[----:B------:R-:W3:Y:S04]  /*21de0*/  LDL.LU.64 R38, [R1+0x1790] ;  /* 0x0017900001267983 */ /* 0x000ee80000300a00 */
[----:B------:R-:W-:Y:S01]  /*21df0*/  LDGSTS.E [R32+0x10400], desc[UR8][R118.64], P3 ;  /* 0x1040000076207fae */ /* 0x000fe20009921848 */
[----:B------:R-:W-:-:S03]  /*21e00*/  IMAD.WIDE R104, R33, 0x4, R10 ;  /* 0x0000000421687825 */ /* 0x000fc600078e020a */
[----:B------:R-:W3:Y:S01]  /*21e10*/  LDL.LU.64 R10, [R1+0x1788] ;  /* 0x00178800010a7983 */ /* 0x000ee20000300a00 */
[----:B------:R-:W-:-:S03]  /*21e20*/  IMAD.WIDE R90, R33, 0x4, R50 ;  /* 0x00000004215a7825 */ /* 0x000fc600078e0232 */
[----:B------:R-:W-:Y:S01]  /*21e30*/  STL.64 [R1+0xda0], R46 ;  /* 0x000da02e01007387 */ /* 0x000fe20000100a00 */
[----:B------:R-:W-:-:S03]  /*21e40*/  IMAD.WIDE R82, R33, 0x4, R52 ;  /* 0x0000000421527825 */ /* 0x000fc600078e0234 */
[----:B------:R-:W-:Y:S04]  /*21e50*/  STL.64 [R1+0xdb0], R242 ;  /* 0x000db0f201007387 */ /* 0x000fe80000100a00 */
[----:B------:R-:W-:Y:S01]  /*21e60*/  STL.64 [R1+0xdb8], R104 ;  /* 0x000db86801007387 */ /* 0x000fe20000100a00 */
[----:B--2---:R-:W-:-:S03]  /*21e70*/  IMAD.WIDE R64, R33, 0x4, R4 ;  /* 0x0000000421407825 */ /* 0x004fc600078e0204 */
[----:B------:R-:W2:Y:S04]  /*21e80*/  LDL.LU.64 R4, [R1+0x1778] ;  /* 0x0017780001047983 */ /* 0x000ea80000300a00 */
[----:B------:R-:W-:Y:S04]  /*21e90*/  STL.64 [R1+0xdc0], R90 ;  /* 0x000dc05a01007387 */ /* 0x000fe80000100a00 */
[----:B------:R-:W2:Y:S04]  /*21ea0*/  LDL.LU.64 R62, [R1+0x1770] ;  /* 0x00177000013e7983 */ /* 0x000ea80000300a00 */
[----:B------:R-:W-:Y:S01]  /*21eb0*/  STL.64 [R1+0xdc8], R82 ;  /* 0x000dc85201007387 */ /* 0x000fe20000100a00 */
[----:B------:R-:W-:-:S03]  /*21ec0*/  IMAD.WIDE R14, R33, 0x4, R14 ;  /* 0x00000004210e7825 */ /* 0x000fc600078e020e */
[----:B------:R-:W2:Y:S04]  /*21ed0*/  LDL.LU.64 R52, [R1+0x1768] ;  /* 0x0017680001347983 */ /* 0x000ea80000300a00 */
[----:B------:R-:W-:Y:S04]  /*21ee0*/  STL.64 [R1+0xdd0], R64 ;  /* 0x000dd04001007387 */ /* 0x000fe80000100a00 */
[----:B------:R-:W2:Y:S01]  /*21ef0*/  LDL.LU.64 R54, [R1+0x1760] ;  /* 0x0017600001367983 */ /* 0x000ea20000300a00 */
[----:B------:R-:W-:-:S04]  /*21f00*/  IMAD.WIDE R230, R33, 0x4, R40 ;  /* 0x0000000421e67825 */ /* 0x000fc800078e0228 */
[C---:B------:R-:W-:Y:S01]  /*21f10*/  IMAD.WIDE R44, R33.reuse, 0x4, R44 ;  /* 0x00000004212c7825 */ /* 0x040fe200078e022c */
[----:B------:R-:W-:Y:S03]  /*21f20*/  LDGSTS.E [R32+0x10800], desc[UR8][R230.64], P3 ;  /* 0x10800000e6207fae */ /* 0x000fe60009921848 */
[C---:B----4-:R-:W-:Y:S02]  /*21f30*/  IMAD.WIDE R244, R33.reuse, 0x4, R16 ;  /* 0x0000000421f47825 */ /* 0x050fe400078e0210 */
[----:B------:R-:W4:Y:S04]  /*21f40*/  LDL.LU.64 R16, [R1+0x1758] ;  /* 0x0017580001107983 */ /* 0x000f280000300a00 */
[----:B------:R-:W-:Y:S04]  /*21f50*/  STL.64 [R1+0xdd8], R14 ;  /* 0x000dd80e01007387 */ /* 0x000fe80000100a00 */
[----:B------:R1:W-:Y:S04]  /*21f60*/  STL.64 [R1+0x1900], R230 ;  /* 0x001900e601007387 */ /* 0x0003e80000100a00 */
[----:B------:R-:W4:Y:S01]  /*21f70*/  LDL.LU.64 R40, [R1+0x1748] ;  /* 0x0017480001287983 */ /* 0x000f220000300a00 */
[----:B---3--:R-:W-:-:S03]  /*21f80*/  IMAD.WIDE R108, R33, 0x4, R12 ;  /* 0x00000004216c7825 */ /* 0x008fc600078e020c */
[----:B------:R-:W3:Y:S04]  /*21f90*/  LDL.LU.64 R12, [R1+0x1730] ;  /* 0x00173000010c7983 */ /* 0x000ee80000300a00 */
[----:B------:R-:W-:Y:S04]  /*21fa0*/  STL.64 [R1+0xde0], R44 ;  /* 0x000de02c01007387 */ /* 0x000fe80000100a00 */
[----:B------:R-:W-:Y:S01]  /*21fb0*/  STL.64 [R1+0x18f8], R244 ;  /* 0x0018f8f401007387 */ /* 0x000fe20000100a00 */
[----:B------:R-:W-:-:S03]  /*21fc0*/  IMAD.WIDE R88, R33, 0x4, R42 ;  /* 0x0000000421587825 */ /* 0x000fc600078e022a */
[----:B------:R-:W3:Y:S04]  /*21fd0*/  LDL.LU.64 R48, [R1+0x9e0] ;  /* 0x0009e00001307983 */ /* 0x000ee80000300a00 */
[----:B------:R-:W3:Y:S01]  /*21fe0*/  LDL.LU.64 R50, [R1+0x9d0] ;  /* 0x0009d00001327983 */ /* 0x000ee20000300a00 */
[----:B------:R-:W-:-:S03]  /*21ff0*/  IMAD.WIDE R42, R33, 0x4, R30 ;  /* 0x00000004212a7825 */ /* 0x000fc600078e021e */
[----:B------:R-:W-:Y:S01]  /*22000*/  STL.64 [R1+0x18f0], R108 ;  /* 0x0018f06c01007387 */ /* 0x000fe20000100a00 */
[----:B------:R-:W-:-:S04]  /*22010*/  IMAD.WIDE R84, R33, 0x4, R34 ;  /* 0x0000000421547825 */ /* 0x000fc800078e0222 */
[C---:B------:R-:W-:Y:S02]  /*22020*/  IMAD.WIDE R68, R33.reuse, 0x4, R38 ;  /* 0x0000000421447825 */ /* 0x040fe400078e0226 */
[----:B------:R-:W3:Y:S04]  /*22030*/  LDL.LU.64 R38, [R1+0x9c0] ;  /* 0x0009c00001267983 */ /* 0x000ee80000300a00 */
[----:B------:R-:W-:Y:S04]  /*22040*/  STL.64 [R1+0x18e8], R88 ;  /* 0x0018e85801007387 */ /* 0x000fe80000100a00 */
[----:B------:R-:W3:Y:S01]  /*22050*/  LDL.LU.64 R34, [R1+0x9b0] ;  /* 0x0009b00001227983 */ /* 0x000ee20000300a00 */
[----:B------:R-:W-:-:S03]  /*22060*/  IMAD.WIDE R10, R33, 0x4, R10 ;  /* 0x00000004210a7825 */ /* 0x000fc600078e020a */
[----:B------:R-:W3:Y:S04]  /*22070*/  LDL.LU.64 R30, [R1+0x9a0] ;  /* 0x0009a000011e7983 */ /* 0x000ee80000300a00 */
[----:B------:R-:W-:Y:S01]  /*22080*/  STL.64 [R1+0x18e0], R84 ;  /* 0x0018e05401007387 */ /* 0x000fe20000100a00 */
[----:B--2---:R-:W-:-:S03]  /*22090*/  IMAD.WIDE R232, R33, 0x4, R4 ;  /* 0x0000000421e87825 */ /* 0x004fc600078e0204 */
[----:B------:R-:W2:Y:S04]  /*220a0*/  LDL.LU.64 R4, [R1+0x990] ;  /* 0x0009900001047983 */ /* 0x000ea80000300a00 */
[----:B------:R-:W-:Y:S01]  /*220b0*/  STL.64 [R1+0x18d8], R68 ;  /* 0x0018d84401007387 */ /* 0x000fe20000100a00 */
[----:B------:R-:W-:-:S03]  /*220c0*/  IMAD.WIDE R246, R33, 0x4, R62 ;  /* 0x0000000421f67825 */ /* 0x000fc600078e023e */
[----:B------:R-:W-:Y:S04]  /*220d0*/  STL.64 [R1+0x18d0], R10 ;  /* 0x0018d00a01007387 */ /* 0x000fe80000100a00 */
[----:B------:R1:W-:Y:S01]  /*220e0*/  STL.64 [R1+0x18c0], R232 ;  /* 0x0018c0e801007387 */ /* 0x0003e20000100a00 */
[----:B------:R-:W-:-:S03]  /*220f0*/  IMAD.WIDE R110, R33, 0x4, R52 ;  /* 0x00000004216e7825 */ /* 0x000fc600078e0234 */
[----:B------:R-:W2:Y:S04]  /*22100*/  LDL.LU.64 R52, [R1+0x960] ;  /* 0x0009600001347983 */ /* 0x000ea80000300a00 */
[----:B------:R-:W-:Y:S01]  /*22110*/  STL.64 [R1+0x18c8], R42 ;  /* 0x0018c82a01007387 */ /* 0x000fe20000100a00 */
[----:B------:R-:W-:-:S03]  /*22120*/  IMAD.WIDE R92, R33, 0x4, R54 ;  /* 0x00000004215c7825 */ /* 0x000fc600078e0236 */
[----:B------:R-:W-:Y:S04]  /*22130*/  STL.64 [R1+0x18b8], R246 ;  /* 0x0018b8f601007387 */ /* 0x000fe80000100a00 */
[----:B------:R-:W-:Y:S01]  /*22140*/  LDGSTS.E [R32+0x10c00], desc[UR8][R232.64], P3 ;  /* 0x10c00000e8207fae */ /* 0x000fe20009921848 */
[----:B----4-:R-:W-:-:S03]  /*22150*/  IMAD.WIDE R74, R33, 0x4, R16 ;  /* 0x00000004214a7825 */ /* 0x010fc600078e0210 */
[----:B------:R-:W4:Y:S04]  /*22160*/  LDL.LU.64 R16, [R1+0x950] ;  /* 0x0009500001107983 */ /* 0x000f280000300a00 */
[----:B------:R-:W-:Y:S01]  /*22170*/  STL.64 [R1+0x18b0], R110 ;  /* 0x0018b06e01007387 */ /* 0x000fe20000100a00 */
[----:B------:R-:W-:-:S04]  /*22180*/  IMAD.WIDE R70, R33, 0x4, R40 ;  /* 0x0000000421467825 */ /* 0x000fc800078e0228 */
[----:B------:R-:W-:-:S04]  /*22190*/  IMAD.WIDE R40, R33, 0x4, R28 ;  /* 0x0000000421287825 */ /* 0x000fc800078e021c */
[C---:B---3--:R-:W-:Y:S02]  /*221a0*/  IMAD.WIDE R62, R33.reuse, 0x4, R12 ;  /* 0x00000004213e7825 */ /* 0x048fe400078e020c */
[----:B------:R-:W3:Y:S04]  /*221b0*/  LDL.LU.64 R12, [R1+0x940] ;  /* 0x00094000010c7983 */ /* 0x000ee80000300a00 */
[----:B------:R-:W-:Y:S04]  /*221c0*/  STL.64 [R1+0x18a8], R92 ;  /* 0x0018a85c01007387 */ /* 0x000fe80000100a00 */
[----:B------:R-:W4:Y:S01]  /*221d0*/  LDL.LU.64 R28, [R1+0x1ce8] ;  /* 0x001ce800011c7983 */ /* 0x000f220000300a00 */
[----:B------:R-:W-:-:S03]  /*221e0*/  IMAD.WIDE R234, R33, 0x4, R48 ;  /* 0x0000000421ea7825 */ /* 0x000fc600078e0230 */
[----:B------:R-:W-:Y:S01]  /*221f0*/  STL.64 [R1+0x18a0], R74 ;  /* 0x0018a04a01007387 */ /* 0x000fe20000100a00 */
[----:B------:R-:W-:-:S03]  /*22200*/  IMAD.WIDE R112, R33, 0x4, R50 ;  /* 0x0000000421707825 */ /* 0x000fc600078e0232 */
[----:B------:R-:W-:Y:S04]  /*22210*/  STL.64 [R1+0x1898], R70 ;  /* 0x0018984601007387 */ /* 0x000fe80000100a00 */
[----:B------:R-:W-:Y:S04]  /*22220*/  STL.64 [R1+0x1890], R62 ;  /* 0x0018903e01007387 */ /* 0x000fe80000100a00 */
[----:B------:R1:W-:Y:S04]  /*22230*/  STL.64 [R1+0x1880], R234 ;  /* 0x001880ea01007387 */ /* 0x0003e80000100a00 */
[----:B------:R-:W-:Y:S01]  /*22240*/  LDGSTS.E [R32+0x11000], desc[UR8][R234.64], P3 ;  /* 0x11000000ea207fae */ /* 0x000fe20009921848 */
[----:B------:R-:W-:-:S03]  /*22250*/  IMAD.WIDE R98, R33, 0x4, R38 ;  /* 0x0000000421627825 */ /* 0x000fc600078e0226 */
[----:B------:R-:W3:Y:S04]  /*22260*/  LDL.LU.64 R38, [R1+0x920] ;  /* 0x0009200001267983 */ /* 0x000ee80000300a00 */
[----:B------:R-:W-:Y:S01]  /*22270*/  STL.64 [R1+0x1888], R40 ;  /* 0x0018882801007387 */ /* 0x000fe20000100a00 */
[----:B------:R-:W-:-:S03]  /*22280*/  IMAD.WIDE R94, R33, 0x4, R34 ;  /* 0x00000004215e7825 */ /* 0x000fc600078e0222 */
[----:B------:R-:W-:Y:S01]  /*22290*/  STL.64 [R1+0x1878], R112 ;  /* 0x0018787001007387 */ /* 0x000fe20000100a00 */
[----:B------:R-:W-:-:S03]  /*222a0*/  IMAD.WIDE R72, R33, 0x4, R30 ;  /* 0x0000000421487825 */ /* 0x000fc600078e021e */
[----:B------:R-:W3:Y:S04]  /*222b0*/  LDL.LU.64 R30, [R1+0x900] ;  /* 0x00090000011e7983 */ /* 0x000ee80000300a00 */
[----:B------:R-:W-:Y:S01]  /*222c0*/  STL.64 [R1+0x1870], R98 ;  /* 0x0018706201007387 */ /* 0x000fe20000100a00 */
[----:B------:R-:W-:-:S04]  /*222d0*/  IMAD.WIDE R34, R33, 0x4, R26 ;  /* 0x0000000421227825 */ /* 0x000fc800078e021a */
[----:B--2---:R-:W-:-:S04]  /*222e0*/  IMAD.WIDE R58, R33, 0x4, R4 ;  /* 0x00000004213a7825 */ /* 0x004fc800078e0204 */
[C---:B----4-:R-:W-:Y:S02]  /*222f0*/  IMAD.WIDE R54, R33.reuse, 0x4, R28 ;  /* 0x0000000421367825 */ /* 0x050fe400078e021c */
[----:B------:R-:W2:Y:S04]  /*22300*/  LDL.LU.64 R28, [R1+0x1ce0] ;  /* 0x001ce000011c7983 */ /* 0x000ea80000300a00 */
[----:B------:R-:W4:Y:S04]  /*22310*/  LDL.LU.64 R4, [R1+0x8f0] ;  /* 0x0008f00001047983 */ /* 0x000f280000300a00 */
[----:B------:R-:W-:Y:S04]  /*22320*/  STL.64 [R1+0x1868], R94 ;  /* 0x0018685e01007387 */ /* 0x000fe80000100a00 */
[----:B------:R-:W4:Y:S01]  /*22330*/  LDL.LU.64 R26, [R1+0x1cd8] ;  /* 0x001cd800011a7983 */ /* 0x000f220000300a00 */
[----:B------:R-:W-:-:S03]  /*22340*/  IMAD.WIDE R236, R33, 0x4, R52 ;  /* 0x0000000421ec7825 */ /* 0x000fc600078e0234 */
[----:B------:R-:W-:Y:S04]  /*22350*/  STL.64 [R1+0x1860], R72 ;  /* 0x0018604801007387 */ /* 0x000fe80000100a00 */
[----:B------:R-:W4:Y:S04]  /*22360*/  LDL.LU.64 R238, [R1+0x8e0] ;  /* 0x0008e00001ee7983 */ /* 0x000f280000300a00 */
[----:B------:R-:W4:Y:S04]  /*22370*/  LDL.LU.64 R116, [R1+0x8d0] ;  /* 0x0008d00001747983 */ /* 0x000f280000300a00 */
[----:B------:R-:W-:Y:S04]  /*22380*/  STL.64 [R1+0x1858], R58 ;  /* 0x0018583a01007387 */ /* 0x000fe80000100a00 */
[----:B------:R-:W4:Y:S01]  /*22390*/  LDL.LU.64 R100, [R1+0x8c0] ;  /* 0x0008c00001647983 */ /* 0x000f220000300a00 */
[----:B------:R-:W-:-:S03]  /*223a0*/  IMAD.WIDE R114, R33, 0x4, R16 ;  /* 0x0000000421727825 */ /* 0x000fc600078e0210 */
[----:B------:R-:W-:Y:S04]  /*223b0*/  STL.64 [R1+0x1850], R54 ;  /* 0x0018503601007387 */ /* 0x000fe80000100a00 */
[----:B------:R1:W-:Y:S01]  /*223c0*/  STL.64 [R1+0x1840], R236 ;  /* 0x001840ec01007387 */ /* 0x0003e20000100a00 */
[----:B---3--:R-:W-:-:S03]  /*223d0*/  IMAD.WIDE R96, R33, 0x4, R12 ;  /* 0x0000000421607825 */ /* 0x008fc600078e020c */
[----:B------:R-:W3:Y:S04]  /*223e0*/  LDL.LU.64 R248, [R1+0x8b0] ;  /* 0x0008b00001f87983 */ /* 0x000ee80000300a00 */
[----:B------:R-:W3:Y:S04]  /*223f0*/  LDL.LU.64 R78, [R1+0x8a0] ;  /* 0x0008a000014e7983 */ /* 0x000ee80000300a00 */
[----:B------:R-:W3:Y:S04]  /*22400*/  LDL.LU.64 R60, [R1+0x890] ;  /* 0x00089000013c7983 */ /* 0x000ee80000300a00 */
[----:B------:R-:W3:Y:S04]  /*22410*/  LDL.LU.64 R50, [R1+0x880] ;  /* 0x0008800001327983 */ /* 0x000ee80000300a00 */
[----:B------:R-:W3:Y:S04]  /*22420*/  LDL.LU.64 R12, [R1+0x870] ;  /* 0x00087000010c7983 */ /* 0x000ee80000300a00 */
[----:B------:R-:W-:Y:S04]  /*22430*/  STL.64 [R1+0x1848], R34 ;  /* 0x0018482201007387 */ /* 0x000fe80000100a00 */
[----:B------:R-:W-:Y:S01]  /*22440*/  STL.64 [R1+0x1838], R114 ;  /* 0x0018387201007387 */ /* 0x000fe20000100a00 */
[----:B------:R-:W-:-:S03]  /*22450*/  IMAD.WIDE R48, R33, 0x4, R30 ;  /* 0x0000000421307825 */ /* 0x000fc600078e021e */
[----:B------:R-:W-:Y:S01]  /*22460*/  LDGSTS.E [R32+0x11400], desc[UR8][R236.64], P3 ;  /* 0x11400000ec207fae */ /* 0x000fe20009921848 */
[----:B------:R-:W-:-:S04]  /*22470*/  IMAD.WIDE R76, R33, 0x4, R38 ;  /* 0x00000004214c7825 */ /* 0x000fc800078e0226 */
[----:B--2---:R-:W-:-:S04]  /*22480*/  IMAD.WIDE R56, R33, 0x4, R28 ;  /* 0x0000000421387825 */ /* 0x004fc800078e021c */
[C---:B----4-:R-:W-:Y:S02]  /*22490*/  IMAD.WIDE R86, R33.reuse, 0x4, R26 ;  /* 0x0000000421567825 */ /* 0x050fe400078e021a */
[----:B------:R-:W2:Y:S04]  /*224a0*/  LDL.LU.64 R26, [R1+0x860] ;  /* 0x00086000011a7983 */ /* 0x000ea80000300a00 */
[----:B------:R-:W4:Y:S04]  /*224b0*/  LDL.LU.64 R18, [R1+0x850] ;  /* 0x0008500001127983 */ /* 0x000f280000300a00 */
[----:B------:R-:W-:Y:S04]  /*224c0*/  STL.64 [R1+0x1830], R96 ;  /* 0x0018306001007387 */ /* 0x000fe80000100a00 */
[----:B------:R-:W4:Y:S04]  /*224d0*/  LDL.LU.64 R28, [R1+0x840] ;  /* 0x00084000011c7983 */ /* 0x000f280000300a00 */
[----:B------:R-:W4:Y:S04]  /*224e0*/  LDL.LU.64 R250, [R1+0x830] ;  /* 0x0008300001fa7983 */ /* 0x000f280000300a00 */
[----:B------:R-:W4:Y:S01]  /*224f0*/  LDL.LU.64 R30, [R1+0x820] ;  /* 0x00082000011e7983 */ /* 0x000f220000300a00 */
[----:B------:R-:W-:-:S03]  /*22500*/  IMAD.WIDE R16, R33, 0x4, R4 ;  /* 0x0000000421107825 */ /* 0x000fc600078e0204 */
[----:B------:R-:W-:Y:S04]  /*22510*/  STL.64 [R1+0x1828], R86 ;  /* 0x0018285601007387 */ /* 0x000fe80000100a00 */
[----:B------:R-:W4:Y:S04]  /*22520*/  LDL.LU.64 R38, [R1+0x810] ;  /* 0x0008100001267983 */ /* 0x000f280000300a00 */
[----:B------:R-:W4:Y:S04]  /*22530*/  LDL.LU.64 R52, [R1+0x800] ;  /* 0x0008000001347983 */ /* 0x000f280000300a00 */
[----:B------:R-:W4:Y:S01]  /*22540*/  LDL.LU.64 R4, [R1+0x770] ;  /* 0x0007700001047983 */ /* 0x000f220000300a00 */
[----:B------:R-:W-:-:S03]  /*22550*/  IMAD.WIDE R238, R33, 0x4, R238 ;  /* 0x0000000421ee7825 */ /* 0x000fc600078e02ee */
[----:B------:R-:W-:Y:S01]  /*22560*/  STL.64 [R1+0x1820], R76 ;  /* 0x0018204c01007387 */ /* 0x000fe20000100a00 */
[----:B------:R-:W-:-:S03]  /*22570*/  IMAD.WIDE R116, R33, 0x4, R116 ;  /* 0x0000000421747825 */ /* 0x000fc600078e0274 */
[----:B------:R-:W-:Y:S01]  /*22580*/  STL.64 [R1+0x1818], R56 ;  /* 0x0018183801007387 */ /* 0x000fe20000100a00 */
[----:B------:R-:W-:-:S03]  /*22590*/  IMAD.WIDE R100, R33, 0x4, R100 ;  /* 0x0000000421647825 */ /* 0x000fc600078e0264 */
[----:B------:R-:W-:Y:S01]  /*225a0*/  STL.64 [R1+0x1810], R48 ;  /* 0x0018103001007387 */ /* 0x000fe20000100a00 */
[----:B---3--:R-:W-:-:S03]  /*225b0*/  IMAD.WIDE R248, R33, 0x4, R248 ;  /* 0x0000000421f87825 */ /* 0x008fc600078e02f8 */
[----:B------:R3:W-:Y:S01]  /*225c0*/  STL.64 [R1+0x1800], R238 ;  /* 0x001800ee01007387 */ /* 0x0007e20000100a00 */
        /* <DEDUP_REMOVED lines=11> */
[----:B------:R-:W-:Y:S01]  /*22680*/  LDGSTS.E [R32+0x11800], desc[UR8][R238.64], P3 ;  /* 0x11800000ee207fae */ /* 0x000fe20009921848 */
[----:B--2---:R-:W-:-:S04]  /*22690*/  IMAD.WIDE R26, R33, 0x4, R26 ;  /* 0x00000004211a7825 */ /* 0x004fc800078e021a */
[C---:B----4-:R-:W-:Y:S01]  /*226a0*/  IMAD.WIDE R18, R33.reuse, 0x4, R18 ;  /* 0x0000000421127825 */ /* 0x050fe200078e0212 */
[----:B------:R2:W-:Y:S04]  /*226b0*/  STL.64 [R1+0x17c0], R26 ;  /* 0x0017c01a01007387 */ /* 0x0005e80000100a00 */
[----:B------:R-:W-:Y:S01]  /*226c0*/  STL.64 [R1+0x17c8], R12 ;  /* 0x0017c80c01007387 */ /* 0x000fe20000100a00 */
[----:B------:R-:W-:-:S03]  /*226d0*/  IMAD.WIDE R28, R33, 0x4, R28 ;  /* 0x00000004211c7825 */ /* 0x000fc600078e021c */
[----:B------:R4:W-:Y:S01]  /*226e0*/  STL.64 [R1+0x17b8], R18 ;  /* 0x0017b81201007387 */ /* 0x0009e20000100a00 */
        /* <DEDUP_REMOVED lines=9> */
[----:B------:R4:W-:Y:S04]  /*22780*/  STL.64 [R1+0x1790], R52 ;  /* 0x0017903401007387 */ /* 0x0009e80000100a00 */
[----:B-1----:R-:W4:Y:S04]  /*22790*/  LDL.LU.64 R120, [R1+0x1cd0] ;  /* 0x001cd00001787983 */ /* 0x002f280000300a00 */
[----:B------:R1:W-:Y:S04]  /*227a0*/  STL.64 [R1+0x1788], R4 ;  /* 0x0017880401007387 */ /* 0x0003e80000100a00 */
[----:B------:R-:W4:Y:S04]  /*227b0*/  LDL.LU.64 R118, [R1+0x1cc8] ;  /* 0x001cc80001767983 */ /* 0x000f280000300a00 */
[----:B------:R-:W4:Y:S04]  /*227c0*/  LDL.LU.64 R230, [R1+0x1cc0] ;  /* 0x001cc00001e67983 */ /* 0x000f280000300a00 */
[----:B------:R-:W4:Y:S04]  /*227d0*/  LDL.LU.64 R232, [R1+0x1cb8] ;  /* 0x001cb80001e87983 */ /* 0x000f280000300a00 */
[----:B------:R-:W4:Y:S04]  /*227e0*/  LDL.LU.64 R234, [R1+0x1cb0] ;  /* 0x001cb00001ea7983 */ /* 0x000f280000300a00 */
[----:B------:R-:W4:Y:S04]  /*227f0*/  LDL.LU.64 R236, [R1+0x1ca8] ;  /* 0x001ca80001ec7983 */ /* 0x000f280000300a00 */
[----:B---3--:R-:W3:Y:S04]  /*22800*/  LDL.LU.64 R238, [R1+0x1ca0] ;  /* 0x001ca00001ee7983 */ /* 0x008ee80000300a00 */
[----:B------:R-:W-:Y:S04]  /*22810*/  LDGSTS.E [R32+0x11c00], desc[UR8][R26.64], P3 ;  /* 0x11c000001a207fae */ /* 0x000fe80009921848 */
[----:B--2---:R-:W2:Y:S04]  /*22820*/  LDL.LU.64 R26, [R1+0x1c98] ;  /* 0x001c9800011a7983 */ /* 0x004ea80000300a00 */
[----:B--2---:R-:W-:Y:S04]  /*22830*/  LDGSTS.E [R26+0x10080], desc[UR8][R240.64], P3 ;  /* 0x10080000f01a7fae */ /* 0x004fe80009921848 */
[----:B------:R-:W-:Y:S04]  /*22840*/  LDGSTS.E [R26+0x10480], desc[UR8][R242.64], P3 ;  /* 0x10480000f21a7fae */ /* 0x000fe80009921848 */
[----:B------:R-:W-:Y:S04]  /*22850*/  LDGSTS.E [R26+0x10880], desc[UR8][R244.64], P3 ;  /* 0x10880000f41a7fae */ /* 0x000fe80009921848 */
[----:B------:R-:W2:Y:S04]  /*22860*/  LDL.LU.64 R240, [R1+0x1c90] ;  /* 0x001c900001f07983 */ /* 0x000ea80000300a00 */
[----:B------:R-:W3:Y:S04]  /*22870*/  LDL.LU.64 R242, [R1+0x1c88] ;  /* 0x001c880001f27983 */ /* 0x000ee80000300a00 */
[----:B------:R-:W2:Y:S04]  /*22880*/  LDL.LU.64 R244, [R1+0x1c80] ;  /* 0x001c800001f47983 */ /* 0x000ea80000300a00 */
[----:B------:R-:W-:Y:S04]  /*22890*/  LDGSTS.E [R26+0x10c80], desc[UR8][R246.64], P3 ;  /* 0x10c80000f61a7fae */ /* 0x000fe80009921848 */
[----:B------:R-:W-:Y:S04]  /*228a0*/  LDGSTS.E [R26+0x11080], desc[UR8][R112.64], P3 ;  /* 0x11080000701a7fae */ /* 0x000fe80009921848 */
[----:B------:R-:W-:Y:S04]  /*228b0*/  LDGSTS.E [R26+0x11480], desc[UR8][R114.64], P3 ;  /* 0x11480000721a7fae */ /* 0x000fe80009921848 */
[----:B------:R-:W3:Y:S04]  /*228c0*/  LDL.LU.64 R246, [R1+0x1c78] ;  /* 0x001c780001f67983 */ /* 0x000ee80000300a00 */
[----:B------:R-:W2:Y:S04]  /*228d0*/  LDL.LU.64 R112, [R1+0x1c70] ;  /* 0x001c700001707983 */ /* 0x000ea80000300a00 */
[----:B------:R-:W3:Y:S04]  /*228e0*/  LDL.LU.64 R114, [R1+0x1c68] ;  /* 0x001c680001727983 */ /* 0x000ee80000300a00 */
[----:B------:R-:W-:Y:S04]  /*228f0*/  LDGSTS.E [R26+0x11880], desc[UR8][R116.64], P3 ;  /* 0x11880000741a7fae */ /* 0x000fe80009921848 */
[----:B------:R-:W-:Y:S04]  /*22900*/  LDGSTS.E [R26+0x11c80], desc[UR8][R18.64], P3 ;  /* 0x11c80000121a7fae */ /* 0x000fe80009921848 */
[----:B------:R-:W-:Y:S04]  /*22910*/  LDGSTS.E [R27+0x10100], desc[UR8][R106.64], P3 ;  /* 0x101000006a1b7fae */ /* 0x000fe80009921848 */
[----:B------:R-:W3:Y:S04]  /*22920*/  LDL.LU.64 R116, [R1+0x1c60] ;  /* 0x001c600001747983 */ /* 0x000ee80000300a00 */
[----:B----4-:R-:W4:Y:S04]  /*22930*/  LDL.LU.64 R18, [R1+0x1c58] ;  /* 0x001c580001127983 */ /* 0x010f280000300a00 */
        /* <DEDUP_REMOVED lines=10> */
[----:B------:R-:W2:Y:S04]  /*229e0*/  LDL.LU.64 R98, [R1+0x1c30] ;  /* 0x001c300001627983 */ /* 0x000ea80000300a00 */
[----:B------:R-:W3:Y:S04]  /*229f0*/  LDL.LU.64 R96, [R1+0x1c28] ;  /* 0x001c280001607983 */ /* 0x000ee80000300a00 */
[----:B------:R-:W2:Y:S04]  /*22a00*/  LDL.LU.64 R100, [R1+0x1c20] ;  /* 0x001c200001647983 */ /* 0x000ea80000300a00 */
[----:B------:R-:W-:Y:S04]  /*22a10*/  LDGSTS.E [R27+0x11d00], desc[UR8][R28.64], P3 ;  /* 0x11d000001c1b7fae */ /* 0x000fe80009921848 */
[----:B------:R-:W4:Y:S04]  /*22a20*/  LDL.LU.64 R28, [R1+0x1c18] ;  /* 0x001c1800011c7983 */ /* 0x000f280000300a00 */
[----:B----4-:R-:W-:Y:S04]  /*22a30*/  LDGSTS.E [R28+0x10180], desc[UR8][R102.64], P3 ;  /* 0x10180000661c7fae */ /* 0x010fe80009921848 */
[----:B------:R-:W-:Y:S04]  /*22a40*/  LDGSTS.E [R28+0x10580], desc[UR8][R90.64], P3 ;  /* 0x105800005a1c7fae */ /* 0x000fe80009921848 */
[----:B------:R-:W-:Y:S04]  /*22a50*/  LDGSTS.E [R28+0x10980], desc[UR8][R88.64], P3 ;  /* 0x10980000581c7fae */ /* 0x000fe80009921848 */
[----:B------:R-:W4:Y:S04]  /*22a60*/  LDL.LU.64 R102, [R1+0x1c10] ;  /* 0x001c100001667983 */ /* 0x000f280000300a00 */
[----:B------:R-:W3:Y:S04]  /*22a70*/  LDL.LU.64 R90, [R1+0x1c08] ;  /* 0x001c0800015a7983 */ /* 0x000ee80000300a00 */
[----:B------:R-:W2:Y:S04]  /*22a80*/  LDL.LU.64 R88, [R1+0x1c00] ;  /* 0x001c000001587983 */ /* 0x000ea80000300a00 */
[----:B------:R-:W-:Y:S04]  /*22a90*/  LDGSTS.E [R28+0x10d80], desc[UR8][R92.64], P3 ;  /* 0x10d800005c1c7fae */ /* 0x000fe80009921848 */
        /* <DEDUP_REMOVED lines=22> */
[----:B------:R-:W3:Y:S04]  /*22c00*/  LDL.LU.64 R78, [R1+0x1ba0] ;  /* 0x001ba000014e7983 */ /* 0x000ee80000300a00 */
[----:B------:R-:W-:Y:S04]  /*22c10*/  LDGSTS.E [R29+0x11e00], desc[UR8][R30.64], P3 ;  /* 0x11e000001e1d7fae */ /* 0x000fe80009921848 */
[----:B------:R-:W2:Y:S01]  /*22c20*/  LDL.LU.64 R30, [R1+0x1b98] ;  /* 0x001b9800011e7983 */ /* 0x000ea20000300a00 */
[----:B------:R-:W-:-:S03]  /*22c30*/  VIADD R3, R3, 0xfffffe7f ;  /* 0xfffffe7f03037836 */ /* 0x000fc60000000000 */
[----:B--2---:R-:W-:Y:S04]  /*22c40*/  LDGSTS.E [R30+0x10280], desc[UR8][R66.64], P3 ;  /* 0x10280000421e7fae */ /* 0x004fe80009921848 */
[----:B------:R-:W-:Y:S04]  /*22c50*/  LDGSTS.E [R30+0x10680], desc[UR8][R64.64], P3 ;  /* 0x10680000401e7fae */ /* 0x000fe80009921848 */
[----:B------:R-:W-:Y:S04]  /*22c60*/  LDGSTS.E [R30+0x10a80], desc[UR8][R68.64], P3 ;  /* 0x10a80000441e7fae */ /* 0x000fe80009921848 */
[----:B------:R-:W2:Y:S04]  /*22c70*/  LDL.LU.64 R66, [R1+0x1b90] ;  /* 0x001b900001427983 */ /* 0x000ea80000300a00 */
[----:B------:R-:W4:Y:S04]  /*22c80*/  LDL.LU.64 R64, [R1+0x1b88] ;  /* 0x001b880001407983 */ /* 0x000f280000300a00 */
[----:B------:R-:W-:Y:S04]  /*22c90*/  LDGSTS.E [R30+0x10e80], desc[UR8][R70.64], P3 ;  /* 0x10e80000461e7fae */ /* 0x000fe80009921848 */
[----:B------:R-:W3:Y:S04]  /*22ca0*/  LDL.LU.64 R68, [R1+0x1b80] ;  /* 0x001b800001447983 */ /* 0x000ee80000300a00 */
[----:B------:R-:W-:Y:S04]  /*22cb0*/  LDGSTS.E [R30+0x11280], desc[UR8][R58.64], P3 ;  /* 0x112800003a1e7fae */ /* 0x000fe80009921848 */
[----:B------:R-:W2:Y:S04]  /*22cc0*/  LDL.LU.64 R70, [R1+0x1b78] ;  /* 0x001b780001467983 */ /* 0x000ea80000300a00 */
[----:B------:R-:W-:Y:S04]  /*22cd0*/  LDGSTS.E [R30+0x11680], desc[UR8][R56.64], P3 ;  /* 0x11680000381e7fae */ /* 0x000fe80009921848 */
[----:B------:R-:W4:Y:S04]  /*22ce0*/  LDL.LU.64 R58, [R1+0x1b70] ;  /* 0x001b7000013a7983 */ /* 0x000f280000300a00 */
[----:B------:R-:W-:Y:S04]  /*22cf0*/  LDGSTS.E [R30+0x11a80], desc[UR8][R60.64], P3 ;  /* 0x11a800003c1e7fae */ /* 0x000fe80009921848 */
[----:B------:R-:W3:Y:S04]  /*22d00*/  LDL.LU.64 R56, [R1+0x1b68] ;  /* 0x001b680001387983 */ /* 0x000ee80000300a00 */
[----:B------:R-:W-:Y:S04]  /*22d10*/  LDGSTS.E [R30+0x11e80], desc[UR8][R38.64], P3 ;  /* 0x11e80000261e7fae */ /* 0x000fe80009921848 */
[----:B------:R-:W2:Y:S04]  /*22d20*/  LDL.LU.64 R60, [R1+0x1b60] ;  /* 0x001b6000013c7983 */ /* 0x000ea80000300a00 */
[----:B------:R-:W-:Y:S04]  /*22d30*/  LDGSTS.E [R31+0x10300], desc[UR8][R36.64], P3 ;  /* 0x10300000241f7fae */ /* 0x000fe80009921848 */
[----:B------:R-:W-:Y:S04]  /*22d40*/  LDGSTS.E [R31+0x10700], desc[UR8][R14.64], P3 ;  /* 0x107000000e1f7fae */ /* 0x000fe80009921848 */
[----:B------:R-:W-:Y:S04]  /*22d50*/  LDGSTS.E [R31+0x10b00], desc[UR8][R10.64], P3 ;  /* 0x10b000000a1f7fae */ /* 0x000fe80009921848 */
[----:B------:R-:W4:Y:S04]  /*22d60*/  LDL.LU.64 R36, [R1+0x760] ;  /* 0x0007600001247983 */ /* 0x000f280000300a00 */
[----:B------:R-:W3:Y:S04]  /*22d70*/  LDL.LU.64 R38, [R1+0x758] ;  /* 0x0007580001267983 */ /* 0x000ee80000300a00 */
[----:B------:R-:W2:Y:S04]  /*22d80*/  LDL.LU.64 R14, [R1+0x750] ;  /* 0x00075000010e7983 */ /* 0x000ea80000300a00 */
[----:B------:R-:W2:Y:S04]  /*22d90*/  LDL.LU.64 R10, [R1+0x748] ;  /* 0x00074800010a7983 */ /* 0x000ea80000300a00 */
        /* <DEDUP_REMOVED lines=11> */
[----:B------:R1:W-:Y:S04]  /*22e50*/  LDGSTS.E [R0+0x11b80], desc[UR8][R12.64], P3 ;  /* 0x11b800000c007fae */ /* 0x0003e80009921848 */
[----:B------:R-:W-:Y:S04]  /*22e60*/  LDGSTS.E [R0+0x11f80], desc[UR8][R4.64], P3 ;  /* 0x11f8000004007fae */ /* 0x000fe80009921848 */
[----:B------:R-:W0:Y:S04]  /*22e70*/  LDGDEPBAR ;  /* 0x00000000000079af */ /* 0x000e280000000000 */
[----:B------:R-:W2:Y:S04]  /*22e80*/  LDL.LU.64 R62, [R1+0x1b58] ;  /* 0x001b5800013e7983 */ /* 0x000ea80000300a00 */
[----:B------:R-:W2:Y:S01]  /*22e90*/  LDL.LU.64 R54, [R1+0x1b50] ;  /* 0x001b500001367983 */ /* 0x000ea20000300a00 */
[----:B------:R-:W-:Y:S01]  /*22ea0*/  ISETP.GE.U32.AND P1, PT, R3, 0x7ffffe00, PT ;  /* 0x7ffffe000300780c */ /* 0x000fe20003f26070 */
[C---:B------:R-:W-:Y:S01]  /*22eb0*/  VIADD R252, R9.reuse, 0x100000 ;  /* 0x0010000009fc7836 */ /* 0x040fe20000000000 */
[C---:B-1----:R-:W-:Y:S01]  /*22ec0*/  IADD3 R13, R9.reuse, 0x100000, RZ ;  /* 0x00100000090d7810 */ /* 0x042fe20007ffe0ff */
[----:B------:R-:W-:Y:S01]  /*22ed0*/  BAR.SYNC.DEFER_BLOCKING 0x0 ;  /* 0x0000000000007b1d */ /* 0x000fe20000010000 */
[C---:B------:R-:W-:Y:S01]  /*22ee0*/  VIADD R12, R9.reuse, 0x100000 ;  /* 0x00100000090c7836 */ /* 0x040fe20000000000 */
[----:B------:R-:W-:-:S06]  /*22ef0*/  IADD3 R8, R9, 0x100000, RZ ;  /* 0x0010000009087810 */ /* 0x000fcc0007ffe0ff */
[----:B------:R-:W1:Y:S01]  /*22f00*/  LDC R3, c[0x0][0x230] ;  /* 0x00008c00ff037b82 */ /* 0x000e620000000800 */
[----:B------:R-:W2:Y:S04]  /*22f10*/  LDL.LU.64 R48, [R1+0x1b48] ;  /* 0x001b480001307983 */ /* 0x000ea80000300a00 */
[----:B------:R-:W2:Y:S04]  /*22f20*/  LDL.LU.64 R50, [R1+0x1b40] ;  /* 0x001b400001327983 */ /* 0x000ea80000300a00 */
[----:B------:R-:W2:Y:S04]  /*22f30*/  LDL.LU.64 R52, [R1+0x1b38] ;  /* 0x001b380001347983 */ /* 0x000ea80000300a00 */
[----:B------:R-:W2:Y:S04]  /*22f40*/  LDL.LU.64 R46, [R1+0x740] ;  /* 0x00074000012e7983 */ /* 0x000ea80000300a00 */
[----:B------:R-:W2:Y:S04]  /*22f50*/  LDL.LU.64 R34, [R1+0x738] ;  /* 0x0007380001227983 */ /* 0x000ea80000300a00 */
[----:B------:R-:W2:Y:S04]  /*22f60*/  LDL.LU.64 R16, [R1+0x730] ;  /* 0x0007300001107983 */ /* 0x000ea80000300a00 */
[----:B------:R-:W2:Y:S04]  /*22f70*/  LDL.LU.64 R4, [R1+0x728] ;  /* 0x0007280001047983 */ /* 0x000ea80000300a00 */
[----:B------:R-:W-:Y:S01]  /*22f80*/  @!PT LDS RZ, [RZ] ;  /* 0x00000000fffff984 */ /* 0x000fe20000000800 */
[----:B------:R-:W-:Y:S01]  /*22f90*/  @!PT LDS RZ, [RZ] ;  /* 0x00000000fffff984 */ /* 0x000fe20000000800 */
[----:B------:R-:W-:Y:S01]  /*22fa0*/  @!PT LDS RZ, [RZ] ;  /* 0x00000000fffff984 */ /* 0x000fe20000000800 */
[----:B------:R-:W-:Y:S01]  /*22fb0*/  LDGSTS.E [R252+-0x40000], desc[UR8][R6.64], !P1 ;  /* 0xc000000006fc7fae */ /* 0x000fe2000c921848 */
[----:B----4-:R-:W-:-:S04]  /*22fc0*/  IMAD.WIDE R36, R25, 0x4, R36 ;  /* 0x0000000419247825 */ /* 0x010fc800078e0224 */
[C---:B---3--:R-:W-:Y:S01]  /*22fd0*/  IMAD.WIDE R38, R25.reuse, 0x4, R38 ;  /* 0x0000000419267825 */ /* 0x048fe200078e0226 */
[----:B------:R3:W-:Y:S03]  /*22fe0*/  STL.64 [R1+0x1778], R36 ;  /* 0x0017782401007387 */ /* 0x0007e60000100a00 */
[C---:B--2---:R-:W-:Y:S01]  /*22ff0*/  IMAD.WIDE R14, R25.reuse, 0x4, R14 ;  /* 0x00000004190e7825 */ /* 0x044fe200078e020e */
[----:B------:R2:W-:Y:S03]  /*23000*/  STL.64 [R1+0x1770], R38 ;  /* 0x0017702601007387 */ /* 0x0005e60000100a00 */
[----:B------:R-:W-:Y:S01]  /*23010*/  IMAD.WIDE R10, R25, 0x4, R10 ;  /* 0x00000004190a7825 */ /* 0x000fe200078e020a */
[----:B------:R-:W-:Y:S04]  /*23020*/  LDGSTS.E [R13+-0x3c000], desc[UR8][R36.64], !P1 ;  /* 0xc4000000240d7fae */ /* 0x000fe8000c921848 */
[----:B------:R4:W-:Y:S04]  /*23030*/  STL.64 [R1+0x1768], R14 ;  /* 0x0017680e01007387 */ /* 0x0009e80000100a00 */
[----:B------:R-:W-:Y:S04]  /*23040*/  LDGSTS.E [R12+-0x38000], desc[UR8][R38.64], !P1 ;  /* 0xc8000000260c7fae */ /* 0x000fe8000c921848 */
[----:B---3--:R-:W3:Y:S04]  /*23050*/  LDL.LU.64 R36, [R1+0x720] ;  /* 0x0007200001247983 */ /* 0x008ee80000300a00 */
[----:B------:R1:W-:Y:S04]  /*23060*/  STL.64 [R1+0x1760], R10 ;  /* 0x0017600a01007387 */ /* 0x0003e80000100a00 */
[----:B------:R-:W3:Y:S04]  /*23070*/  LDL.LU.64 R12, [R1+0x718] ;  /* 0x00071800010c7983 */ /* 0x000ee80000300a00 */
[----:B--2---:R-:W2:Y:S04]  /*23080*/  LDL.LU.64 R38, [R1+0x710] ;  /* 0x0007100001267983 */ /* 0x004ea80000300a00 */
[----:B------:R-:W-:Y:S04]  /*23090*/  LDGSTS.E [R8+-0x34000], desc[UR8][R14.64], !P1 ;  /* 0xcc0000000e087fae */ /* 0x000fe8000c921848 */
[----:B----4-:R-:W4:Y:S01]  /*230a0*/  LDL.LU.64 R14, [R1+0x708] ;  /* 0x00070800010e7983 */ /* 0x010f220000300a00 */
[----:B------:R-:W-:-:S04]  /*230b0*/  IADD3 R2, R2, -0x182, RZ ;  /* 0xfffffe7e02027810 */ /* 0x000fc80007ffe0ff */
[----:B------:R-:W-:Y:S01]  /*230c0*/  ISETP.GE.U32.AND P2, PT, R2, 0x7ffffdff, PT ;  /* 0x7ffffdff0200780c */ /* 0x000fe20003f46070 */
[----:B-1----:R-:W-:Y:S01]  /*230d0*/  VIADD R3, R3, 0xfffffe7d ;  /* 0xfffffe7d03037836 */ /* 0x002fe20000000000 */
[----:B------:R-:W1:Y:S04]  /*230e0*/  LDC R2, c[0x0][0x230] ;  /* 0x00008c00ff027b82 */ /* 0x000e680000000800 */
[----:B------:R-:W-:-:S04]  /*230f0*/  ISETP.GE.U32.AND P1, PT, R3, 0x7ffffdfe, PT ;  /* 0x7ffffdfe0300780c */ /* 0x000fc80003f26070 */
[----:B------:R-:W1:Y:S03]  /*23100*/  LDC R3, c[0x0][0x230] ;  /* 0x00008c00ff037b82 */ /* 0x000e660000000800 */
[----:B------:R1:W-:Y:S02]  /*23110*/  LDGSTS.E [R252+-0x3fffc], desc[UR8][R10.64], !P2 ;  /* 0xc00040000afc7fae */ /* 0x0003e4000d121848 */
[C---:B-1----:R-:W-:Y:S01]  /*23120*/  IADD3 R11, R9.reuse, 0x100000, RZ ;  /* 0x00100000090b7810 */ /* 0x042fe20007ffe0ff */
[----:B------:R-:W-:Y:S02]  /*23130*/  VIADD R10, R9, 0x100000 ;  /* 0x00100000090a7836 */ /* 0x000fe40000000000 */
[----:B------:R-:W-:-:S04]  /*23140*/  IMAD.WIDE R40, R25, 0x4, R46 ;  /* 0x0000000419287825 */ /* 0x000fc800078e022e */
[C---:B------:R-:W-:Y:S01]  /*23150*/  IMAD.WIDE R34, R25.reuse, 0x4, R34 ;  /* 0x0000000419227825 */ /* 0x040fe200078e0222 */
[----:B------:R-:W-:Y:S03]  /*23160*/  STL.64 [R1+0x1758], R40 ;  /* 0x0017582801007387 */ /* 0x000fe60000100a00 */
[C---:B------:R-:W-:Y:S01]  /*23170*/  IMAD.WIDE R16, R25.reuse, 0x4, R16 ;  /* 0x0000000419107825 */ /* 0x040fe200078e0210 */
[----:B------:R1:W-:Y:S03]  /*23180*/  STL.64 [R1+0x1750], R34 ;  /* 0x0017502201007387 */ /* 0x0003e60000100a00 */
[----:B------:R-:W-:Y:S01]  /*23190*/  IMAD.WIDE R4, R25, 0x4, R4 ;  /* 0x0000000419047825 */ /* 0x000fe200078e0204 */
[----:B------:R1:W-:Y:S04]  /*231a0*/  STL.64 [R1+0x1748], R16 ;  /* 0x0017481001007387 */ /* 0x0003e80000100a00 */
[----:B------:R-:W-:Y:S04]  /*231b0*/  LDGSTS.E [R11+-0x3bffc], desc[UR8][R40.64], !P2 ;  /* 0xc4004000280b7fae */ /* 0x000fe8000d121848 */
[----:B------:R-:W4:Y:S04]  /*231c0*/  LDL.LU.64 R46, [R1+0x700] ;  /* 0x00070000012e7983 */ /* 0x000f280000300a00 */
[----:B------:R1:W-:Y:S04]  /*231d0*/  STL.64 [R1+0x1740], R4 ;  /* 0x0017400401007387 */ /* 0x0003e80000100a00 */
[----:B------:R-:W-:Y:S04]  /*231e0*/  LDGSTS.E [R10+-0x37ffc], desc[UR8][R34.64], !P2 ;  /* 0xc8004000220a7fae */ /* 0x000fe8000d121848 */
[----:B------:R-:W-:Y:S04]  /*231f0*/  LDGSTS.E [R8+-0x33ffc], desc[UR8][R16.64], !P2 ;  /* 0xcc00400010087fae */ /* 0x000fe8000d121848 */
[----:B------:R1:W-:Y:S04]  /*23200*/  LDGSTS.E [R252+-0x3fff8], desc[UR8][R4.64], !P1 ;  /* 0xc000800004fc7fae */ /* 0x0003e8000c921848 */
[----:B-1----:R-:W4:Y:S04]  /*23210*/  LDL.LU.64 R34, [R1+0x6f8] ;  /* 0x0006f80001227983 */ /* 0x002f280000300a00 */
[----:B------:R-:W4:Y:S04]  /*23220*/  LDL.LU.64 R10, [R1+0x6f0] ;  /* 0x0006f000010a7983 */ /* 0x000f280000300a00 */
[----:B------:R-:W4:Y:S01]  /*23230*/  LDL.LU.64 R16, [R1+0x468] ;  /* 0x0004680001107983 */ /* 0x000f220000300a00 */
[C---:B------:R-:W-:Y:S01]  /*23240*/  VIADD R5, R9.reuse, 0x100000 ;  /* 0x0010000009057836 */ /* 0x040fe20000000000 */
[----:B------:R-:W-:Y:S01]  /*23250*/  IADD3 R4, R9, 0x100000, RZ ;  /* 0x0010000009047810 */ /* 0x000fe20007ffe0ff */
[----:B---3--:R-:W-:-:S04]  /*23260*/  IMAD.WIDE R36, R25, 0x4, R36 ;  /* 0x0000000419247825 */ /* 0x008fc800078e0224 */
[C---:B------:R-:W-:Y:S01]  /*23270*/  IMAD.WIDE R12, R25.reuse, 0x4, R12 ;  /* 0x00000004190c7825 */ /* 0x040fe200078e020c */
[----:B------:R1:W-:Y:S03]  /*23280*/  STL.64 [R1+0x1738], R36 ;  /* 0x0017382401007387 */ /* 0x0003e60000100a00 */
[C---:B--2---:R-:W-:Y:S01]  /*23290*/  IMAD.WIDE R40, R25.reuse, 0x4, R38 ;  /* 0x0000000419287825 */ /* 0x044fe200078e0226 */
[----:B------:R2:W-:Y:S04]  /*232a0*/  STL.64 [R1+0x1730], R12 ;  /* 0x0017300c01007387 */ /* 0x0005e80000100a00 */
[----:B------:R-:W-:Y:S04]  /*232b0*/  STL.64 [R1+0x1728], R40 ;  /* 0x0017282801007387 */ /* 0x000fe80000100a00 */
[----:B------:R-:W3:Y:S04]  /*232c0*/  LDL.LU.64 R38, [R1+0x460] ;  /* 0x0004600001267983 */ /* 0x000ee80000300a00 */
[----:B------:R-:W-:Y:S01]  /*232d0*/  LDGSTS.E [R8+-0x3bff8], desc[UR8][R36.64], !P1 ;  /* 0xc400800024087fae */ /* 0x000fe2000c921848 */
[----:B----4-:R-:W-:-:S03]  /*232e0*/  IMAD.WIDE R14, R25, 0x4, R14 ;  /* 0x00000004190e7825 */ /* 0x010fc600078e020e */
[----:B------:R-:W-:Y:S04]  /*232f0*/  LDGSTS.E [R5+-0x37ff8], desc[UR8][R12.64], !P1 ;  /* 0xc80080000c057fae */ /* 0x000fe8000c921848 */
[----:B------:R4:W-:Y:S04]  /*23300*/  STL.64 [R1+0x1720], R14 ;  /* 0x0017200e01007387 */ /* 0x0009e80000100a00 */
[----:B-1----:R-:W3:Y:S04]  /*23310*/  LDL.LU.64 R36, [R1+0x458] ;  /* 0x0004580001247983 */ /* 0x002ee80000300a00 */
[----:B--2---:R-:W2:Y:S04]  /*23320*/  LDL.LU.64 R12, [R1+0x450] ;  /* 0x00045000010c7983 */ /* 0x004ea80000300a00 */
[----:B------:R-:W-:Y:S04]  /*23330*/  LDGSTS.E [R4+-0x33ff8], desc[UR8][R40.64], !P1 ;  /* 0xcc00800028047fae */ /* 0x000fe8000c921848 */
[----:B------:R-:W2:Y:S01]  /*23340*/  LDL.LU.64 R4, [R1+0x448] ;  /* 0x0004480001047983 */ /* 0x000ea20000300a00 */
[----:B------:R-:W-:-:S04]  /*23350*/  IADD3 R2, R2, -0x184, RZ ;  /* 0xfffffe7c02027810 */ /* 0x000fc80007ffe0ff */
[----:B------:R-:W-:Y:S01]  /*23360*/  ISETP.GE.U32.AND P2, PT, R2, 0x7ffffdfd, PT ;  /* 0x7ffffdfd0200780c */ /* 0x000fe20003f46070 */
[----:B------:R-:W-:Y:S01]  /*23370*/  VIADD R3, R3, 0xfffffe5f ;  /* 0xfffffe5f03037836 */ /* 0x000fe20000000000 */
[----:B------:R-:W1:Y:S04]  /*23380*/  LDC R2, c[0x0][0x230] ;  /* 0x00008c00ff027b82 */ /* 0x000e680000000800 */
[----:B------:R-:W-:-:S04]  /*23390*/  ISETP.GE.U32.AND P1, PT, R3, 0x7ffffde0, PT ;  /* 0x7ffffde00300780c */ /* 0x000fc80003f26070 */
[----:B------:R-:W1:Y:S03]  /*233a0*/  LDC R3, c[0x0][0x230] ;  /* 0x00008c00ff037b82 */ /* 0x000e660000000800 */
[----:B------:R4:W-:Y:S02]  /*233b0*/  LDGSTS.E [R252+-0x3fff4], desc[UR8][R14.64], !P2 ;  /* 0xc000c0000efc7fae */ /* 0x0009e4000d121848 */
[C---:B----4-:R-:W-:Y:S01]  /*233c0*/  IADD3 R15, R9.reuse, 0x100000, RZ ;  /* 0x00100000090f7810 */ /* 0x050fe20007ffe0ff */
[----:B------:R-:W-:Y:S02]  /*233d0*/  VIADD R14, R9, 0x100000 ;  /* 0x00100000090e7836 */ /* 0x000fe40000000000 */
[----:B------:R-:W-:-:S05]  /*233e0*/  IMAD.WIDE R40, R25, 0x4, R46 ;  /* 0x0000000419287825 */ /* 0x000fca00078e022e */
[----:B------:R-:W-:Y:S04]  /*233f0*/  STL.64 [R1+0x1718], R40 ;  /* 0x0017182801007387 */ /* 0x000fe80000100a00 */
[----:B------:R-:W-:Y:S01]  /*23400*/  LDGSTS.E [R15+-0x3bff4], desc[UR8][R40.64], !P2 ;  /* 0xc400c000280f7fae */ /* 0x000fe2000d121848 */
[----:B------:R-:W-:-:S04]  /*23410*/  IMAD.WIDE R34, R25, 0x4, R34 ;  /* 0x0000000419227825 */ /* 0x000fc800078e0222 */
[C---:B------:R-:W-:Y:S01]  /*23420*/  IMAD.WIDE R10, R25.reuse, 0x4, R10 ;  /* 0x00000004190a7825 */ /* 0x040fe200078e020a */
[----:B------:R4:W-:Y:S03]  /*23430*/  STL.64 [R1+0x1710], R34 ;  /* 0x0017102201007387 */ /* 0x0009e60000100a00 */
[----:B------:R-:W-:Y:S01]  /*23440*/  IMAD.WIDE R16, R25, 0x4, R16 ;  /* 0x0000000419107825 */ /* 0x000fe200078e0210 */
[----:B------:R1:W-:Y:S04]  /*23450*/  STL.64 [R1+0x1708], R10 ;  /* 0x0017080a01007387 */ /* 0x0003e80000100a00 */
[----:B------:R-:W2:Y:S04]  /*23460*/  LDL.LU.64 R46, [R1+0x440] ;  /* 0x00044000012e7983 */ /* 0x000ea80000300a00 */
[----:B------:R1:W-:Y:S04]  /*23470*/  STL.64 [R1+0x1400], R16 ;  /* 0x0014001001007387 */ /* 0x0003e80000100a00 */
[----:B------:R-:W-:Y:S04]  /*23480*/  LDGSTS.E [R14+-0x37ff4], desc[UR8][R34.64], !P2 ;  /* 0xc800c000220e7fae */ /* 0x000fe8000d121848 */
[----:B------:R-:W-:Y:S04]  /*23490*/  LDGSTS.E [R8+-0x33ff4], desc[UR8][R10.64], !P2 ;  /* 0xcc00c0000a087fae */ /* 0x000fe8000d121848 */
[----:B------:R1:W-:Y:S04]  /*234a0*/  LDGSTS.E [R252+-0x30000], desc[UR8][R16.64], !P1 ;  /* 0xd000000010fc7fae */ /* 0x0003e8000c921848 */
[----:B------:R-:W2:Y:S04]  /*234b0*/  LDL.LU.64 R14, [R1+0x438] ;  /* 0x00043800010e7983 */ /* 0x000ea80000300a00 */
[----:B----4-:R-:W4:Y:S04]  /*234c0*/  LDL.LU.64 R34, [R1+0x430] ;  /* 0x0004300001227983 */ /* 0x010f280000300a00 */
[----:B-1----:R-:W4:Y:S01]  /*234d0*/  LDL.LU.64 R10, [R1+0x428] ;  /* 0x00042800010a7983 */ /* 0x002f220000300a00 */
[C---:B------:R-:W-:Y:S01]  /*234e0*/  VIADD R17, R9.reuse, 0x100000 ;  /* 0x0010000009117836 */ /* 0x040fe20000000000 */
[----:B------:R-:W-:Y:S01]  /*234f0*/  IADD3 R16, R9, 0x100000, RZ ;  /* 0x0010000009107810 */ /* 0x000fe20007ffe0ff */
[----:B---3--:R-:W-:-:S05]  /*23500*/  IMAD.WIDE R38, R25, 0x4, R38 ;  /* 0x0000000419267825 */ /* 0x008fca00078e0226 */
[----:B------:R1:W-:Y:S04]  /*23510*/  STL.64 [R1+0x13f8], R38 ;  /* 0x0013f82601007387 */ /* 0x0003e80000100a00 */
[----:B------:R-:W-:Y:S01]  /*23520*/  LDGSTS.E [R17+-0x2c000], desc[UR8][R38.64], !P1 ;  /* 0xd400000026117fae */ /* 0x000fe2000c921848 */
[----:B------:R-:W-:-:S04]  /*23530*/  IMAD.WIDE R36, R25, 0x4, R36 ;  /* 0x0000000419247825 */ /* 0x000fc800078e0224 */
[C---:B--2---:R-:W-:Y:S01]  /*23540*/  IMAD.WIDE R12, R25.reuse, 0x4, R12 ;  /* 0x00000004190c7825 */ /* 0x044fe200078e020c */
[----:B------:R2:W-:Y:S04]  /*23550*/  STL.64 [R1+0x13f0], R36 ;  /* 0x0013f02401007387 */ /* 0x0005e80000100a00 */
[----:B------:R3:W-:Y:S04]  /*23560*/  STL.64 [R1+0x13e8], R12 ;  /* 0x0013e80c01007387 */ /* 0x0007e80000100a00 */
[----:B-1----:R-:W4:Y:S04]  /*23570*/  LDL.LU.64 R38, [R1+0x420] ;  /* 0x0004200001267983 */ /* 0x002f280000300a00 */
[----:B------:R-:W-:Y:S01]  /*23580*/  LDGSTS.E [R16+-0x28000], desc[UR8][R36.64], !P1 ;  /* 0xd800000024107fae */ /* 0x000fe2000c921848 */
[----:B------:R-:W-:-:S03]  /*23590*/  IMAD.WIDE R4, R25, 0x4, R4 ;  /* 0x0000000419047825 */ /* 0x000fc600078e0204 */
[----:B------:R-:W-:Y:S04]  /*235a0*/  LDGSTS.E [R8+-0x24000], desc[UR8][R12.64], !P1 ;  /* 0xdc0000000c087fae */ /* 0x000fe8000c921848 */
[----:B------:R1:W-:Y:S04]  /*235b0*/  STL.64 [R1+0x13e0], R4 ;  /* 0x0013e00401007387 */ /* 0x0003e80000100a00 */
[----:B--2---:R-:W2:Y:S04]  /*235c0*/  LDL.LU.64 R36, [R1+0x418] ;  /* 0x0004180001247983 */ /* 0x004ea80000300a00 */
[----:B------:R-:W2:Y:S04]  /*235d0*/  LDL.LU.64 R16, [R1+0x410] ;  /* 0x0004100001107983 */ /* 0x000ea80000300a00 */
[----:B---3--:R-:W3:Y:S01]  /*235e0*/  LDL.LU.64 R12, [R1+0x408] ;  /* 0x00040800010c7983 */ /* 0x008ee20000300a00 */
[----:B------:R-:W-:-:S04]  /*235f0*/  IADD3 R2, R2, -0x1a2, RZ ;  /* 0xfffffe5e02027810 */ /* 0x000fc80007ffe0ff */
[----:B------:R-:W-:Y:S01]  /*23600*/  ISETP.GE.U32.AND P2, PT, R2, 0x7ffffddf, PT ;  /* 0x7ffffddf0200780c */ /* 0x000fe20003f46070 */
[----:B------:R-:W-:Y:S01]  /*23610*/  VIADD R3, R3, 0xfffffe5d ;  /* 0xfffffe5d03037836 */ /* 0x000fe20000000000 */
[----:B------:R-:W3:Y:S04]  /*23620*/  LDC R2, c[0x0][0x230] ;  /* 0x00008c00ff027b82 */ /* 0x000ee80000000800 */
[----:B------:R-:W-:-:S04]  /*23630*/  ISETP.GE.U32.AND P1, PT, R3, 0x7ffffdde, PT ;  /* 0x7ffffdde0300780c */ /* 0x000fc80003f26070 */
[----:B------:R-:W3:Y:S03]  /*23640*/  LDC R3, c[0x0][0x230] ;  /* 0x00008c00ff037b82 */ /* 0x000ee60000000800 */
[----:B------:R1:W-:Y:S02]  /*23650*/  LDGSTS.E [R252+-0x2fffc], desc[UR8][R4.64], !P2 ;  /* 0xd000400004fc7fae */ /* 0x0003e4000d121848 */
[C---:B-1----:R-:W-:Y:S01]  /*23660*/  IADD3 R5, R9.reuse, 0x100000, RZ ;  /* 0x0010000009057810 */ /* 0x042fe20007ffe0ff */
[----:B------:R-:W-:Y:S02]  /*23670*/  VIADD R4, R9, 0x100000 ;  /* 0x0010000009047836 */ /* 0x000fe40000000000 */
        /* <DEDUP_REMOVED lines=9> */
[----:B------:R4:W-:Y:S04]  /*23710*/  STL.64 [R1+0x13c0], R10 ;  /* 0x0013c00a01007387 */ /* 0x0009e80000100a00 */
[----:B------:R-:W-:Y:S04]  /*23720*/  LDGSTS.E [R5+-0x27ffc], desc[UR8][R14.64], !P2 ;  /* 0xd80040000e057fae */ /* 0x000fe8000d121848 */
[----:B------:R-:W3:Y:S04]  /*23730*/  LDL.LU.64 R46, [R1+0x3f8] ;  /* 0x0003f800012e7983 */ /* 0x000ee80000300a00 */
[----:B------:R4:W-:Y:S04]  /*23740*/  LDGSTS.E [R4+-0x23ffc], desc[UR8][R34.64], !P2 ;  /* 0xdc00400022047fae */ /* 0x0009e8000d121848 */
[----:B-1----:R-:W3:Y:S04]  /*23750*/  LDL.LU.64 R14, [R1+0x3f0] ;  /* 0x0003f000010e7983 */ /* 0x002ee80000300a00 */
[----:B------:R1:W-:Y:S04]  /*23760*/  LDGSTS.E [R252+-0x2fff8], desc[UR8][R10.64], !P1 ;  /* 0xd00080000afc7fae */ /* 0x0003e8000c921848 */
[----:B------:R-:W3:Y:S01]  /*23770*/  LDL.LU.64 R4, [R1+0x168] ;  /* 0x0001680001047983 */ /* 0x000ee20000300a00 */
[C---:B----4-:R-:W-:Y:S01]  /*23780*/  IADD3 R34, R9.reuse, 0x100000, RZ ;  /* 0x0010000009227810 */ /* 0x050fe20007ffe0ff */
[----:B-1----:R-:W-:-:S02]  /*23790*/  VIADD R10, R9, 0x100000 ;  /* 0x00100000090a7836 */ /* 0x002fc40000000000 */
[----:B------:R-:W-:-:S05]  /*237a0*/  IMAD.WIDE R38, R25, 0x4, R38 ;  /* 0x0000000419267825 */ /* 0x000fca00078e0226 */
[----:B------:R-:W-:Y:S04]  /*237b0*/  STL.64 [R1+0x13b8], R38 ;  /* 0x0013b82601007387 */ /* 0x000fe80000100a00 */
[----:B------:R-:W-:Y:S01]  /*237c0*/  LDGSTS.E [R10+-0x2bff8], desc[UR8][R38.64], !P1 ;  /* 0xd4008000260a7fae */ /* 0x000fe2000c921848 */
[----:B--2---:R-:W-:-:S04]  /*237d0*/  IMAD.WIDE R36, R25, 0x4, R36 ;  /* 0x0000000419247825 */ /* 0x004fc800078e0224 */
[C---:B------:R-:W-:Y:S01]  /*237e0*/  IMAD.WIDE R16, R25.reuse, 0x4, R16 ;  /* 0x0000000419107825 */ /* 0x040fe200078e0210 */
[----:B------:R1:W-:Y:S03]  /*237f0*/  STL.64 [R1+0x13b0], R36 ;  /* 0x0013b02401007387 */ /* 0x0003e60000100a00 */
[----:B---3--:R-:W-:Y:S01]  /*23800*/  IMAD.WIDE R12, R25, 0x4, R12 ;  /* 0x00000004190c7825 */ /* 0x008fe200078e020c */
[----:B------:R2:W-:Y:S04]  /*23810*/  STL.64 [R1+0x13a8], R16 ;  /* 0x0013a81001007387 */ /* 0x0005e80000100a00 */
[----:B------:R-:W3:Y:S04]  /*23820*/  LDL.LU.64 R10, [R1+0x160] ;  /* 0x00016000010a7983 */ /* 0x000ee80000300a00 */
[----:B------:R4:W-:Y:S04]  /*23830*/  STL.64 [R1+0x13a0], R12 ;  /* 0x0013a00c01007387 */ /* 0x0009e80000100a00 */
[----:B------:R-:W-:Y:S01]  /*23840*/  LDGSTS.E [R34+-0x27ff8], desc[UR8][R36.64], !P1 ;  /* 0xd800800024227fae */ /* 0x000fe2000c921848 */
[----:B------:R-:W-:Y:S01]  /*23850*/  IADD3 R2, R2, -0x1a4, RZ ;  /* 0xfffffe5c02027810 */ /* 0x000fe20007ffe0ff */
[----:B------:R-:W-:-:S02]  /*23860*/  VIADD R3, R3, 0xfffffe3f ;  /* 0xfffffe3f03037836 */ /* 0x000fc40000000000 */
[----:B------:R2:W-:Y:S04]  /*23870*/  LDGSTS.E [R8+-0x23ff8], desc[UR8][R16.64], !P1 ;  /* 0xdc00800010087fae */ /* 0x0005e8000c921848 */
[----:B------:R-:W3:Y:S04]  /*23880*/  LDL.LU.64 R34, [R1+0x158] ;  /* 0x0001580001227983 */ /* 0x000ee80000300a00 */
[----:B-1----:R-:W3:Y:S04]  /*23890*/  LDL.LU.64 R36, [R1+0x150] ;  /* 0x0001500001247983 */ /* 0x002ee80000300a00 */
[----:B------:R-:W3:Y:S01]  /*238a0*/  LDL.LU.64 R38, [R1+0x148] ;  /* 0x0001480001267983 */ /* 0x000ee20000300a00 */
[----:B------:R-:W-:-:S02]  /*238b0*/  ISETP.GE.U32.AND P2, PT, R2, 0x7ffffddd, PT ;  /* 0x7ffffddd0200780c */ /* 0x000fc40003f46070 */
[----:B------:R-:W1:Y:S01]  /*238c0*/  LDC R2, c[0x0][0x230] ;  /* 0x00008c00ff027b82 */ /* 0x000e620000000800 */
[----:B------:R-:W-:Y:S01]  /*238d0*/  ISETP.GE.U32.AND P1, PT, R3, 0x7ffffdc0, PT ;  /* 0x7ffffdc00300780c */ /* 0x000fe20003f26070 */
[----:B--2---:R-:W-:-:S06]  /*238e0*/  VIADD R16, R9, 0x100000 ;  /* 0x0010000009107836 */ /* 0x004fcc0000000000 */
[----:B------:R-:W2:Y:S03]  /*238f0*/  LDC R3, c[0x0][0x230] ;  /* 0x00008c00ff037b82 */ /* 0x000ea60000000800 */
[----:B------:R4:W-:Y:S02]  /*23900*/  LDGSTS.E [R252+-0x2fff4], desc[UR8][R12.64], !P2 ;  /* 0xd000c0000cfc7fae */ /* 0x0009e4000d121848 */
[----:B----4-:R-:W-:Y:S02]  /*23910*/  IADD3 R12, R9, 0x100000, RZ ;  /* 0x00100000090c7810 */ /* 0x010fe40007ffe0ff */
[----:B-1----:R-:W-:Y:S01]  /*23920*/  IADD3 R2, R2, -0x1c2, RZ ;  /* 0xfffffe3e02027810 */ /* 0x002fe20007ffe0ff */
[----:B------:R-:W-:-:S05]  /*23930*/  IMAD.WIDE R42, R25, 0x4, R44 ;  /* 0x00000004192a7825 */ /* 0x000fca00078e022c */
[----:B------:R-:W-:Y:S04]  /*23940*/  STL.64 [R1+0x1398], R42 ;  /* 0x0013982a01007387 */ /* 0x000fe80000100a00 */
[----:B------:R-:W-:Y:S01]  /*23950*/  LDGSTS.E [R12+-0x2bff4], desc[UR8][R42.64], !P2 ;  /* 0xd400c0002a0c7fae */ /* 0x000fe2000d121848 */
[----:B------:R-:W-:-:S04]  /*23960*/  IMAD.WIDE R40, R25, 0x4, R46 ;  /* 0x0000000419287825 */ /* 0x000fc800078e022e */
[C---:B------:R-:W-:Y:S01]  /*23970*/  IMAD.WIDE R14, R25.reuse, 0x4, R14 ;  /* 0x00000004190e7825 */ /* 0x040fe200078e020e */
[----:B------:R-:W-:Y:S04]  /*23980*/  STL.64 [R1+0x1390], R40 ;  /* 0x0013902801007387 */ /* 0x000fe80000100a00 */
[----:B------:R1:W-:Y:S01]  /*23990*/  STL.64 [R1+0x1388], R14 ;  /* 0x0013880e01007387 */ /* 0x0003e20000100a00 */
[----:B------:R-:W-:-:S03]  /*239a0*/  IMAD.WIDE R4, R25, 0x4, R4 ;  /* 0x0000000419047825 */ /* 0x000fc600078e0204 */
[----:B------:R-:W4:Y:S04]  /*239b0*/  LDL.LU.64 R12, [R1+0x140] ;  /* 0x00014000010c7983 */ /* 0x000f280000300a00 */
[----:B------:R-:W-:Y:S04]  /*239c0*/  LDGSTS.E [R16+-0x27ff4], desc[UR8][R40.64], !P2 ;  /* 0xd800c00028107fae */ /* 0x000fe8000d121848 */
[----:B------:R2:W-:Y:S04]  /*239d0*/  STL.64 [R1+0x10e0], R4 ;  /* 0x0010e00401007387 */ /* 0x0005e80000100a00 */
[----:B------:R2:W-:Y:S04]  /*239e0*/  LDGSTS.E [R8+-0x23ff4], desc[UR8][R14.64], !P2 ;  /* 0xdc00c0000e087fae */ /* 0x0005e8000d121848 */
[----:B-1----:R-:W4:Y:S01]  /*239f0*/  LDL.LU.64 R14, [R1+0x138] ;  /* 0x00013800010e7983 */ /* 0x002f220000300a00 */
[----:B--2---:R-:W1:Y:S03]  /*23a00*/  LDC R8, c[0x0][0x230] ;  /* 0x00008c00ff087b82 */ /* 0x004e660000000800 */
[----:B------:R-:W2:Y:S04]  /*23a10*/  LDL.LU.64 R46, [R1+0x130] ;  /* 0x00013000012e7983 */ /* 0x000ea80000300a00 */
[----:B------:R-:W2:Y:S01]  /*23a20*/  LDL.LU.64 R16, [R1+0x128] ;  /* 0x0001280001107983 */ /* 0x000ea20000300a00 */
[----:B------:R-:W-:-:S03]  /*23a30*/  ISETP.GE.U32.AND P2, PT, R2, 0x7ffffdbf, PT ;  /* 0x7ffffdbf0200780c */ /* 0x000fc60003f46070 */
[----:B------:R1:W-:Y:S01]  /*23a40*/  LDGSTS.E [R252+-0x20000], desc[UR8][R4.64], !P1 ;  /* 0xe000000004fc7fae */ /* 0x0003e2000c921848 */
[C---:B------:R-:W-:Y:S01]  /*23a50*/  IADD3 R2, R9.reuse, 0x100000, RZ ;  /* 0x0010000009027810 */ /* 0x040fe20007ffe0ff */
[----:B-1----:R-:W-:Y:S02]  /*23a60*/  VIADD R4, R9, 0x100000 ;  /* 0x0010000009047836 */ /* 0x002fe40000000000 */
[----:B---3--:R-:W-:-:S05]  /*23a70*/  IMAD.WIDE R10, R25, 0x4, R10 ;  /* 0x00000004190a7825 */ /* 0x008fca00078e020a */
[----:B------:R1:W-:Y:S04]  /*23a80*/  STL.64 [R1+0x10d8], R10 ;  /* 0x0010d80a01007387 */ /* 0x0003e80000100a00 */
[----:B------:R3:W-:Y:S01]  /*23a90*/  LDGSTS.E [R4+-0x1c000], desc[UR8][R10.64], !P1 ;  /* 0xe40000000a047fae */ /* 0x0007e2000c921848 */
[----:B------:R-:W-:-:S04]  /*23aa0*/  IMAD.WIDE R42, R25, 0x4, R34 ;  /* 0x00000004192a7825 */ /* 0x000fc800078e0222 */
[C---:B------:R-:W-:Y:S01]  /*23ab0*/  IMAD.WIDE R40, R25.reuse, 0x4, R36 ;  /* 0x0000000419287825 */ /* 0x040fe200078e0224 */
[----:B------:R-:W-:Y:S03]  /*23ac0*/  STL.64 [R1+0x10d0], R42 ;  /* 0x0010d02a01007387 */ /* 0x000fe60000100a00 */
[----:B------:R-:W-:Y:S01]  /*23ad0*/  IMAD.WIDE R38, R25, 0x4, R38 ;  /* 0x0000000419267825 */ /* 0x000fe200078e0226 */
[----:B------:R-:W2:Y:S04]  /*23ae0*/  LDL.LU.64 R34, [R1+0x120] ;  /* 0x0001200001227983 */ /* 0x000ea80000300a00 */
[----:B------:R-:W-:Y:S04]  /*23af0*/  STL.64 [R1+0x10c8], R40 ;  /* 0x0010c82801007387 */ /* 0x000fe80000100a00 */
[----:B------:R1:W-:Y:S01]  /*23b00*/  STL.64 [R1+0x10c0], R38 ;  /* 0x0010c02601007387 */ /* 0x0003e20000100a00 */
[----:B---3--:R-:W-:-:S03]  /*23b10*/  IADD3 R4, R3, -0x1c3, RZ ;  /* 0xfffffe3d03047810 */ /* 0x008fc60007ffe0ff */
[----:B------:R-:W3:Y:S04]  /*23b20*/  LDL.LU.64 R36, [R1+0x118] ;  /* 0x0001180001247983 */ /* 0x000ee80000300a00 */
[----:B-1----:R-:W3:Y:S04]  /*23b30*/  LDL.LU.64 R10, [R1+0x110] ;  /* 0x00011000010a7983 */ /* 0x002ee80000300a00 */
[----:B------:R-:W-:Y:S04]  /*23b40*/  LDGSTS.E [R2+-0x18000], desc[UR8][R42.64], !P1 ;  /* 0xe80000002a027fae */ /* 0x000fe8000c921848 */
[----:B------:R-:W3:Y:S01]  /*23b50*/  LDL.LU.64 R2, [R1+0x108] ;  /* 0x0001080001027983 */ /* 0x000ee20000300a00 */
[----:B------:R-:W-:-:S02]  /*23b60*/  VIADD R5, R9, 0x100000 ;  /* 0x0010000009057836 */ /* 0x000fc40000000000 */
[----:B------:R-:W-:-:S03]  /*23b70*/  VIADD R44, R9, 0x100000 ;  /* 0x00100000092c7836 */ /* 0x000fc60000000000 */
[----:B------:R-:W-:Y:S01]  /*23b80*/  LDGSTS.E [R5+-0x14000], desc[UR8][R40.64], !P1 ;  /* 0xec00000028057fae */ /* 0x000fe2000c921848 */
[----:B------:R-:W-:Y:S02]  /*23b90*/  ISETP.GE.U32.AND P1, PT, R4, 0x7ffffdbe, PT ;  /* 0x7ffffdbe0400780c */ /* 0x000fe40003f26070 */
[----:B------:R-:W-:Y:S01]  /*23ba0*/  IADD3 R45, R9, 0x100000, RZ ;  /* 0x00100000092d7810 */ /* 0x000fe20007ffe0ff */
[----:B------:R1:W-:Y:S01]  /*23bb0*/  LDGSTS.E [R252+-0x1fffc], desc[UR8][R38.64], !P2 ;  /* 0xe000400026fc7fae */ /* 0x0003e2000d121848 */
[----:B------:R-:W-:-:S03]  /*23bc0*/  IADD3 R8, R8, -0x1c4, RZ ;  /* 0xfffffe3c08087810 */ /* 0x000fc60007ffe0ff */
[----:B------:R-:W3:Y:S01]  /*23bd0*/  LDL.LU.64 R4, [R1+0x100] ;  /* 0x0001000001047983 */ /* 0x000ee20000300a00 */
[----:B-1----:R-:W-:Y:S01]  /*23be0*/  VIADD R39, R9, 0x100000 ;  /* 0x0010000009277836 */ /* 0x002fe20000000000 */
[----:B------:R-:W1:Y:S01]  /*23bf0*/  LDC R38, c[0x0][0x230] ;  /* 0x00008c00ff267b82 */ /* 0x000e620000000800 */
[----:B----4-:R-:W-:-:S05]  /*23c00*/  IMAD.WIDE R42, R25, 0x4, R12 ;  /* 0x00000004192a7825 */ /* 0x010fca00078e020c */
[----:B------:R4:W-:Y:S04]  /*23c10*/  STL.64 [R1+0x10b8], R42 ;  /* 0x0010b82a01007387 */ /* 0x0009e80000100a00 */
[----:B------:R-:W3:Y:S04]  /*23c20*/  LDL.LU.64 R12, [R1+0xf8] ;  /* 0x0000f800010c7983 */ /* 0x000ee80000300a00 */
[----:B------:R-:W-:Y:S01]  /*23c30*/  LDGSTS.E [R44+-0x1bffc], desc[UR8][R42.64], !P2 ;  /* 0xe40040002a2c7fae */ /* 0x000fe2000d121848 */
[----:B------:R-:W-:-:S03]  /*23c40*/  IMAD.WIDE R40, R25, 0x4, R14 ;  /* 0x0000000419287825 */ /* 0x000fc600078e020e */
[----:B------:R-:W3:Y:S01]  /*23c50*/  LDL.LU.64 R14, [R1+0xf0] ;  /* 0x0000f000010e7983 */ /* 0x000ee20000300a00 */
[----:B--2---:R-:W-:-:S03]  /*23c60*/  IMAD.WIDE R46, R25, 0x4, R46 ;  /* 0x00000004192e7825 */ /* 0x004fc600078e022e */
[----:B------:R2:W-:Y:S01]  /*23c70*/  STL.64 [R1+0x10b0], R40 ;  /* 0x0010b02801007387 */ /* 0x0005e20000100a00 */
[----:B------:R-:W-:-:S03]  /*23c80*/  IMAD.WIDE R16, R25, 0x4, R16 ;  /* 0x0000000419107825 */ /* 0x000fc600078e0210 */
[----:B----4-:R-:W4:Y:S04]  /*23c90*/  LDL.LU.64 R42, [R1+0x1b30] ;  /* 0x001b3000012a7983 */ /* 0x010f280000300a00 */
[----:B------:R-:W4:Y:S04]  /*23ca0*/  LDL.LU R44, [R1+0x1b28] ;  /* 0x001b2800012c7983 */ /* 0x000f280000300800 */
[----:B------:R1:W-:Y:S04]  /*23cb0*/  STL.64 [R1+0x10a8], R46 ;  /* 0x0010a82e01007387 */ /* 0x0003e80000100a00 */
[----:B------:R-:W-:Y:S04]  /*23cc0*/  LDGSTS.E [R45+-0x17ffc], desc[UR8][R40.64], !P2 ;  /* 0xe8004000282d7fae */ /* 0x000fe8000d121848 */
[----:B------:R-:W-:Y:S01]  /*23cd0*/  LDGSTS.E [R39+-0x13ffc], desc[UR8][R46.64], !P2 ;  /* 0xec0040002e277fae */ /* 0x000fe2000d121848 */
[----:B------:R-:W-:-:S03]  /*23ce0*/  ISETP.GE.U32.AND P2, PT, R8, 0x7ffffdbd, PT ;  /* 0x7ffffdbd0800780c */ /* 0x000fc60003f46070 */
[----:B------:R1:W-:Y:S04]  /*23cf0*/  LDGSTS.E [R252+-0x1fff8], desc[UR8][R16.64], !P1 ;  /* 0xe000800010fc7fae */ /* 0x0003e8000c921848 */
[----:B--2---:R-:W2:Y:S04]  /*23d00*/  LDL.LU.64 R40, [R1+0x1b20] ;  /* 0x001b200001287983 */ /* 0x004ea80000300a00 */
[----:B------:R-:W4:Y:S04]  /*23d10*/  LDL.LU R45, [R1+0x1b18] ;  /* 0x001b1800012d7983 */ /* 0x000f280000300800 */
[----:B------:R1:W-:Y:S01]  /*23d20*/  STL.64 [R1+0x10a0], R16 ;  /* 0x0010a01001007387 */ /* 0x0003e20000100a00 */
[----:B------:R-:W-:-:S03]  /*23d30*/  IADD3 R8, R9, 0x100000, RZ ;  /* 0x0010000009087810 */ /* 0x000fc60007ffe0ff */
[----:B-1----:R-:W2:Y:S01]  /*23d40*/  LDL.LU.64 R46, [R1+0x1b10] ;  /* 0x001b1000012e7983 */ /* 0x002ea20000300a00 */
[----:B------:R-:W-:-:S03]  /*23d50*/  VIADD R17, R9, 0x100000 ;  /* 0x0010000009117836 */ /* 0x000fc60000000000 */
[----:B------:R-:W4:Y:S01]  /*23d60*/  LDL.LU R16, [R1+0x1b08] ;  /* 0x001b080001107983 */ /* 0x000f220000300800 */
[----:B------:R-:W-:-:S05]  /*23d70*/  IMAD.WIDE R34, R25, 0x4, R34 ;  /* 0x0000000419227825 */ /* 0x000fca00078e0222 */
[----:B------:R1:W-:Y:S04]  /*23d80*/  STL.64 [R1+0x1098], R34 ;  /* 0x0010982201007387 */ /* 0x0003e80000100a00 */
[----:B------:R-:W-:Y:S01]  /*23d90*/  LDGSTS.E [R17+-0x1bff8], desc[UR8][R34.64], !P1 ;  /* 0xe400800022117fae */ /* 0x000fe2000c921848 */
[----:B---3--:R-:W-:-:S04]  /*23da0*/  IMAD.WIDE R36, R25, 0x4, R36 ;  /* 0x0000000419247825 */ /* 0x008fc800078e0224 */
[C---:B------:R-:W-:Y:S01]  /*23db0*/  IMAD.WIDE R10, R25.reuse, 0x4, R10 ;  /* 0x00000004190a7825 */ /* 0x040fe200078e020a */
[----:B------:R-:W-:Y:S04]  /*23dc0*/  LDGSTS.E [R8+-0x17ff8], desc[UR8][R36.64], !P1 ;  /* 0xe800800024087fae */ /* 0x000fe8000c921848 */
[----:B-1----:R-:W3:Y:S04]  /*23dd0*/  LDL.LU.64 R34, [R1+0x1b00] ;  /* 0x001b000001227983 */ /* 0x002ee80000300a00 */
[----:B------:R-:W4:Y:S04]  /*23de0*/  LDL.LU R17, [R1+0x1af8] ;  /* 0x001af80001117983 */ /* 0x000f280000300800 */
[----:B------:R1:W-:Y:S01]  /*23df0*/  STL.64 [R1+0x1090], R36 ;  /* 0x0010902401007387 */ /* 0x0003e20000100a00 */
[----:B------:R-:W-:-:S03]  /*23e00*/  IMAD.WIDE R2, R25, 0x4, R2 ;  /* 0x0000000419027825 */ /* 0x000fc600078e0202 */
[----:B------:R1:W-:Y:S04]  /*23e10*/  STL.64 [R1+0x1088], R10 ;  /* 0x0010880a01007387 */ /* 0x0003e80000100a00 */
[----:B------:R2:W-:Y:S04]  /*23e20*/  LDGSTS.E [R39+-0x13ff8], desc[UR8][R10.64], !P1 ;  /* 0xec0080000a277fae */ /* 0x0005e8000c921848 */
[----:B-1----:R-:W3:Y:S04]  /*23e30*/  LDL.LU.64 R36, [R1+0x1af0] ;  /* 0x001af00001247983 */ /* 0x002ee80000300a00 */
[----:B------:R-:W4:Y:S04]  /*23e40*/  LDL.LU R8, [R1+0x1ae8] ;  /* 0x001ae80001087983 */ /* 0x000f280000300800 */
[----:B------:R1:W-:Y:S04]  /*23e50*/  STL.64 [R1+0x1080], R2 ;  /* 0x0010800201007387 */ /* 0x0003e80000100a00 */
[----:B------:R-:W3:Y:S04]  /*23e60*/  LDL.LU.64 R10, [R1+0x1ae0] ;  /* 0x001ae000010a7983 */ /* 0x000ee80000300a00 */
[----:B------:R2:W-:Y:S04]  /*23e70*/  LDGSTS.E [R252+-0x1fff4], desc[UR8][R2.64], !P2 ;  /* 0xe000c00002fc7fae */ /* 0x0005e8000d121848 */
[----:B-1----:R-:W2:Y:S01]  /*23e80*/  LDL.LU.64 R2, [R1+0x1ad8] ;  /* 0x001ad80001027983 */ /* 0x002ea20000300a00 */
[----:B------:R-:W-:-:S02]  /*23e90*/  VIADD R38, R38, 0xfffffe1f ;  /* 0xfffffe1f26267836 */ /* 0x000fc40000000000 */
[----:B------:R-:W-:-:S03]  /*23ea0*/  IMAD.WIDE R4, R25, 0x4, R4 ;  /* 0x0000000419047825 */ /* 0x000fc600078e0204 */
[----:B------:R-:W-:Y:S02]  /*23eb0*/  ISETP.GE.U32.AND P1, PT, R38, 0x7ffffda0, PT ;  /* 0x7ffffda02600780c */ /* 0x000fe40003f26070 */
[----:B------:R1:W-:Y:S01]  /*23ec0*/  STL.64 [R1+0x1078], R4 ;  /* 0x0010780401007387 */ /* 0x0003e20000100a00 */
[----:B------:R-:W-:-:S05]  /*23ed0*/  IMAD.WIDE R12, R25, 0x4, R12 ;  /* 0x00000004190c7825 */ /* 0x000fca00078e020c */
[----:B------:R3:W-:Y:S01]  /*23ee0*/  STL.64 [R1+0x1070], R12 ;  /* 0x0010700c01007387 */ /* 0x0007e20000100a00 */
[----:B------:R-:W-:-:S04]  /*23ef0*/  IMAD.WIDE R14, R25, 0x4, R14 ;  /* 0x00000004190e7825 */ /* 0x000fc800078e020e */
[----:B--2---:R-:W-:Y:S01]  /*23f00*/  IMAD.WIDE R38, R25, 0x4, R2 ;  /* 0x0000000419267825 */ /* 0x004fe200078e0202 */
[----:B------:R-:W-:-:S03]  /*23f10*/  IADD3 R3, R9, 0x100000, RZ ;  /* 0x0010000009037810 */ /* 0x000fc60007ffe0ff */
[----:B------:R-:W-:Y:S02]  /*23f20*/  VIADD R2, R9, 0x100000 ;  /* 0x0010000009027836 */ /* 0x000fe40000000000 */
[----:B------:R-:W-:Y:S04]  /*23f30*/  LDGSTS.E [R3+-0x1bff4], desc[UR8][R4.64], !P2 ;  /* 0xe400c00004037fae */ /* 0x000fe8000d121848 */
[----:B------:R2:W-:Y:S04]  /*23f40*/  LDGSTS.E [R2+-0x17ff4], desc[UR8][R12.64], !P2 ;  /* 0xe800c0000c027fae */ /* 0x0005e8000d121848 */
[----:B------:R-:W-:Y:S04]  /*23f50*/  LDGSTS.E [R3+-0x13ff4], desc[UR8][R14.64], !P2 ;  /* 0xec00c0000e037fae */ /* 0x000fe8000d121848 */
[----:B-1----:R-:W4:Y:S04]  /*23f60*/  LDL.LU.64 R4, [R1+0x1ad0] ;  /* 0x001ad00001047983 */ /* 0x002f280000300a00 */
[----:B------:R1:W-:Y:S01]  /*23f70*/  STL.64 [R1+0x1068], R14 ;  /* 0x0010680e01007387 */ /* 0x0003e20000100a00 */
[C---:B---3--:R-:W-:Y:S01]  /*23f80*/  IMAD.WIDE R10, R25.reuse, 0x4, R10 ;  /* 0x00000004190a7825 */ /* 0x048fe200078e020a */
[----:B--2---:R-:W2:Y:S02]  /*23f90*/  LDC R2, c[0x0][0x230] ;  /* 0x00008c00ff027b82 */ /* 0x004ea40000000800 */
[----:B------:R-:W3:Y:S04]  /*23fa0*/  LDL.LU.64 R12, [R1+0x1ac8] ;  /* 0x001ac800010c7983 */ /* 0x000ee80000300a00 */
[----:B------:R2:W-:Y:S04]  /*23fb0*/  STL.64 [R1+0x768], R38 ;  /* 0x0007682601007387 */ /* 0x0005e80000100a00 */
[----:B-1----:R-:W2:Y:S04]  /*23fc0*/  LDL.LU.64 R14, [R1+0x1ac0] ;  /* 0x001ac000010e7983 */ /* 0x002ea80000300a00 */
[----:B------:R2:W-:Y:S02]  /*23fd0*/  LDGSTS.E [R252+-0x10000], desc[UR8][R38.64], !P1 ;  /* 0xf000000026fc7fae */ /* 0x0005e4000c921848 */
[----:B--2---:R-:W-:-:S04]  /*23fe0*/  IMAD.WIDE R38, R25, 0x4, R14 ;  /* 0x0000000419267825 */ /* 0x004fc800078e020e */
[----:B----4-:R-:W-:Y:S01]  /*23ff0*/  IMAD.WIDE R14, R25, 0x4, R4 ;  /* 0x00000004190e7825 */ /* 0x010fe200078e0204 */
[----:B------:R-:W-:Y:S01]  /*24000*/  IADD3 R4, R9, 0x100000, RZ ;  /* 0x0010000009047810 */ /* 0x000fe20007ffe0ff */
[----:B------:R1:W-:Y:S02]  /*24010*/  STL.64 [R1+0x760], R38 ;  /* 0x0007602601007387 */ /* 0x0003e40000100a00 */
[C---:B------:R-:W-:Y:S01]  /*24020*/  IMAD.WIDE R36, R25.reuse, 0x4, R36 ;  /* 0x0000000419247825 */ /* 0x040fe200078e0224 */
[----:B------:R-:W-:Y:S01]  /*24030*/  IADD3 R2, R2, -0x1e2, RZ ;  /* 0xfffffe1e02027810 */ /* 0x000fe20007ffe0ff */
[----:B------:R-:W-:Y:S01]  /*24040*/  LDGSTS.E [R4+-0xc000], desc[UR8][R38.64], !P1 ;  /* 0xf400000026047fae */ /* 0x000fe2000c921848 */
[----:B------:R-:W2:Y:S03]  /*24050*/  LDC R5, c[0x0][0x230] ;  /* 0x00008c00ff057b82 */ /* 0x000ea60000000800 */
[----:B-1----:R-:W4:Y:S01]  /*24060*/  LDL.LU.64 R38, [R1+0x1ab8] ;  /* 0x001ab80001267983 */ /* 0x002f220000300a00 */
[----:B---3--:R-:W-:-:S05]  /*24070*/  IMAD.WIDE R12, R25, 0x4, R12 ;  /* 0x00000004190c7825 */ /* 0x008fca00078e020c */
[----:B------:R1:W-:Y:S04]  /*24080*/  STL.64 [R1+0x758], R12 ;  /* 0x0007580c01007387 */ /* 0x0003e80000100a00 */
[----:B------:R1:W-:Y:S04]  /*24090*/  LDGSTS.E [R252+-0x8000], desc[UR8][R12.64], !P1 ;  /* 0xf80000000cfc7fae */ /* 0x0003e8000c921848 */
[----:B------:R3:W-:Y:S04]  /*240a0*/  STL.64 [R1+0x750], R14 ;  /* 0x0007500e01007387 */ /* 0x0007e80000100a00 */
[----:B------:R3:W-:Y:S01]  /*240b0*/  LDGSTS.E [R3+-0x4000], desc[UR8][R14.64], !P1 ;  /* 0xfc0000000e037fae */ /* 0x0007e2000c921848 */
[----:B-1----:R-:W-:-:S03]  /*240c0*/  IMAD.WIDE R12, R25, 0x4, R34 ;  /* 0x00000004190c7825 */ /* 0x002fc600078e0222 */
[----:B------:R1:W-:Y:S01]  /*240d0*/  STL.64 [R1+0x748], R10 ;  /* 0x0007480a01007387 */ /* 0x0003e20000100a00 */
[----:B---3--:R-:W-:-:S04]  /*240e0*/  IMAD.WIDE R14, R25, 0x4, R16 ;  /* 0x00000004190e7825 */ /* 0x008fc800078e0210 */
[----:B------:R-:W-:Y:S01]  /*240f0*/  IMAD.WIDE R34, R25, 0x4, R46 ;  /* 0x0000000419227825 */ /* 0x000fe200078e022e */
[----:B------:R-:W-:-:S03]  /*24100*/  ISETP.GE.U32.AND P2, PT, R2, 0x7ffffd9f, PT ;  /* 0x7ffffd9f0200780c */ /* 0x000fc60003f46070 */
[----:B------:R-:W-:-:S10]  /*24110*/  VIADD R2, R9, 0x100000 ;  /* 0x0010000009027836 */ /* 0x000fd40000000000 */
[----:B------:R1:W-:Y:S02]  /*24120*/  LDGSTS.E [R2+-0xfffc], desc[UR8][R10.64], !P2 ;  /* 0xf00040000a027fae */ /* 0x0003e4000d121848 */
[----:B-1----:R-:W1:Y:S01]  /*24130*/  LDC R10, c[0x0][0x230] ;  /* 0x00008c00ff0a7b82 */ /* 0x002e620000000800 */
[----:B--2---:R-:W-:Y:S02]  /*24140*/  VIADD R4, R5, 0xfffffe1d ;  /* 0xfffffe1d05047836 */ /* 0x004fe40000000000 */
[----:B----4-:R-:W-:-:S05]  /*24150*/  IMAD.WIDE R38, R25, 0x4, R38 ;  /* 0x0000000419267825 */ /* 0x010fca00078e0226 */
[----:B------:R-:W2:Y:S01]  /*24160*/  LDC R11, c[0x0][0x230] ;  /* 0x00008c00ff0b7b82 */ /* 0x000ea20000000800 */
[----:B------:R-:W-:Y:S04]  /*24170*/  STL.64 [R1+0x740], R38 ;  /* 0x0007402601007387 */ /* 0x000fe80000100a00 */
[----:B------:R-:W-:Y:S04]  /*24180*/  STL.64 [R1+0x738], R36 ;  /* 0x0007382401007387 */ /* 0x000fe80000100a00 */
[----:B------:R3:W-:Y:S04]  /*24190*/  STL.64 [R1+0x730], R14 ;  /* 0x0007300e01007387 */ /* 0x0007e80000100a00 */
[----:B------:R4:W-:Y:S04]  /*241a0*/  STL.64 [R1+0x728], R12 ;  /* 0x0007280c01007387 */ /* 0x0009e80000100a00 */
[----:B------:R-:W2:Y:S01]  /*241b0*/  LDL.LU.64 R46, [R1+0x6e8] ;  /* 0x0006e800012e7983 */ /* 0x000ea20000300a00 */
[----:B------:R-:W-:-:S02]  /*241c0*/  ISETP.GE.U32.AND P1, PT, R4, 0x7ffffd9e, PT ;  /* 0x7ffffd9e0400780c */ /* 0x000fc40003f26070 */
[C---:B------:R-:W-:Y:S01]  /*241d0*/  IADD3 R5, R9.reuse, 0x100000, RZ ;  /* 0x0010000009057810 */ /* 0x040fe20007ffe0ff */
[----:B------:R-:W-:-:S04]  /*241e0*/  VIADD R4, R9, 0x100000 ;  /* 0x0010000009047836 */ /* 0x000fc80000000000 */
[----:B------:R1:W-:Y:S01]  /*241f0*/  LDGSTS.E [R5+-0xbffc], desc[UR8][R38.64], !P2 ;  /* 0xf400400026057fae */ /* 0x0003e2000d121848 */
[----:B------:R-:W-:-:S03]  /*24200*/  IMAD.WIDE R16, R25, 0x4, R44 ;  /* 0x0000000419107825 */ /* 0x000fc600078e022c */
[----:B------:R-:W-:Y:S04]  /*24210*/  LDGSTS.E [R4+-0x7ffc], desc[UR8][R36.64], !P2 ;  /* 0xf800400024047fae */ /* 0x000fe8000d121848 */
[----:B------:R3:W-:Y:S01]  /*24220*/  LDGSTS.E [R3+-0x3ffc], desc[UR8][R14.64], !P2 ;  /* 0xfc0040000e037fae */ /* 0x0007e2000d121848 */
[----:B-1----:R-:W-:-:S03]  /*24230*/  IADD3 R5, R10, -0x1e4, RZ ;  /* 0xfffffe1c0a057810 */ /* 0x002fc60007ffe0ff */
[----:B------:R4:W-:Y:S01]  /*24240*/  LDGSTS.E [R2+-0xfff8], desc[UR8][R12.64], !P1 ;  /* 0xf00080000c027fae */ /* 0x0009e2000c921848 */
[----:B------:R-:W1:Y:S01]  /*24250*/  LDC R10, c[0x0][0x230] ;  /* 0x00008c00ff0a7b82 */ /* 0x000e620000000800 */
[----:B------:R-:W-:Y:S01]  /*24260*/  ISETP.GE.U32.AND P2, PT, R5, 0x7ffffd9d, PT ;  /* 0x7ffffd9d0500780c */ /* 0x000fe20003f46070 */
[----:B------:R-:W-:Y:S01]  /*24270*/  VIADD R5, R9, 0x100000 ;  /* 0x0010000009057836 */ /* 0x000fe20000000000 */
[----:B------:R4:W-:Y:S01]  /*24280*/  STL.64 [R1+0x720], R34 ;  /* 0x0007202201007387 */ /* 0x0009e20000100a00 */
[----:B---3--:R-:W-:-:S03]  /*24290*/  IMAD.WIDE R14, R25, 0x4, R40 ;  /* 0x00000004190e7825 */ /* 0x008fc600078e0228 */
[----:B------:R2:W-:Y:S01]  /*242a0*/  LDGSTS.E [R5+-0xbff8], desc[UR8][R34.64], !P1 ;  /* 0xf400800022057fae */ /* 0x0005e2000c921848 */
[----:B----4-:R-:W-:-:S03]  /*242b0*/  IMAD.WIDE R12, R25, 0x4, R42 ;  /* 0x00000004190c7825 */ /* 0x010fc600078e022a */
[----:B------:R3:W-:Y:S04]  /*242c0*/  STL.64 [R1+0x718], R16 ;  /* 0x0007181001007387 */ /* 0x0007e80000100a00 */
[----:B------:R-:W-:Y:S04]  /*242d0*/  LDGSTS.E [R4+-0x7ff8], desc[UR8][R16.64], !P1 ;  /* 0xf800800010047fae */ /* 0x000fe8000c921848 */
[----:B------:R-:W4:Y:S04]  /*242e0*/  LDL.LU.64 R34, [R1+0x6e0] ;  /* 0x0006e00001227983 */ /* 0x000f280000300a00 */
[----:B------:R1:W-:Y:S04]  /*242f0*/  STL.64 [R1+0x710], R14 ;  /* 0x0007100e01007387 */ /* 0x0003e80000100a00 */
[----:B------:R1:W-:Y:S04]  /*24300*/  STL.64 [R1+0x708], R12 ;  /* 0x0007080c01007387 */ /* 0x0003e80000100a00 */
[----:B---3--:R-:W3:Y:S04]  /*24310*/  LDL.LU.64 R16, [R1+0x6d8] ;  /* 0x0006d80001107983 */ /* 0x008ee80000300a00 */
[----:B------:R-:W3:Y:S01]  /*24320*/  LDL.LU.64 R36, [R1+0x6d0] ;  /* 0x0006d00001247983 */ /* 0x000ee20000300a00 */
[----:B--2---:R-:W-:Y:S01]  /*24330*/  IADD3 R5, R11, -0x185, RZ ;  /* 0xfffffe7b0b057810 */ /* 0x004fe20007ffe0ff */
[----:B------:R-:W-:Y:S01]  /*24340*/  IMAD.WIDE R42, R25, 0x4, R48 ;  /* 0x00000004192a7825 */ /* 0x000fe200078e0230 */
[----:B------:R-:W2:Y:S01]  /*24350*/  LDC R11, c[0x0][0x230] ;  /* 0x00008c00ff0b7b82 */ /* 0x000ea20000000800 */
[----:B------:R-:W2:Y:S04]  /*24360*/  LDL.LU.64 R38, [R1+0x6c8] ;  /* 0x0006c80001267983 */ /* 0x000ea80000300a00 */
[----:B------:R1:W-:Y:S01]  /*24370*/  LDGSTS.E [R3+-0x3ff8], desc[UR8][R14.64], !P1 ;  /* 0xfc0080000e037fae */ /* 0x0003e2000c921848 */
[----:B------:R-:W-:Y:S01]  /*24380*/  ISETP.GE.U32.AND P1, PT, R5, 0x7ffffdfc, PT ;  /* 0x7ffffdfc0500780c */ /* 0x000fe20003f26070 */
[----:B------:R-:W-:-:S02]  /*24390*/  VIADD R5, R9, 0x100000 ;  /* 0x0010000009057836 */ /* 0x000fc40000000000 */
[----:B------:R1:W-:Y:S02]  /*243a0*/  LDGSTS.E [R2+-0xfff4], desc[UR8][R12.64], !P2 ;  /* 0xf000c0000c027fae */ /* 0x0003e4000d121848 */
[----:B-1----:R-:W-:-:S04]  /*243b0*/  IMAD.WIDE R14, R25, 0x4, R50 ;  /* 0x00000004190e7825 */ /* 0x002fc800078e0232 */
[----:B------:R-:W-:-:S05]  /*243c0*/  IMAD.WIDE R12, R25, 0x4, R52 ;  /* 0x00000004190c7825 */ /* 0x000fca00078e0234 */
[----:B------:R1:W-:Y:S04]  /*243d0*/  STL.64 [R1+0x700], R12 ;  /* 0x0007000c01007387 */ /* 0x0003e80000100a00 */
[----:B------:R1:W-:Y:S04]  /*243e0*/  LDGSTS.E [R5+-0xbff4], desc[UR8][R12.64], !P2 ;  /* 0xf400c0000c057fae */ /* 0x0003e8000d121848 */
[----:B------:R1:W-:Y:S04]  /*243f0*/  STL.64 [R1+0x6f8], R14 ;  /* 0x0006f80e01007387 */ /* 0x0003e80000100a00 */
[----:B------:R1:W-:Y:S04]  /*24400*/  LDGSTS.E [R4+-0x7ff4], desc[UR8][R14.64], !P2 ;  /* 0xf800c0000e047fae */ /* 0x0003e8000d121848 */
[----:B-1----:R-:W2:Y:S04]  /*24410*/  LDL.LU.64 R12, [R1+0x6c0] ;  /* 0x0006c000010c7983 */ /* 0x002ea80000300a00 */
[----:B------:R-:W-:Y:S01]  /*24420*/  STL.64 [R1+0x6f0], R42 ;  /* 0x0006f02a01007387 */ /* 0x000fe20000100a00 */
[----:B------:R-:W-:Y:S01]  /*24430*/  IMAD.WIDE R40, R25, 0x4, R46 ;  /* 0x0000000419287825 */ /* 0x000fe200078e022e */
[----:B------:R-:W-:-:S02]  /*24440*/  IADD3 R2, R18, 0x100000, RZ ;  /* 0x0010000012027810 */ /* 0x000fc40007ffe0ff */
[----:B------:R1:W-:Y:S04]  /*24450*/  LDGSTS.E [R3+-0x3ff4], desc[UR8][R42.64], !P2 ;  /* 0xfc00c0002a037fae */ /* 0x0003e8000d121848 */
[----:B------:R2:W-:Y:S04]  /*24460*/  STL.64 [R1+0x1700], R40 ;  /* 0x0017002801007387 */ /* 0x0005e80000100a00 */
[----:B------:R-:W2:Y:S04]  /*24470*/  LDL.LU.64 R14, [R1+0x6b8] ;  /* 0x0006b800010e7983 */ /* 0x000ea80000300a00 */
[----:B------:R-:W2:Y:S04]  /*24480*/  LDL.LU.64 R44, [R1+0x6b0] ;  /* 0x0006b000012c7983 */ /* 0x000ea80000300a00 */
[----:B------:R-:W2:Y:S01]  /*24490*/  LDL.LU.64 R46, [R1+0x6a8] ;  /* 0x0006a800012e7983 */ /* 0x000ea20000300a00 */
[----:B------:R-:W-:-:S02]  /*244a0*/  VIADD R5, R10, 0xfffffe7a ;  /* 0xfffffe7a0a057836 */ /* 0x000fc40000000000 */
[C---:B------:R-:W-:Y:S01]  /*244b0*/  VIADD R4, R18.reuse, 0x100000 ;  /* 0x0010000012047836 */ /* 0x040fe20000000000 */
[----:B------:R2:W-:Y:S01]  /*244c0*/  LDGSTS.E [R2+-0x40000], desc[UR8][R40.64], !P1 ;  /* 0xc000000028027fae */ /* 0x0005e2000c921848 */
[C---:B-1----:R-:W-:Y:S01]  /*244d0*/  IADD3 R3, R18.reuse, 0x100000, RZ ;  /* 0x0010000012037810 */ /* 0x042fe20007ffe0ff */
[----:B------:R-:W1:Y:S01]  /*244e0*/  LDC R10, c[0x0][0x230] ;  /* 0x00008c00ff0a7b82 */ /* 0x000e620000000800 */
[----:B------:R-:W-:Y:S02]  /*244f0*/  ISETP.GE.U32.AND P2, PT, R5, 0x7ffffdfb, PT ;  /* 0x7ffffdfb0500780c */ /* 0x000fe40003f46070 */
[----:B------:R-:W-:Y:S01]  /*24500*/  IADD3 R5, R18, 0x100000, RZ ;  /* 0x0010000012057810 */ /* 0x000fe20007ffe0ff */
[----:B----4-:R-:W-:-:S05]  /*24510*/  IMAD.WIDE R34, R25, 0x4, R34 ;  /* 0x0000000419227825 */ /* 0x010fca00078e0222 */
[----:B------:R4:W-:Y:S04]  /*24520*/  STL.64 [R1+0x16f8], R34 ;  /* 0x0016f82201007387 */ /* 0x0009e80000100a00 */
[----:B------:R1:W-:Y:S01]  /*24530*/  LDGSTS.E [R5+-0x3c000], desc[UR8][R34.64], !P1 ;  /* 0xc400000022057fae */ /* 0x0003e2000c921848 */
[----:B---3--:R-:W-:-:S04]  /*24540*/  IMAD.WIDE R16, R25, 0x4, R16 ;  /* 0x0000000419107825 */ /* 0x008fc800078e0210 */
[C---:B------:R-:W-:Y:S01]  /*24550*/  IMAD.WIDE R36, R25.reuse, 0x4, R36 ;  /* 0x0000000419247825 */ /* 0x040fe200078e0224 */
[----:B------:R3:W-:Y:S03]  /*24560*/  STL.64 [R1+0x16f0], R16 ;  /* 0x0016f01001007387 */ /* 0x0007e60000100a00 */
[----:B--2---:R-:W-:Y:S01]  /*24570*/  IMAD.WIDE R40, R25, 0x4, R38 ;  /* 0x0000000419287825 */ /* 0x004fe200078e0226 */
[----:B----4-:R-:W2:Y:S04]  /*24580*/  LDL.LU.64 R34, [R1+0x6a0] ;  /* 0x0006a00001227983 */ /* 0x010ea80000300a00 */
[----:B------:R4:W-:Y:S04]  /*24590*/  STL.64 [R1+0x16e8], R36 ;  /* 0x0016e82401007387 */ /* 0x0009e80000100a00 */
[----:B------:R4:W-:Y:S04]  /*245a0*/  STL.64 [R1+0x16e0], R40 ;  /* 0x0016e02801007387 */ /* 0x0009e80000100a00 */
[----:B------:R-:W-:Y:S01]  /*245b0*/  LDGSTS.E [R4+-0x38000], desc[UR8][R16.64], !P1 ;  /* 0xc800000010047fae */ /* 0x000fe2000c921848 */
[----:B-1----:R-:W-:-:S02]  /*245c0*/  VIADD R5, R11, 0xfffffe79 ;  /* 0xfffffe790b057836 */ /* 0x002fc40000000000 */
[----:B------:R-:W1:Y:S01]  /*245d0*/  LDC R11, c[0x0][0x230] ;  /* 0x00008c00ff0b7b82 */ /* 0x000e620000000800 */
[----:B------:R-:W-:Y:S04]  /*245e0*/  LDGSTS.E [R3+-0x34000], desc[UR8][R36.64], !P1 ;  /* 0xcc00000024037fae */ /* 0x000fe8000c921848 */
[----:B---3--:R-:W3:Y:S04]  /*245f0*/  LDL.LU.64 R16, [R1+0x698] ;  /* 0x0006980001107983 */ /* 0x008ee80000300a00 */
[----:B------:R-:W3:Y:S04]  /*24600*/  LDL.LU.64 R38, [R1+0x690] ;  /* 0x0006900001267983 */ /* 0x000ee80000300a00 */
[----:B----4-:R-:W4:Y:S01]  /*24610*/  LDL.LU.64 R36, [R1+0x688] ;  /* 0x0006880001247983 */ /* 0x010f220000300a00 */
[----:B------:R-:W-:-:S02]  /*24620*/  ISETP.GE.U32.AND P1, PT, R5, 0x7ffffdfa, PT ;  /* 0x7ffffdfa0500780c */ /* 0x000fc40003f26070 */
[----:B------:R-:W-:Y:S01]  /*24630*/  IADD3 R5, R18, 0x100000, RZ ;  /* 0x0010000012057810 */ /* 0x000fe20007ffe0ff */
[----:B------:R1:W-:Y:S01]  /*24640*/  LDGSTS.E [R2+-0x3fffc], desc[UR8][R40.64], !P2 ;  /* 0xc000400028027fae */ /* 0x0003e2000d121848 */
[----:B------:R-:W-:-:S05]  /*24650*/  IMAD.WIDE R12, R25, 0x4, R12 ;  /* 0x00000004190c7825 */ /* 0x000fca00078e020c */
[----:B------:R1:W-:Y:S04]  /*24660*/  STL.64 [R1+0x16d8], R12 ;  /* 0x0016d80c01007387 */ /* 0x0003e80000100a00 */
[----:B------:R1:W-:Y:S01]  /*24670*/  LDGSTS.E [R5+-0x3bffc], desc[UR8][R12.64], !P2 ;  /* 0xc40040000c057fae */ /* 0x0003e2000d121848 */
[----:B------:R-:W-:-:S04]  /*24680*/  IMAD.WIDE R14, R25, 0x4, R14 ;  /* 0x00000004190e7825 */ /* 0x000fc800078e020e */
[C---:B------:R-:W-:Y:S01]  /*24690*/  IMAD.WIDE R42, R25.reuse, 0x4, R44 ;  /* 0x00000004192a7825 */ /* 0x040fe200078e022c */
[----:B------:R1:W-:Y:S03]  /*246a0*/  STL.64 [R1+0x16d0], R14 ;  /* 0x0016d00e01007387 */ /* 0x0003e60000100a00 */
[----:B-1----:R-:W-:Y:S01]  /*246b0*/  IMAD.WIDE R40, R25, 0x4, R46 ;  /* 0x0000000419287825 */ /* 0x002fe200078e022e */
[----:B------:R-:W4:Y:S04]  /*246c0*/  LDL.LU.64 R12, [R1+0x680] ;  /* 0x00068000010c7983 */ /* 0x000f280000300a00 */
[----:B------:R-:W-:Y:S04]  /*246d0*/  STL.64 [R1+0x16c8], R42 ;  /* 0x0016c82a01007387 */ /* 0x000fe80000100a00 */
[----:B------:R4:W-:Y:S04]  /*246e0*/  STL.64 [R1+0x16c0], R40 ;  /* 0x0016c02801007387 */ /* 0x0009e80000100a00 */
[----:B------:R-:W-:Y:S01]  /*246f0*/  LDGSTS.E [R4+-0x37ffc], desc[UR8][R14.64], !P2 ;  /* 0xc80040000e047fae */ /* 0x000fe2000d121848 */
[----:B------:R-:W-:-:S02]  /*24700*/  VIADD R5, R10, 0xfffffe78 ;  /* 0xfffffe780a057836 */ /* 0x000fc40000000000 */
[----:B------:R-:W1:Y:S01]  /*24710*/  LDC R10, c[0x0][0x230] ;  /* 0x00008c00ff0a7b82 */ /* 0x000e620000000800 */
[----:B------:R-:W-:Y:S04]  /*24720*/  LDGSTS.E [R3+-0x33ffc], desc[UR8][R42.64], !P2 ;  /* 0xcc0040002a037fae */ /* 0x000fe8000d121848 */
[----:B------:R-:W4:Y:S04]  /*24730*/  LDL.LU.64 R14, [R1+0x678] ;  /* 0x00067800010e7983 */ /* 0x000f280000300a00 */
[----:B------:R-:W4:Y:S04]  /*24740*/  LDL.LU.64 R44, [R1+0x670] ;  /* 0x00067000012c7983 */ /* 0x000f280000300a00 */
[----:B------:R-:W4:Y:S01]  /*24750*/  LDL.LU.64 R46, [R1+0x3e8] ;  /* 0x0003e800012e7983 */ /* 0x000f220000300a00 */
[----:B------:R-:W-:-:S02]  /*24760*/  ISETP.GE.U32.AND P2, PT, R5, 0x7ffffdf9, PT ;  /* 0x7ffffdf90500780c */ /* 0x000fc40003f46070 */
[----:B------:R-:W-:Y:S01]  /*24770*/  IADD3 R5, R18, 0x100000, RZ ;  /* 0x0010000012057810 */ /* 0x000fe20007ffe0ff */
[----:B------:R4:W-:Y:S01]  /*24780*/  LDGSTS.E [R2+-0x3fff8], desc[UR8][R40.64], !P1 ;  /* 0xc000800028027fae */ /* 0x0009e2000c921848 */
[----:B--2---:R-:W-:-:S05]  /*24790*/  IMAD.WIDE R34, R25, 0x4, R34 ;  /* 0x0000000419227825 */ /* 0x004fca00078e0222 */
[----:B------:R2:W-:Y:S04]  /*247a0*/  STL.64 [R1+0x16b8], R34 ;  /* 0x0016b82201007387 */ /* 0x0005e80000100a00 */
[----:B------:R1:W-:Y:S01]  /*247b0*/  LDGSTS.E [R5+-0x3bff8], desc[UR8][R34.64], !P1 ;  /* 0xc400800022057fae */ /* 0x0003e2000c921848 */
[----:B---3--:R-:W-:-:S04]  /*247c0*/  IMAD.WIDE R16, R25, 0x4, R16 ;  /* 0x0000000419107825 */ /* 0x008fc800078e0210 */
[C---:B------:R-:W-:Y:S01]  /*247d0*/  IMAD.WIDE R38, R25.reuse, 0x4, R38 ;  /* 0x0000000419267825 */ /* 0x040fe200078e0226 */
[----:B------:R3:W-:Y:S03]  /*247e0*/  STL.64 [R1+0x16b0], R16 ;  /* 0x0016b01001007387 */ /* 0x0007e60000100a00 */
[----:B----4-:R-:W-:Y:S01]  /*247f0*/  IMAD.WIDE R40, R25, 0x4, R36 ;  /* 0x0000000419287825 */ /* 0x010fe200078e0224 */
[----:B--2---:R-:W2:Y:S04]  /*24800*/  LDL.LU.64 R34, [R1+0x3e0] ;  /* 0x0003e00001227983 */ /* 0x004ea80000300a00 */
        /* <DEDUP_REMOVED lines=62> */
[----:B------:R-:W4:Y:S04]  /*24bf0*/  LDL.LU.64 R44, [R1+0x378] ;  /* 0x00037800012c7983 */ /* 0x000f280000300a00 */
[----:B------:R-:W-:Y:S01]  /*24c00*/  LDGSTS.E [R4+-0x27ffc], desc[UR8][R14.64], !P2 ;  /* 0xd80040000e047fae */ /* 0x000fe2000d121848 */
[----:B------:R-:W-:-:S02]  /*24c10*/  VIADD R5, R10, 0xfffffe58 ;  /* 0xfffffe580a057836 */ /* 0x000fc40000000000 */
[----:B------:R-:W1:Y:S01]  /*24c20*/  LDC R10, c[0x0][0x230] ;  /* 0x00008c00ff0a7b82 */ /* 0x000e620000000800 */
[----:B------:R-:W-:Y:S04]  /*24c30*/  LDGSTS.E [R3+-0x23ffc], desc[UR8][R42.64], !P2 ;  /* 0xdc0040002a037fae */ /* 0x000fe8000d121848 */
        /* <DEDUP_REMOVED lines=14> */
[----:B------:R-:W-:Y:S04]  /*24d20*/  STL.64 [R1+0x1320], R40 ;  /* 0x0013202801007387 */ /* 0x000fe80000100a00 */
        /* <DEDUP_REMOVED lines=13> */
[----:B------:R-:W-:-:S05]  /*24e00*/  IMAD.WIDE R42, R25, 0x4, R44 ;  /* 0x00000004192a7825 */ /* 0x000fca00078e022c */
[----:B------:R-:W-:Y:S04]  /*24e10*/  STL.64 [R1+0x1310], R42 ;  /* 0x0013102a01007387 */ /* 0x000fe80000100a00 */
[----:B-1----:R-:W4:Y:S04]  /*24e20*/  LDL.LU.64 R12, [R1+0xc0] ;  /* 0x0000c000010c7983 */ /* 0x002f280000300a00 */
[----:B------:R-:W-:Y:S01]  /*24e30*/  LDGSTS.E [R4+-0x27ff4], desc[UR8][R42.64], !P2 ;  /* 0xd800c0002a047fae */ /* 0x000fe2000d121848 */
[----:B------:R-:W-:-:S04]  /*24e40*/  IMAD.WIDE R14, R25, 0x4, R14 ;  /* 0x00000004190e7825 */ /* 0x000fc800078e020e */
[----:B------:R-:W-:Y:S01]  /*24e50*/  IMAD.WIDE R40, R25, 0x4, R46 ;  /* 0x0000000419287825 */ /* 0x000fe200078e022e */
[----:B------:R1:W-:Y:S04]  /*24e60*/  STL.64 [R1+0x1308], R14 ;  /* 0x0013080e01007387 */ /* 0x0003e80000100a00 */
[----:B------:R1:W-:Y:S04]  /*24e70*/  STL.64 [R1+0x1060], R40 ;  /* 0x0010602801007387 */ /* 0x0003e80000100a00 */
[----:B------:R-:W-:Y:S01]  /*24e80*/  LDGSTS.E [R3+-0x23ff4], desc[UR8][R14.64], !P2 ;  /* 0xdc00c0000e037fae */ /* 0x000fe2000d121848 */
[----:B------:R-:W-:-:S02]  /*24e90*/  VIADD R5, R10, 0xfffffe3a ;  /* 0xfffffe3a0a057836 */ /* 0x000fc40000000000 */
[----:B------:R-:W4:Y:S01]  /*24ea0*/  LDC R10, c[0x0][0x230] ;  /* 0x00008c00ff0a7b82 */ /* 0x000f220000000800 */
[----:B------:R-:W-:Y:S04]  /*24eb0*/  LDGSTS.E [R2+-0x20000], desc[UR8][R40.64], !P1 ;  /* 0xe000000028027fae */ /* 0x000fe8000c921848 */
[----:B-1----:R-:W4:Y:S04]  /*24ec0*/  LDL.LU.64 R14, [R1+0xb8] ;  /* 0x0000b800010e7983 */ /* 0x002f280000300a00 */
[----:B------:R-:W4:Y:S04]  /*24ed0*/  LDL.LU.64 R42, [R1+0xb0] ;  /* 0x0000b000012a7983 */ /* 0x000f280000300a00 */
[----:B------:R-:W4:Y:S01]  /*24ee0*/  LDL.LU.64 R40, [R1+0xa8] ;  /* 0x0000a80001287983 */ /* 0x000f220000300a00 */
[----:B------:R-:W-:-:S02]  /*24ef0*/  ISETP.GE.U32.AND P2, PT, R5, 0x7ffffdbb, PT ;  /* 0x7ffffdbb0500780c */ /* 0x000fc40003f46070 */
[----:B------:R-:W-:Y:S01]  /*24f00*/  IADD3 R5, R18, 0x100000, RZ ;  /* 0x0010000012057810 */ /* 0x000fe20007ffe0ff */
[----:B--2---:R-:W-:-:S05]  /*24f10*/  IMAD.WIDE R34, R25, 0x4, R34 ;  /* 0x0000000419227825 */ /* 0x004fca00078e0222 */
[----:B------:R1:W-:Y:S04]  /*24f20*/  STL.64 [R1+0x1058], R34 ;  /* 0x0010582201007387 */ /* 0x0003e80000100a00 */
[----:B------:R-:W-:Y:S01]  /*24f30*/  LDGSTS.E [R5+-0x1c000], desc[UR8][R34.64], !P1 ;  /* 0xe400000022057fae */ /* 0x000fe2000c921848 */
[----:B---3--:R-:W-:-:S04]  /*24f40*/  IMAD.WIDE R16, R25, 0x4, R16 ;  /* 0x0000000419107825 */ /* 0x008fc800078e0210 */
[C---:B------:R-:W-:Y:S01]  /*24f50*/  IMAD.WIDE R44, R25.reuse, 0x4, R36 ;  /* 0x00000004192c7825 */ /* 0x040fe200078e0224 */
[----:B------:R2:W-:Y:S03]  /*24f60*/  STL.64 [R1+0x1050], R16 ;  /* 0x0010501001007387 */ /* 0x0005e60000100a00 */
[C---:B----4-:R-:W-:Y:S01]  /*24f70*/  IMAD.WIDE R38, R25.reuse, 0x4, R38 ;  /* 0x0000000419267825 */ /* 0x050fe200078e0226 */
[----:B------:R-:W3:Y:S04]  /*24f80*/  LDL.LU.64 R46, [R1+0xa0] ;  /* 0x0000a000012e7983 */ /* 0x000ee80000300a00 */
[----:B------:R-:W-:Y:S04]  /*24f90*/  STL.64 [R1+0x1048], R44 ;  /* 0x0010482c01007387 */ /* 0x000fe80000100a00 */
[----:B------:R-:W4:Y:S04]  /*24fa0*/  LDL.LU.64 R36, [R1+0x98] ;  /* 0x0000980001247983 */ /* 0x000f280000300a00 */
[----:B------:R2:W-:Y:S04]  /*24fb0*/  STL.64 [R1+0x1040], R38 ;  /* 0x0010402601007387 */ /* 0x0005e80000100a00 */
[----:B-1----:R-:W4:Y:S04]  /*24fc0*/  LDL.LU.64 R34, [R1+0x90] ;  /* 0x0000900001227983 */ /* 0x002f280000300a00 */
[----:B------:R-:W-:Y:S04]  /*24fd0*/  LDGSTS.E [R4+-0x18000], desc[UR8][R16.64], !P1 ;  /* 0xe800000010047fae */ /* 0x000fe8000c921848 */
[----:B------:R1:W-:Y:S04]  /*24fe0*/  LDGSTS.E [R3+-0x14000], desc[UR8][R44.64], !P1 ;  /* 0xec0000002c037fae */ /* 0x0003e8000c921848 */
[----:B------:R-:W-:Y:S04]  /*24ff0*/  LDGSTS.E [R2+-0x1fffc], desc[UR8][R38.64], !P2 ;  /* 0xe000400026027fae */ /* 0x000fe8000d121848 */
[----:B--2---:R-:W2:Y:S04]  /*25000*/  LDL.LU.64 R16, [R1+0x88] ;  /* 0x0000880001107983 */ /* 0x004ea80000300a00 */
[----:B------:R-:W2:Y:S01]  /*25010*/  LDL.LU.64 R38, [R1+0x80] ;  /* 0x0000800001267983 */ /* 0x000ea20000300a00 */
[----:B------:R-:W-:-:S05]  /*25020*/  IMAD.WIDE R48, R25, 0x4, R12 ;  /* 0x0000000419307825 */ /* 0x000fca00078e020c */
[----:B------:R-:W-:Y:S04]  /*25030*/  STL.64 [R1+0x1038], R48 ;  /* 0x0010383001007387 */ /* 0x000fe80000100a00 */
[----:B------:R-:W2:Y:S01]  /*25040*/  LDL.LU.64 R12, [R1+0x78] ;  /* 0x00007800010c7983 */ /* 0x000ea20000300a00 */
[----:B-1----:R-:W-:-:S03]  /*25050*/  IMAD.WIDE R44, R25, 0x4, R14 ;  /* 0x00000004192c7825 */ /* 0x002fc600078e020e */
[----:B------:R-:W2:Y:S01]  /*25060*/  LDL.LU.64 R14, [R1+0x70] ;  /* 0x00007000010e7983 */ /* 0x000ea20000300a00 */
[----:B------:R-:W-:Y:S02]  /*25070*/  VIADD R5, R11, 0xfffffe39 ;  /* 0xfffffe390b057836 */ /* 0x000fe40000000000 */
[----:B------:R-:W1:Y:S03]  /*25080*/  LDC R11, c[0x0][0x230] ;  /* 0x00008c00ff0b7b82 */ /* 0x000e660000000800 */
[----:B------:R-:W-:Y:S02]  /*25090*/  ISETP.GE.U32.AND P1, PT, R5, 0x7ffffdba, PT ;  /* 0x7ffffdba0500780c */ /* 0x000fe40003f26070 */
[----:B------:R-:W-:Y:S01]  /*250a0*/  IADD3 R5, R18, 0x100000, RZ ;  /* 0x0010000012057810 */ /* 0x000fe20007ffe0ff */
[----:B------:R-:W-:-:S04]  /*250b0*/  IMAD.WIDE R42, R25, 0x4, R42 ;  /* 0x00000004192a7825 */ /* 0x000fc800078e022a */
[----:B------:R1:W-:Y:S01]  /*250c0*/  LDGSTS.E [R5+-0x1bffc], desc[UR8][R48.64], !P2 ;  /* 0xe400400030057fae */ /* 0x0003e2000d121848 */
[----:B------:R-:W-:-:S03]  /*250d0*/  IMAD.WIDE R40, R25, 0x4, R40 ;  /* 0x0000000419287825 */ /* 0x000fc600078e0228 */
[----:B------:R-:W-:Y:S04]  /*250e0*/  STL.64 [R1+0x1030], R44 ;  /* 0x0010302c01007387 */ /* 0x000fe80000100a00 */
[----:B------:R-:W-:Y:S01]  /*250f0*/  LDGSTS.E [R4+-0x17ffc], desc[UR8][R44.64], !P2 ;  /* 0xe80040002c047fae */ /* 0x000fe2000d121848 */
[----:B-1----:R-:W-:-:S03]  /*25100*/  VIADD R5, R10, 0xfffffe38 ;  /* 0xfffffe380a057836 */ /* 0x002fc60000000000 */
[----:B------:R-:W-:Y:S01]  /*25110*/  STL.64 [R1+0x1028], R42 ;  /* 0x0010282a01007387 */ /* 0x000fe20000100a00 */
[----:B------:R-:W1:Y:S03]  /*25120*/  LDC R10, c[0x0][0x230] ;  /* 0x00008c00ff0a7b82 */ /* 0x000e660000000800 */
[----:B------:R-:W-:Y:S01]  /*25130*/  LDGSTS.E [R3+-0x13ffc], desc[UR8][R42.64], !P2 ;  /* 0xec0040002a037fae */ /* 0x000fe2000d121848 */
[----:B------:R-:W-:Y:S02]  /*25140*/  ISETP.GE.U32.AND P2, PT, R5, 0x7ffffdb9, PT ;  /* 0x7ffffdb90500780c */ /* 0x000fe40003f46070 */
[----:B------:R-:W-:Y:S01]  /*25150*/  IADD3 R5, R18, 0x100000, RZ ;  /* 0x0010000012057810 */ /* 0x000fe20007ffe0ff */
[----:B------:R3:W-:Y:S04]  /*25160*/  STL.64 [R1+0x1020], R40 ;  /* 0x0010202801007387 */ /* 0x0007e80000100a00 */
[----:B------:R3:W-:Y:S02]  /*25170*/  LDGSTS.E [R2+-0x1fff8], desc[UR8][R40.64], !P1 ;  /* 0xe000800028027fae */ /* 0x0007e4000c921848 */
[----:B---3--:R-:W-:-:S05]  /*25180*/  IMAD.WIDE R40, R25, 0x4, R46 ;  /* 0x0000000419287825 */ /* 0x008fca00078e022e */
[----:B------:R3:W-:Y:S01]  /*25190*/  LDGSTS.E [R5+-0x1bff8], desc[UR8][R40.64], !P1 ;  /* 0xe400800028057fae */ /* 0x0007e2000c921848 */
[----:B----4-:R-:W-:-:S03]  /*251a0*/  IMAD.WIDE R36, R25, 0x4, R36 ;  /* 0x0000000419247825 */ /* 0x010fc600078e0224 */
[----:B------:R-:W-:Y:S04]  /*251b0*/  STL.64 [R1+0x1018], R40 ;  /* 0x0010182801007387 */ /* 0x000fe80000100a00 */
[----:B------:R-:W-:Y:S01]  /*251c0*/  LDGSTS.E [R4+-0x17ff8], desc[UR8][R36.64], !P1 ;  /* 0xe800800024047fae */ /* 0x000fe2000c921848 */
[----:B------:R-:W-:-:S04]  /*251d0*/  IMAD.WIDE R34, R25, 0x4, R34 ;  /* 0x0000000419227825 */ /* 0x000fc800078e0222 */
[----:B---3--:R-:W-:Y:S01]  /*251e0*/  VIADD R5, R11, 0xfffffe1b ;  /* 0xfffffe1b0b057836 */ /* 0x008fe20000000000 */
[----:B------:R-:W-:Y:S01]  /*251f0*/  STL.64 [R1+0x1010], R36 ;  /* 0x0010102401007387 */ /* 0x000fe20000100a00 */
[----:B------:R-:W3:Y:S03]  /*25200*/  LDC R11, c[0x0][0x230] ;  /* 0x00008c00ff0b7b82 */ /* 0x000ee60000000800 */
[----:B------:R4:W-:Y:S01]  /*25210*/  LDGSTS.E [R3+-0x13ff8], desc[UR8][R34.64], !P1 ;  /* 0xec00800022037fae */ /* 0x0009e2000c921848 */
[----:B------:R-:W-:Y:S02]  /*25220*/  ISETP.GE.U32.AND P1, PT, R5, 0x7ffffd9c, PT ;  /* 0x7ffffd9c0500780c */ /* 0x000fe40003f26070 */
[----:B------:R-:W-:Y:S01]  /*25230*/  IADD3 R5, R18, 0x100000, RZ ;  /* 0x0010000012057810 */ /* 0x000fe20007ffe0ff */
[----:B------:R4:W-:Y:S01]  /*25240*/  STL.64 [R1+0x1008], R34 ;  /* 0x0010082201007387 */ /* 0x0009e20000100a00 */
[----:B--2---:R-:W-:-:S05]  /*25250*/  IMAD.WIDE R16, R25, 0x4, R16 ;  /* 0x0000000419107825 */ /* 0x004fca00078e0210 */
[----:B------:R-:W-:Y:S01]  /*25260*/  STL.64 [R1+0x1000], R16 ;  /* 0x0010001001007387 */ /* 0x000fe20000100a00 */
[----:B----4-:R-:W-:-:S03]  /*25270*/  IMAD.WIDE R34, R25, 0x4, R38 ;  /* 0x0000000419227825 */ /* 0x010fc600078e0226 */
[----:B------:R-:W-:Y:S04]  /*25280*/  LDGSTS.E [R2+-0x1fff4], desc[UR8][R16.64], !P2 ;  /* 0xe000c00010027fae */ /* 0x000fe8000d121848 */
[----:B------:R1:W-:Y:S04]  /*25290*/  LDGSTS.E [R5+-0x1bff4], desc[UR8][R34.64], !P2 ;  /* 0xe400c00022057fae */ /* 0x0003e8000d121848 */
[----:B------:R2:W-:Y:S01]  /*252a0*/  STL.64 [R1+0xff8], R34 ;  /* 0x000ff82201007387 */ /* 0x0005e20000100a00 */
[----:B-1----:R-:W-:Y:S02]  /*252b0*/  VIADD R5, R10, 0xfffffe1a ;  /* 0xfffffe1a0a057836 */ /* 0x002fe40000000000 */
[----:B------:R-:W1:Y:S01]  /*252c0*/  LDC R10, c[0x0][0x230] ;  /* 0x00008c00ff0a7b82 */ /* 0x000e620000000800 */
[----:B--2---:R-:W-:-:S04]  /*252d0*/  IMAD.WIDE R34, R25, 0x4, R62 ;  /* 0x0000000419227825 */ /* 0x004fc800078e023e */
[----:B------:R-:W-:-:S05]  /*252e0*/  IMAD.WIDE R16, R25, 0x4, R12 ;  /* 0x0000000419107825 */ /* 0x000fca00078e020c */
[----:B------:R2:W-:Y:S01]  /*252f0*/  LDGSTS.E [R4+-0x17ff4], desc[UR8][R16.64], !P2 ;  /* 0xe800c00010047fae */ /* 0x0005e2000d121848 */
[----:B------:R-:W-:-:S03]  /*25300*/  IMAD.WIDE R12, R25, 0x4, R54 ;  /* 0x00000004190c7825 */ /* 0x000fc600078e0236 */
[----:B------:R2:W-:Y:S01]  /*25310*/  STL.64 [R1+0xff0], R16 ;  /* 0x000ff01001007387 */ /* 0x0005e20000100a00 */
[----:B------:R-:W-:-:S05]  /*25320*/  IMAD.WIDE R14, R25, 0x4, R14 ;  /* 0x00000004190e7825 */ /* 0x000fca00078e020e */
[----:B------:R4:W-:Y:S01]  /*25330*/  LDGSTS.E [R3+-0x13ff4], desc[UR8][R14.64], !P2 ;  /* 0xec00c0000e037fae */ /* 0x0009e2000d121848 */
[----:B------:R-:W-:Y:S02]  /*25340*/  ISETP.GE.U32.AND P2, PT, R5, 0x7ffffd9b, PT ;  /* 0x7ffffd9b0500780c */ /* 0x000fe40003f46070 */
[----:B------:R-:W-:Y:S01]  /*25350*/  IADD3 R5, R18, 0x100000, RZ ;  /* 0x0010000012057810 */ /* 0x000fe20007ffe0ff */
[----:B------:R4:W-:Y:S01]  /*25360*/  STL.64 [R1+0x770], R14 ;  /* 0x0007700e01007387 */ /* 0x0009e20000100a00 */
[----:B--2---:R-:W-:-:S03]  /*25370*/  IMAD.WIDE R16, R25, 0x4, R60 ;  /* 0x0000000419107825 */ /* 0x004fc600078e023c */
[----:B------:R-:W-:Y:S04]  /*25380*/  LDGSTS.E [R2+-0x10000], desc[UR8][R12.64], !P1 ;  /* 0xf00000000c027fae */ /* 0x000fe8000c921848 */
[----:B------:R3:W-:Y:S01]  /*25390*/  LDGSTS.E [R5+-0xc000], desc[UR8][R34.64], !P1 ;  /* 0xf400000022057fae */ /* 0x0007e2000c921848 */
[----:B----4-:R-:W-:-:S03]  /*253a0*/  IMAD.WIDE R14, R25, 0x4, R56 ;  /* 0x00000004190e7825 */ /* 0x010fc600078e0238 */
[----:B------:R2:W-:Y:S04]  /*253b0*/  STL.64 [R1+0x6e8], R12 ;  /* 0x0006e80c01007387 */ /* 0x0005e80000100a00 */
[----:B------:R4:W-:Y:S01]  /*253c0*/  LDGSTS.E [R4+-0x8000], desc[UR8][R16.64], !P1 ;  /* 0xf800000010047fae */ /* 0x0009e2000c921848 */
[----:B---3--:R-:W-:-:S03]  /*253d0*/  VIADD R5, R11, 0xfffffe19 ;  /* 0xfffffe190b057836 */ /* 0x008fc60000000000 */
[----:B------:R3:W-:Y:S01]  /*253e0*/  STL.64 [R1+0x6e0], R34 ;  /* 0x0006e02201007387 */ /* 0x0007e20000100a00 */
[----:B------:R-:W1:Y:S01]  /*253f0*/  LDC R11, c[0x0][0x230] ;  /* 0x00008c00ff0b7b82 */ /* 0x000e620000000800 */
[----:B--2---:R-:W-:Y:S02]  /*25400*/  IMAD.WIDE R12, R25, 0x4, R58 ;  /* 0x00000004190c7825 */ /* 0x004fe400078e023a */
[----:B------:R2:W-:Y:S01]  /*25410*/  LDGSTS.E [R3+-0x4000], desc[UR8][R14.64], !P1 ;  /* 0xfc0000000e037fae */ /* 0x0005e2000c921848 */
[----:B------:R-:W-:-:S03]  /*25420*/  ISETP.GE.U32.AND P1, PT, R5, 0x7ffffd9a, PT ;  /* 0x7ffffd9a0500780c */ /* 0x000fc60003f26070 */
[----:B------:R4:W-:Y:S01]  /*25430*/  STL.64 [R1+0x6d8], R16 ;  /* 0x0006d81001007387 */ /* 0x0009e20000100a00 */
[----:B---3--:R-:W-:-:S03]  /*25440*/  IMAD.WIDE R34, R25, 0x4, R70 ;  /* 0x0000000419227825 */ /* 0x008fc600078e0246 */
[----:B------:R2:W-:Y:S01]  /*25450*/  STL.64 [R1+0x6d0], R14 ;  /* 0x0006d00e01007387 */ /* 0x0005e20000100a00 */
[----:B------:R-:W-:-:S03]  /*25460*/  IADD3 R5, R18, 0x100000, RZ ;  /* 0x0010000012057810 */ /* 0x000fc60007ffe0ff */
[----:B------:R3:W-:Y:S01]  /*25470*/  STL.64 [R1+0x6c8], R12 ;  /* 0x0006c80c01007387 */ /* 0x0007e20000100a00 */
[----:B----4-:R-:W-:-:S03]  /*25480*/  IMAD.WIDE R16, R25, 0x4, R68 ;  /* 0x0000000419107825 */ /* 0x010fc600078e0244 */
[----:B------:R3:W-:Y:S01]  /*25490*/  LDGSTS.E [R2+-0xfffc], desc[UR8][R12.64], !P2 ;  /* 0xf00040000c027fae */ /* 0x0007e2000d121848 */
[----:B--2---:R-:W-:-:S03]  /*254a0*/  IMAD.WIDE R14, R25, 0x4, R64 ;  /* 0x00000004190e7825 */ /* 0x004fc600078e0240 */
[----:B------:R2:W-:Y:S04]  /*254b0*/  STL.64 [R1+0x6c0], R34 ;  /* 0x0006c02201007387 */ /* 0x0005e80000100a00 */
[----:B------:R4:W-:Y:S01]  /*254c0*/  STL.64 [R1+0x6b8], R16 ;  /* 0x0006b81001007387 */ /* 0x0009e20000100a00 */
[----:B---3--:R-:W-:-:S03]  /*254d0*/  IMAD.WIDE R12, R25, 0x4, R66 ;  /* 0x00000004190c7825 */ /* 0x008fc600078e0242 */
[----:B------:R3:W-:Y:S04]  /*254e0*/  STL.64 [R1+0x6b0], R14 ;  /* 0x0006b00e01007387 */ /* 0x0007e80000100a00 */
[----:B------:R1:W-:Y:S04]  /*254f0*/  LDGSTS.E [R5+-0xbffc], desc[UR8][R34.64], !P2 ;  /* 0xf400400022057fae */ /* 0x0003e8000d121848 */
[----:B------:R3:W-:Y:S04]  /*25500*/  STL.64 [R1+0x6a8], R12 ;  /* 0x0006a80c01007387 */ /* 0x0007e80000100a00 */
[----:B------:R-:W3:Y:S01]  /*25510*/  LDL.LU.64 R46, [R1+0x668] ;  /* 0x00066800012e7983 */ /* 0x000ee20000300a00 */
[----:B-1----:R-:W-:-:S03]  /*25520*/  VIADD R5, R10, 0xfffffe18 ;  /* 0xfffffe180a057836 */ /* 0x002fc60000000000 */
[----:B------:R4:W-:Y:S01]  /*25530*/  LDGSTS.E [R4+-0x7ffc], desc[UR8][R16.64], !P2 ;  /* 0xf800400010047fae */ /* 0x0009e2000d121848 */
[----:B--2---:R-:W-:Y:S01]  /*25540*/  IMAD.WIDE R34, R25, 0x4, R72 ;  /* 0x0000000419227825 */ /* 0x004fe200078e0248 */
[----:B------:R-:W1:Y:S02]  /*25550*/  LDC R10, c[0x0][0x230] ;  /* 0x00008c00ff0a7b82 */ /* 0x000e640000000800 */
[----:B------:R3:W-:Y:S01]  /*25560*/  LDGSTS.E [R3+-0x3ffc], desc[UR8][R14.64], !P2 ;  /* 0xfc0040000e037fae */ /* 0x0007e2000d121848 */
[----:B------:R-:W-:-:S03]  /*25570*/  ISETP.GE.U32.AND P2, PT, R5, 0x7ffffd99, PT ;  /* 0x7ffffd990500780c */ /* 0x000fc60003f46070 */
[----:B------:R2:W-:Y:S01]  /*25580*/  LDGSTS.E [R2+-0xfff8], desc[UR8][R12.64], !P1 ;  /* 0xf00080000c027fae */ /* 0x0005e2000c921848 */
[----:B------:R-:W-:Y:S01]  /*25590*/  IADD3 R5, R18, 0x100000, RZ ;  /* 0x0010000012057810 */ /* 0x000fe20007ffe0ff */
[----:B----4-:R-:W-:-:S04]  /*255a0*/  IMAD.WIDE R16, R25, 0x4, R74 ;  /* 0x0000000419107825 */ /* 0x010fc800078e024a */
[----:B---3--:R-:W-:-:S04]  /*255b0*/  IMAD.WIDE R14, R25, 0x4, R76 ;  /* 0x00000004190e7825 */ /* 0x008fc800078e024c */
[----:B--2---:R-:W-:-:S05]  /*255c0*/  IMAD.WIDE R12, R25, 0x4, R78 ;  /* 0x00000004190c7825 */ /* 0x004fca00078e024e */
[----:B------:R2:W-:Y:S04]  /*255d0*/  STL.64 [R1+0x6a0], R12 ;  /* 0x0006a00c01007387 */ /* 0x0005e80000100a00 */
[----:B------:R3:W-:Y:S04]  /*255e0*/  LDGSTS.E [R5+-0xbff8], desc[UR8][R12.64], !P1 ;  /* 0xf40080000c057fae */ /* 0x0007e8000c921848 */
[----:B------:R4:W-:Y:S04]  /*255f0*/  STL.64 [R1+0x698], R14 ;  /* 0x0006980e01007387 */ /* 0x0009e80000100a00 */
[----:B------:R-:W-:Y:S04]  /*25600*/  LDGSTS.E [R4+-0x7ff8], desc[UR8][R14.64], !P1 ;  /* 0xf80080000e047fae */ /* 0x000fe8000c921848 */
[----:B--2---:R-:W2:Y:S04]  /*25610*/  LDL.LU.64 R12, [R1+0x660] ;  /* 0x00066000010c7983 */ /* 0x004ea80000300a00 */
[----:B------:R1:W-:Y:S04]  /*25620*/  STL.64 [R1+0x690], R34 ;  /* 0x0006902201007387 */ /* 0x0003e80000100a00 */
[----:B------:R1:W-:Y:S04]  /*25630*/  STL.64 [R1+0x688], R16 ;  /* 0x0006881001007387 */ /* 0x0003e80000100a00 */
[----:B----4-:R-:W4:Y:S04]  /*25640*/  LDL.LU.64 R14, [R1+0x658] ;  /* 0x00065800010e7983 */ /* 0x010f280000300a00 */
[----:B------:R-:W4:Y:S04]  /*25650*/  LDL.LU.64 R36, [R1+0x650] ;  /* 0x0006500001247983 */ /* 0x000f280000300a00 */
[----:B------:R-:W4:Y:S01]  /*25660*/  LDL.LU.64 R38, [R1+0x648] ;  /* 0x0006480001267983 */ /* 0x000f220000300a00 */
[----:B---3--:R-:W-:-:S02]  /*25670*/  VIADD R5, R11, 0xfffffe77 ;  /* 0xfffffe770b057836 */ /* 0x008fc40000000000 */
[----:B------:R-:W-:Y:S01]  /*25680*/  IMAD.WIDE R42, R25, 0x4, R80 ;  /* 0x00000004192a7825 */ /* 0x000fe200078e0250 */
[----:B------:R1:W-:Y:S01]  /*25690*/  LDGSTS.E [R3+-0x3ff8], desc[UR8][R34.64], !P1 ;  /* 0xfc00800022037fae */ /* 0x0003e2000c921848 */
[----:B------:R-:W3:Y:S01]  /*256a0*/  LDC R11, c[0x0][0x230] ;  /* 0x00008c00ff0b7b82 */ /* 0x000ee20000000800 */
[----:B------:R-:W-:Y:S02]  /*256b0*/  ISETP.GE.U32.AND P1, PT, R5, 0x7ffffdf8, PT ;  /* 0x7ffffdf80500780c */ /* 0x000fe40003f26070 */
[----:B------:R1:W-:Y:S01]  /*256c0*/  LDGSTS.E [R2+-0xfff4], desc[UR8][R16.64], !P2 ;  /* 0xf000c00010027fae */ /* 0x0003e2000d121848 */
[----:B------:R-:W-:Y:S01]  /*256d0*/  IADD3 R5, R18, 0x100000, RZ ;  /* 0x0010000012057810 */ /* 0x000fe20007ffe0ff */
[----:B-1----:R-:W-:-:S04]  /*256e0*/  IMAD.WIDE R34, R25, 0x4, R84 ;  /* 0x0000000419227825 */ /* 0x002fc800078e0254 */
[----:B------:R-:W-:Y:S01]  /*256f0*/  IMAD.WIDE R16, R25, 0x4, R82 ;  /* 0x0000000419107825 */ /* 0x000fe200078e0252 */
[----:B------:R1:W-:Y:S04]  /*25700*/  STL.64 [R1+0x670], R34 ;  /* 0x0006702201007387 */ /* 0x0003e80000100a00 */
[----:B------:R1:W-:Y:S04]  /*25710*/  LDGSTS.E [R5+-0xbff4], desc[UR8][R34.64], !P2 ;  /* 0xf400c00022057fae */ /* 0x0003e8000d121848 */
[----:B------:R3:W-:Y:S04]  /*25720*/  STL.64 [R1+0x680], R16 ;  /* 0x0006801001007387 */ /* 0x0007e80000100a00 */
[----:B------:R1:W-:Y:S04]  /*25730*/  LDGSTS.E [R4+-0x7ff4], desc[UR8][R16.64], !P2 ;  /* 0xf800c00010047fae */ /* 0x0003e8000d121848 */
[----:B-1----:R-:W4:Y:S04]  /*25740*/  LDL.LU.64 R34, [R1+0x640] ;  /* 0x0006400001227983 */ /* 0x002f280000300a00 */
[----:B------:R-:W-:Y:S01]  /*25750*/  STL.64 [R1+0x678], R42 ;  /* 0x0006782a01007387 */ /* 0x000fe20000100a00 */
[----:B------:R-:W-:Y:S01]  /*25760*/  IADD3 R5, R10, -0x18a, RZ ;  /* 0xfffffe760a057810 */ /* 0x000fe20007ffe0ff */
[----:B------:R-:W-:Y:S01]  /*25770*/  VIADD R2, R19, 0x100000 ;  /* 0x0010000013027836 */ /* 0x000fe20000000000 */
[----:B------:R-:W1:Y:S01]  /*25780*/  LDC R10, c[0x0][0x230] ;  /* 0x00008c00ff0a7b82 */ /* 0x000e620000000800 */
[----:B------:R1:W-:Y:S01]  /*25790*/  LDGSTS.E [R3+-0x3ff4], desc[UR8][R42.64], !P2 ;  /* 0xfc00c0002a037fae */ /* 0x0003e2000d121848 */
[----:B------:R-:W-:Y:S01]  /*257a0*/  ISETP.GE.U32.AND P2, PT, R5, 0x7ffffdf7, PT ;  /* 0x7ffffdf70500780c */ /* 0x000fe20003f46070 */
[C---:B------:R-:W-:Y:S01]  /*257b0*/  VIADD R5, R19.reuse, 0x100000 ;  /* 0x0010000013057836 */ /* 0x040fe20000000000 */
[C---:B------:R-:W-:Y:S01]  /*257c0*/  IADD3 R4, R19.reuse, 0x100000, RZ ;  /* 0x0010000013047810 */ /* 0x040fe20007ffe0ff */
[----:B-1----:R-:W-:-:S02]  /*257d0*/  VIADD R3, R19, 0x100000 ;  /* 0x0010000013037836 */ /* 0x002fc40000000000 */
[----:B------:R-:W-:-:S05]  /*257e0*/  IMAD.WIDE R40, R25, 0x4, R46 ;  /* 0x0000000419287825 */ /* 0x000fca00078e022e */
[----:B------:R1:W-:Y:S04]  /*257f0*/  STL.64 [R1+0x1680], R40 ;  /* 0x0016802801007387 */ /* 0x0003e80000100a00 */
[----:B---3--:R-:W3:Y:S04]  /*25800*/  LDL.LU.64 R16, [R1+0x638] ;  /* 0x0006380001107983 */ /* 0x008ee80000300a00 */
[----:B------:R-:W3:Y:S04]  /*25810*/  LDL.LU.64 R44, [R1+0x630] ;  /* 0x00063000012c7983 */ /* 0x000ee80000300a00 */
[----:B------:R-:W3:Y:S04]  /*25820*/  LDL.LU.64 R46, [R1+0x628] ;  /* 0x00062800012e7983 */ /* 0x000ee80000300a00 */
[----:B------:R1:W-:Y:S01]  /*25830*/  LDGSTS.E [R2+-0x40000], desc[UR8][R40.64], !P1 ;  /* 0xc000000028027fae */ /* 0x0003e2000c921848 */
[----:B--2---:R-:W-:-:S05]  /*25840*/  IMAD.WIDE R12, R25, 0x4, R12 ;  /* 0x00000004190c7825 */ /* 0x004fca00078e020c */
[----:B------:R2:W-:Y:S04]  /*25850*/  STL.64 [R1+0x1678], R12 ;  /* 0x0016780c01007387 */ /* 0x0005e80000100a00 */
[----:B------:R2:W-:Y:S01]  /*25860*/  LDGSTS.E [R5+-0x3c000], desc[UR8][R12.64], !P1 ;  /* 0xc40000000c057fae */ /* 0x0005e2000c921848 */
[----:B----4-:R-:W-:-:S04]  /*25870*/  IMAD.WIDE R14, R25, 0x4, R14 ;  /* 0x00000004190e7825 */ /* 0x010fc800078e020e */
[C---:B------:R-:W-:Y:S01]  /*25880*/  IMAD.WIDE R36, R25.reuse, 0x4, R36 ;  /* 0x0000000419247825 */ /* 0x040fe200078e0224 */
[----:B------:R4:W-:Y:S03]  /*25890*/  STL.64 [R1+0x1670], R14 ;  /* 0x0016700e01007387 */ /* 0x0009e60000100a00 */
[----:B-1----:R-:W-:Y:S01]  /*258a0*/  IMAD.WIDE R40, R25, 0x4, R38 ;  /* 0x0000000419287825 */ /* 0x002fe200078e0226 */
[----:B--2---:R-:W2:Y:S04]  /*258b0*/  LDL.LU.64 R12, [R1+0x620] ;  /* 0x00062000010c7983 */ /* 0x004ea80000300a00 */
[----:B------:R1:W-:Y:S04]  /*258c0*/  STL.64 [R1+0x1668], R36 ;  /* 0x0016682401007387 */ /* 0x0003e80000100a00 */
[----:B------:R3:W-:Y:S04]  /*258d0*/  STL.64 [R1+0x1660], R40 ;  /* 0x0016602801007387 */ /* 0x0007e80000100a00 */
[----:B------:R-:W-:Y:S04]  /*258e0*/  LDGSTS.E [R4+-0x38000], desc[UR8][R14.64], !P1 ;  /* 0xc80000000e047fae */ /* 0x000fe8000c921848 */
[----:B------:R-:W-:Y:S01]  /*258f0*/  LDGSTS.E [R3+-0x34000], desc[UR8][R36.64], !P1 ;  /* 0xcc00000024037fae */ /* 0x000fe2000c921848 */
[----:B------:R-:W-:-:S02]  /*25900*/  IADD3 R5, R11, -0x18b, RZ ;  /* 0xfffffe750b057810 */ /* 0x000fc40007ffe0ff */
[----:B------:R-:W2:Y:S01]  /*25910*/  LDC R11, c[0x0][0x230] ;  /* 0x00008c00ff0b7b82 */ /* 0x000ea20000000800 */
[----:B------:R-:W-:Y:S04]  /*25920*/  LDGSTS.E [R2+-0x3fffc], desc[UR8][R40.64], !P2 ;  /* 0xc000400028027fae */ /* 0x000fe8000d121848 */
[----:B----4-:R-:W4:Y:S04]  /*25930*/  LDL.LU.64 R14, [R1+0x618] ;  /* 0x00061800010e7983 */ /* 0x010f280000300a00 */
[----:B------:R-:W4:Y:S04]  /*25940*/  LDL.LU.64 R38, [R1+0x610] ;  /* 0x0006100001267983 */ /* 0x000f280000300a00 */
[----:B-1----:R-:W4:Y:S01]  /*25950*/  LDL.LU.64 R36, [R1+0x608] ;  /* 0x0006080001247983 */ /* 0x002f220000300a00 */
[----:B------:R-:W-:Y:S01]  /*25960*/  ISETP.GE.U32.AND P1, PT, R5, 0x7ffffdf6, PT ;  /* 0x7ffffdf60500780c */ /* 0x000fe20003f26070 */
[----:B------:R-:W-:-:S02]  /*25970*/  VIADD R5, R19, 0x100000 ;  /* 0x0010000013057836 */ /* 0x000fc40000000000 */
[----:B------:R-:W-:-:S05]  /*25980*/  IMAD.WIDE R34, R25, 0x4, R34 ;  /* 0x0000000419227825 */ /* 0x000fca00078e0222 */
[----:B------:R1:W-:Y:S04]  /*25990*/  STL.64 [R1+0x1658], R34 ;  /* 0x0016582201007387 */ /* 0x0003e80000100a00 */
[----:B------:R1:W-:Y:S02]  /*259a0*/  LDGSTS.E [R5+-0x3bffc], desc[UR8][R34.64], !P2 ;  /* 0xc400400022057fae */ /* 0x0003e4000d121848 */
[----:B-1----:R-:W-:Y:S02]  /*259b0*/  IADD3 R5, R10, -0x18c, RZ ;  /* 0xfffffe740a057810 */ /* 0x002fe40007ffe0ff */
[----:B------:R-:W1:Y:S01]  /*259c0*/  LDC R10, c[0x0][0x230] ;  /* 0x00008c00ff0a7b82 */ /* 0x000e620000000800 */
[----:B---3--:R-:W-:-:S04]  /*259d0*/  IMAD.WIDE R16, R25, 0x4, R16 ;  /* 0x0000000419107825 */ /* 0x008fc800078e0210 */
[C---:B------:R-:W-:Y:S01]  /*259e0*/  IMAD.WIDE R42, R25.reuse, 0x4, R44 ;  /* 0x00000004192a7825 */ /* 0x040fe200078e022c */
[----:B------:R3:W-:Y:S03]  /*259f0*/  STL.64 [R1+0x1650], R16 ;  /* 0x0016501001007387 */ /* 0x0007e60000100a00 */
[----:B------:R-:W-:Y:S01]  /*25a00*/  IMAD.WIDE R40, R25, 0x4, R46 ;  /* 0x0000000419287825 */ /* 0x000fe200078e022e */
[----:B------:R-:W4:Y:S04]  /*25a10*/  LDL.LU.64 R34, [R1+0x600] ;  /* 0x0006000001227983 */ /* 0x000f280000300a00 */
[----:B------:R-:W-:Y:S04]  /*25a20*/  STL.64 [R1+0x1648], R42 ;  /* 0x0016482a01007387 */ /* 0x000fe80000100a00 */
[----:B------:R1:W-:Y:S04]  /*25a30*/  STL.64 [R1+0x1640], R40 ;  /* 0x0016402801007387 */ /* 0x0003e80000100a00 */
[----:B------:R-:W-:Y:S04]  /*25a40*/  LDGSTS.E [R4+-0x37ffc], desc[UR8][R16.64], !P2 ;  /* 0xc800400010047fae */ /* 0x000fe8000d121848 */
[----:B------:R-:W-:Y:S04]  /*25a50*/  LDGSTS.E [R3+-0x33ffc], desc[UR8][R42.64], !P2 ;  /* 0xcc0040002a037fae */ /* 0x000fe8000d121848 */
[----:B---3--:R-:W3:Y:S04]  /*25a60*/  LDL.LU.64 R16, [R1+0x5f8] ;  /* 0x0005f80001107983 */ /* 0x008ee80000300a00 */
[----:B------:R-:W3:Y:S04]  /*25a70*/  LDL.LU.64 R44, [R1+0x5f0] ;  /* 0x0005f000012c7983 */ /* 0x000ee80000300a00 */
[----:B------:R-:W3:Y:S01]  /*25a80*/  LDL.LU.64 R46, [R1+0x368] ;  /* 0x00036800012e7983 */ /* 0x000ee20000300a00 */
[----:B------:R-:W-:Y:S01]  /*25a90*/  ISETP.GE.U32.AND P2, PT, R5, 0x7ffffdf5, PT ;  /* 0x7ffffdf50500780c */ /* 0x000fe20003f46070 */
[----:B------:R-:W-:-:S02]  /*25aa0*/  VIADD R5, R19, 0x100000 ;  /* 0x0010000013057836 */ /* 0x000fc40000000000 */
        /* <DEDUP_REMOVED lines=11> */
[----:B------:R-:W2:Y:S04]  /*25b60*/  LDL.LU.64 R36, [R1+0x358] ;  /* 0x0003580001247983 */ /* 0x000ea80000300a00 */
[----:B------:R-:W-:Y:S04]  /*25b70*/  LDGSTS.E [R4+-0x37ff8], desc[UR8][R14.64], !P1 ;  /* 0xc80080000e047fae */ /* 0x000fe8000c921848 */
[----:B------:R-:W-:Y:S01]  /*25b80*/  LDGSTS.E [R3+-0x33ff8], desc[UR8][R38.64], !P1 ;  /* 0xcc00800026037fae */ /* 0x000fe2000c921848 */
[----:B------:R-:W-:-:S02]  /*25b90*/  IADD3 R5, R11, -0x1a9, RZ ;  /* 0xfffffe570b057810 */ /* 0x000fc40007ffe0ff */
[----:B------:R-:W2:Y:S01]  /*25ba0*/  LDC R11, c[0x0][0x230] ;  /* 0x00008c00ff0b7b82 */ /* 0x000ea20000000800 */
[----:B------:R3:W-:Y:S04]  /*25bb0*/  LDGSTS.E [R2+-0x3fff4], desc[UR8][R40.64], !P2 ;  /* 0xc000c00028027fae */ /* 0x0007e8000d121848 */
[----:B----4-:R-:W4:Y:S04]  /*25bc0*/  LDL.LU.64 R14, [R1+0x350] ;  /* 0x00035000010e7983 */ /* 0x010f280000300a00 */
[----:B-1----:R-:W4:Y:S01]  /*25bd0*/  LDL.LU.64 R38, [R1+0x348] ;  /* 0x0003480001267983 */ /* 0x002f220000300a00 */
[----:B------:R-:W-:Y:S01]  /*25be0*/  ISETP.GE.U32.AND P1, PT, R5, 0x7ffffdd8, PT ;  /* 0x7ffffdd80500780c */ /* 0x000fe20003f26070 */
[----:B------:R-:W-:-:S02]  /*25bf0*/  VIADD R5, R19, 0x100000 ;  /* 0x0010000013057836 */ /* 0x000fc40000000000 */
[----:B------:R-:W-:-:S05]  /*25c00*/  IMAD.WIDE R34, R25, 0x4, R34 ;  /* 0x0000000419227825 */ /* 0x000fca00078e0222 */
[----:B------:R1:W-:Y:S04]  /*25c10*/  STL.64 [R1+0x1618], R34 ;  /* 0x0016182201007387 */ /* 0x0003e80000100a00 */
[----:B------:R1:W-:Y:S01]  /*25c20*/  LDGSTS.E [R5+-0x3bff4], desc[UR8][R34.64], !P2 ;  /* 0xc400c00022057fae */ /* 0x0003e2000d121848 */
[----:B---3--:R-:W-:-:S04]  /*25c30*/  IMAD.WIDE R16, R25, 0x4, R16 ;  /* 0x0000000419107825 */ /* 0x008fc800078e0210 */
[C---:B------:R-:W-:Y:S01]  /*25c40*/  IMAD.WIDE R42, R25.reuse, 0x4, R44 ;  /* 0x00000004192a7825 */ /* 0x040fe200078e022c */
[----:B------:R3:W-:Y:S03]  /*25c50*/  STL.64 [R1+0x1610], R16 ;  /* 0x0016101001007387 */ /* 0x0007e60000100a00 */
[----:B------:R-:W-:Y:S01]  /*25c60*/  IMAD.WIDE R40, R25, 0x4, R46 ;  /* 0x0000000419287825 */ /* 0x000fe200078e022e */
[----:B------:R-:W4:Y:S04]  /*25c70*/  LDL.LU.64 R44, [R1+0x340] ;  /* 0x00034000012c7983 */ /* 0x000f280000300a00 */
[----:B------:R-:W-:Y:S04]  /*25c80*/  STL.64 [R1+0x1608], R42 ;  /* 0x0016082a01007387 */ /* 0x000fe80000100a00 */
[----:B------:R-:W-:Y:S04]  /*25c90*/  STL.64 [R1+0x1300], R40 ;  /* 0x0013002801007387 */ /* 0x000fe80000100a00 */
[----:B-1----:R-:W4:Y:S01]  /*25ca0*/  LDL.LU.64 R34, [R1+0x338] ;  /* 0x0003380001227983 */ /* 0x002f220000300a00 */
[----:B------:R-:W-:-:S02]  /*25cb0*/  IADD3 R5, R10, -0x1aa, RZ ;  /* 0xfffffe560a057810 */ /* 0x000fc40007ffe0ff */
[----:B------:R-:W1:Y:S01]  /*25cc0*/  LDC R10, c[0x0][0x230] ;  /* 0x00008c00ff0a7b82 */ /* 0x000e620000000800 */
[----:B------:R-:W-:Y:S04]  /*25cd0*/  LDGSTS.E [R4+-0x37ff4], desc[UR8][R16.64], !P2 ;  /* 0xc800c00010047fae */ /* 0x000fe8000d121848 */
[----:B------:R-:W-:Y:S01]  /*25ce0*/  LDGSTS.E [R3+-0x33ff4], desc[UR8][R42.64], !P2 ;  /* 0xcc00c0002a037fae */ /* 0x000fe2000d121848 */
[----:B------:R-:W-:-:S03]  /*25cf0*/  ISETP.GE.U32.AND P2, PT, R5, 0x7ffffdd7, PT ;  /* 0x7ffffdd70500780c */ /* 0x000fc60003f46070 */
[----:B---3--:R-:W3:Y:S04]  /*25d00*/  LDL.LU.64 R16, [R1+0x330] ;  /* 0x0003300001107983 */ /* 0x008ee80000300a00 */
[----:B------:R-:W3:Y:S01]  /*25d10*/  LDL.LU.64 R46, [R1+0x328] ;  /* 0x00032800012e7983 */ /* 0x000ee20000300a00 */
[----:B------:R-:W-:-:S03]  /*25d20*/  VIADD R5, R19, 0x100000 ;  /* 0x0010000013057836 */ /* 0x000fc60000000000 */
[----:B------:R4:W-:Y:S01]  /*25d30*/  LDGSTS.E [R2+-0x30000], desc[UR8][R40.64], !P1 ;  /* 0xd000000028027fae */ /* 0x0009e2000c921848 */
[----:B--2---:R-:W-:-:S05]  /*25d40*/  IMAD.WIDE R12, R25, 0x4, R12 ;  /* 0x00000004190c7825 */ /* 0x004fca00078e020c */
[----:B------:R2:W-:Y:S04]  /*25d50*/  STL.64 [R1+0x12f8], R12 ;  /* 0x0012f80c01007387 */ /* 0x0005e80000100a00 */
[----:B------:R1:W-:Y:S01]  /*25d60*/  LDGSTS.E [R5+-0x2c000], desc[UR8][R12.64], !P1 ;  /* 0xd40000000c057fae */ /* 0x0003e2000c921848 */
[----:B------:R-:W-:-:S05]  /*25d70*/  IMAD.WIDE R36, R25, 0x4, R36 ;  /* 0x0000000419247825 */ /* 0x000fca00078e0224 */
[----:B------:R1:W-:Y:S04]  /*25d80*/  STL.64 [R1+0x12f0], R36 ;  /* 0x0012f02401007387 */ /* 0x0003e80000100a00 */
[----:B--2---:R-:W2:Y:S04]  /*25d90*/  LDL.LU.64 R12, [R1+0x320] ;  /* 0x00032000010c7983 */ /* 0x004ea80000300a00 */
[----:B------:R-:W-:Y:S01]  /*25da0*/  LDGSTS.E [R4+-0x28000], desc[UR8][R36.64], !P1 ;  /* 0xd800000024047fae */ /* 0x000fe2000c921848 */
[----:B----4-:R-:W-:-:S04]  /*25db0*/  IMAD.WIDE R14, R25, 0x4, R14 ;  /* 0x00000004190e7825 */ /* 0x010fc800078e020e */
[----:B------:R-:W-:Y:S01]  /*25dc0*/  IMAD.WIDE R40, R25, 0x4, R38 ;  /* 0x0000000419287825 */ /* 0x000fe200078e0226 */
[----:B------:R4:W-:Y:S04]  /*25dd0*/  STL.64 [R1+0x12e8], R14 ;  /* 0x0012e80e01007387 */ /* 0x0009e80000100a00 */
[----:B------:R3:W-:Y:S04]  /*25de0*/  STL.64 [R1+0x12e0], R40 ;  /* 0x0012e02801007387 */ /* 0x0007e80000100a00 */
[----:B-1----:R-:W2:Y:S04]  /*25df0*/  LDL.LU.64 R36, [R1+0x318] ;  /* 0x0003180001247983 */ /* 0x002ea80000300a00 */
[----:B------:R-:W2:Y:S04]  /*25e00*/  LDL.LU.64 R38, [R1+0x310] ;  /* 0x0003100001267983 */ /* 0x000ea80000300a00 */
[----:B------:R-:W-:Y:S01]  /*25e10*/  LDGSTS.E [R3+-0x24000], desc[UR8][R14.64], !P1 ;  /* 0xdc0000000e037fae */ /* 0x000fe2000c921848 */
[----:B------:R-:W-:-:S02]  /*25e20*/  IADD3 R5, R11, -0x1ab, RZ ;  /* 0xfffffe550b057810 */ /* 0x000fc40007ffe0ff */
[----:B------:R-:W1:Y:S01]  /*25e30*/  LDC R11, c[0x0][0x230] ;  /* 0x00008c00ff0b7b82 */ /* 0x000e620000000800 */
[----:B------:R3:W-:Y:S04]  /*25e40*/  LDGSTS.E [R2+-0x2fffc], desc[UR8][R40.64], !P2 ;  /* 0xd000400028027fae */ /* 0x0007e8000d121848 */
[----:B----4-:R-:W4:Y:S01]  /*25e50*/  LDL.LU.64 R14, [R1+0x308] ;  /* 0x00030800010e7983 */ /* 0x010f220000300a00 */
[----:B------:R-:W-:Y:S01]  /*25e60*/  ISETP.GE.U32.AND P1, PT, R5, 0x7ffffdd6, PT ;  /* 0x7ffffdd60500780c */ /* 0x000fe20003f26070 */
[----:B------:R-:W-:Y:S02]  /*25e70*/  VIADD R5, R19, 0x100000 ;  /* 0x0010000013057836 */ /* 0x000fe40000000000 */
[----:B------:R-:W-:-:S05]  /*25e80*/  IMAD.WIDE R42, R25, 0x4, R44 ;  /* 0x00000004192a7825 */ /* 0x000fca00078e022c */
[----:B------:R-:W-:Y:S04]  /*25e90*/  STL.64 [R1+0x12d8], R42 ;  /* 0x0012d82a01007387 */ /* 0x000fe80000100a00 */
[----:B------:R1:W-:Y:S01]  /*25ea0*/  LDGSTS.E [R5+-0x2bffc], desc[UR8][R42.64], !P2 ;  /* 0xd40040002a057fae */ /* 0x0003e2000d121848 */
[----:B------:R-:W-:-:S05]  /*25eb0*/  IMAD.WIDE R34, R25, 0x4, R34 ;  /* 0x0000000419227825 */ /* 0x000fca00078e0222 */
[----:B------:R1:W-:Y:S04]  /*25ec0*/  STL.64 [R1+0x12d0], R34 ;  /* 0x0012d02201007387 */ /* 0x0003e80000100a00 */
[----:B------:R-:W4:Y:S04]  /*25ed0*/  LDL.LU.64 R44, [R1+0x300] ;  /* 0x00030000012c7983 */ /* 0x000f280000300a00 */
[----:B------:R-:W-:Y:S01]  /*25ee0*/  LDGSTS.E [R4+-0x27ffc], desc[UR8][R34.64], !P2 ;  /* 0xd800400022047fae */ /* 0x000fe2000d121848 */
[----:B---3--:R-:W-:-:S04]  /*25ef0*/  IMAD.WIDE R16, R25, 0x4, R16 ;  /* 0x0000000419107825 */ /* 0x008fc800078e0210 */
[----:B------:R-:W-:Y:S01]  /*25f00*/  IMAD.WIDE R40, R25, 0x4, R46 ;  /* 0x0000000419287825 */ /* 0x000fe200078e022e */
[----:B------:R3:W-:Y:S04]  /*25f10*/  STL.64 [R1+0x12c8], R16 ;  /* 0x0012c81001007387 */ /* 0x0007e80000100a00 */
[----:B------:R2:W-:Y:S04]  /*25f20*/  STL.64 [R1+0x12c0], R40 ;  /* 0x0012c02801007387 */ /* 0x0005e80000100a00 */
[----:B------:R-:W4:Y:S01]  /*25f30*/  LDL.LU.64 R46, [R1+0x2f8] ;  /* 0x0002f800012e7983 */ /* 0x000f220000300a00 */
[----:B-1----:R-:W-:-:S02]  /*25f40*/  IADD3 R5, R10, -0x1ac, RZ ;  /* 0xfffffe540a057810 */ /* 0x002fc40007ffe0ff */
[----:B------:R-:W1:Y:S01]  /*25f50*/  LDC R10, c[0x0][0x230] ;  /* 0x00008c00ff0a7b82 */ /* 0x000e620000000800 */
[----:B------:R-:W4:Y:S04]  /*25f60*/  LDL.LU.64 R34, [R1+0x2f0] ;  /* 0x0002f00001227983 */ /* 0x000f280000300a00 */
[----:B------:R-:W-:Y:S01]  /*25f70*/  LDGSTS.E [R3+-0x23ffc], desc[UR8][R16.64], !P2 ;  /* 0xdc00400010037fae */ /* 0x000fe2000d121848 */
[----:B------:R-:W-:Y:S01]  /*25f80*/  ISETP.GE.U32.AND P2, PT, R5, 0x7ffffdd5, PT ;  /* 0x7ffffdd50500780c */ /* 0x000fe20003f46070 */
[----:B------:R-:W-:Y:S02]  /*25f90*/  VIADD R5, R19, 0x100000 ;  /* 0x0010000013057836 */ /* 0x000fe40000000000 */
[----:B------:R2:W-:Y:S04]  /*25fa0*/  LDGSTS.E [R2+-0x2fff8], desc[UR8][R40.64], !P1 ;  /* 0xd000800028027fae */ /* 0x0005e8000c921848 */
[----:B---3--:R-:W3:Y:S01]  /*25fb0*/  LDL.LU.64 R16, [R1+0x68] ;  /* 0x0000680001107983 */ /* 0x008ee20000300a00 */
[----:B--2---:R-:W-:-:S05]  /*25fc0*/  IMAD.WIDE R12, R25, 0x4, R12 ;  /* 0x00000004190c7825 */ /* 0x004fca00078e020c */
[----:B------:R2:W-:Y:S04]  /*25fd0*/  STL.64 [R1+0x12b8], R12 ;  /* 0x0012b80c01007387 */ /* 0x0005e80000100a00 */
[----:B------:R1:W-:Y:S01]  /*25fe0*/  LDGSTS.E [R5+-0x2bff8], desc[UR8][R12.64], !P1 ;  /* 0xd40080000c057fae */ /* 0x0003e2000c921848 */
[----:B------:R-:W-:-:S04]  /*25ff0*/  IMAD.WIDE R36, R25, 0x4, R36 ;  /* 0x0000000419247825 */ /* 0x000fc800078e0224 */
[C---:B------:R-:W-:Y:S01]  /*26000*/  IMAD.WIDE R40, R25.reuse, 0x4, R38 ;  /* 0x0000000419287825 */ /* 0x040fe200078e0226 */
[----:B------:R1:W-:Y:S04]  /*26010*/  STL.64 [R1+0x12b0], R36 ;  /* 0x0012b02401007387 */ /* 0x0003e80000100a00 */
[----:B--2---:R-:W2:Y:S04]  /*26020*/  LDL.LU.64 R12, [R1+0x60] ;  /* 0x00006000010c7983 */ /* 0x004ea80000300a00 */
[----:B------:R-:W-:Y:S04]  /*26030*/  STL.64 [R1+0x12a8], R40 ;  /* 0x0012a82801007387 */ /* 0x000fe80000100a00 */
[----:B------:R-:W-:Y:S01]  /*26040*/  LDGSTS.E [R4+-0x27ff8], desc[UR8][R36.64], !P1 ;  /* 0xd800800024047fae */ /* 0x000fe2000c921848 */
[----:B----4-:R-:W-:-:S03]  /*26050*/  IMAD.WIDE R14, R25, 0x4, R14 ;  /* 0x00000004190e7825 */ /* 0x010fc600078e020e */
[----:B------:R4:W-:Y:S04]  /*26060*/  LDGSTS.E [R3+-0x23ff8], desc[UR8][R40.64], !P1 ;  /* 0xdc00800028037fae */ /* 0x0009e8000c921848 */
[----:B------:R1:W-:Y:S04]  /*26070*/  STL.64 [R1+0x12a0], R14 ;  /* 0x0012a00e01007387 */ /* 0x0003e80000100a00 */
[----:B-1----:R-:W2:Y:S04]  /*26080*/  LDL.LU.64 R36, [R1+0x58] ;  /* 0x0000580001247983 */ /* 0x002ea80000300a00 */
[----:B------:R-:W2:Y:S04]  /*26090*/  LDL.LU.64 R38, [R1+0x50] ;  /* 0x0000500001267983 */ /* 0x000ea80000300a00 */
[----:B------:R-:W-:Y:S04]  /*260a0*/  LDGSTS.E [R2+-0x2fff4], desc[UR8][R14.64], !P2 ;  /* 0xd000c0000e027fae */ /* 0x000fe8000d121848 */
[----:B------:R-:W2:Y:S01]  /*260b0*/  LDL.LU.64 R14, [R1+0x48] ;  /* 0x00004800010e7983 */ /* 0x000ea20000300a00 */
[----:B------:R-:W-:-:S02]  /*260c0*/  IADD3 R5, R11, -0x1c9, RZ ;  /* 0xfffffe370b057810 */ /* 0x000fc40007ffe0ff */
[----:B------:R-:W1:Y:S02]  /*260d0*/  LDC R11, c[0x0][0x230] ;  /* 0x00008c00ff0b7b82 */ /* 0x000e640000000800 */
[----:B------:R-:W-:Y:S01]  /*260e0*/  ISETP.GE.U32.AND P1, PT, R5, 0x7ffffdb8, PT ;  /* 0x7ffffdb80500780c */ /* 0x000fe20003f26070 */
[----:B------:R-:W-:Y:S02]  /*260f0*/  VIADD R5, R19, 0x100000 ;  /* 0x0010000013057836 */ /* 0x000fe40000000000 */
[----:B------:R-:W-:-:S05]  /*26100*/  IMAD.WIDE R42, R25, 0x4, R44 ;  /* 0x00000004192a7825 */ /* 0x000fca00078e022c */
[----:B------:R-:W-:Y:S04]  /*26110*/  STL.64 [R1+0x1298], R42 ;  /* 0x0012982a01007387 */ /* 0x000fe80000100a00 */
[----:B------:R1:W-:Y:S01]  /*26120*/  LDGSTS.E [R5+-0x2bff4], desc[UR8][R42.64], !P2 ;  /* 0xd400c0002a057fae */ /* 0x0003e2000d121848 */
[----:B----4-:R-:W-:-:S04]  /*26130*/  IMAD.WIDE R40, R25, 0x4, R46 ;  /* 0x0000000419287825 */ /* 0x010fc800078e022e */
[C---:B------:R-:W-:Y:S01]  /*26140*/  IMAD.WIDE R34, R25.reuse, 0x4, R34 ;  /* 0x0000000419227825 */ /* 0x040fe200078e0222 */
[----:B------:R4:W-:Y:S04]  /*26150*/  STL.64 [R1+0x1290], R40 ;  /* 0x0012902801007387 */ /* 0x0009e80000100a00 */
[----:B------:R4:W-:Y:S01]  /*26160*/  STL.64 [R1+0x1288], R34 ;  /* 0x0012882201007387 */ /* 0x0009e20000100a00 */
[----:B---3--:R-:W-:-:S03]  /*26170*/  IMAD.WIDE R16, R25, 0x4, R16 ;  /* 0x0000000419107825 */ /* 0x008fc600078e0210 */
[----:B------:R-:W-:Y:S04]  /*26180*/  LDGSTS.E [R4+-0x27ff4], desc[UR8][R40.64], !P2 ;  /* 0xd800c00028047fae */ /* 0x000fe8000d121848 */
[----:B------:R3:W-:Y:S04]  /*26190*/  STL.64 [R1+0xfe8], R16 ;  /* 0x000fe81001007387 */ /* 0x0007e80000100a00 */
[----:B------:R-:W3:Y:S01]  /*261a0*/  LDL.LU.64 R44, [R1+0x40] ;  /* 0x00004000012c7983 */ /* 0x000ee20000300a00 */
[----:B-1----:R-:W-:Y:S02]  /*261b0*/  IADD3 R5, R10, -0x1ca, RZ ;  /* 0xfffffe360a057810 */ /* 0x002fe40007ffe0ff */
[----:B------:R-:W1:Y:S01]  /*261c0*/  LDC R10, c[0x0][0x230] ;  /* 0x00008c00ff0a7b82 */ /* 0x000e620000000800 */
[----:B----4-:R-:W4:Y:S04]  /*261d0*/  LDL.LU.64 R40, [R1+0x38] ;  /* 0x0000380001287983 */ /* 0x010f280000300a00 */
[----:B------:R-:W4:Y:S04]  /*261e0*/  LDL.LU.64 R46, [R1+0x30] ;  /* 0x00003000012e7983 */ /* 0x000f280000300a00 */
[----:B------:R-:W-:Y:S01]  /*261f0*/  LDGSTS.E [R3+-0x23ff4], desc[UR8][R34.64], !P2 ;  /* 0xdc00c00022037fae */ /* 0x000fe2000d121848 */
[----:B------:R-:W-:Y:S01]  /*26200*/  ISETP.GE.U32.AND P2, PT, R5, 0x7ffffdb7, PT ;  /* 0x7ffffdb70500780c */ /* 0x000fe20003f46070 */
[----:B------:R-:W-:-:S02]  /*26210*/  VIADD R5, R19, 0x100000 ;  /* 0x0010000013057836 */ /* 0x000fc40000000000 */
[----:B------:R-:W-:Y:S04]  /*26220*/  LDGSTS.E [R2+-0x20000], desc[UR8][R16.64], !P1 ;  /* 0xe000000010027fae */ /* 0x000fe8000c921848 */
[----:B------:R-:W4:Y:S01]  /*26230*/  LDL.LU.64 R34, [R1+0x28] ;  /* 0x0000280001227983 */ /* 0x000f220000300a00 */
[----:B--2---:R-:W-:-:S05]  /*26240*/  IMAD.WIDE R12, R25, 0x4, R12 ;  /* 0x00000004190c7825 */ /* 0x004fca00078e020c */
[----:B------:R2:W-:Y:S04]  /*26250*/  STL.64 [R1+0xfe0], R12 ;  /* 0x000fe00c01007387 */ /* 0x0005e80000100a00 */
[----:B------:R1:W-:Y:S01]  /*26260*/  LDGSTS.E [R5+-0x1c000], desc[UR8][R12.64], !P1 ;  /* 0xe40000000c057fae */ /* 0x0003e2000c921848 */
[----:B------:R-:W-:-:S03]  /*26270*/  IMAD.WIDE R48, R25, 0x4, R36 ;  /* 0x0000000419307825 */ /* 0x000fc600078e0224 */
[----:B------:R-:W4:Y:S01]  /*26280*/  LDL.LU.64 R36, [R1+0x20] ;  /* 0x0000200001247983 */ /* 0x000f220000300a00 */
[----:B------:R-:W-:-:S03]  /*26290*/  IMAD.WIDE R42, R25, 0x4, R38 ;  /* 0x00000004192a7825 */ /* 0x000fc600078e0226 */
[----:B------:R-:W-:Y:S04]  /*262a0*/  STL.64 [R1+0xfd8], R48 ;  /* 0x000fd83001007387 */ /* 0x000fe80000100a00 */
[----:B---3--:R-:W3:Y:S04]  /*262b0*/  LDL.LU.64 R16, [R1+0x18] ;  /* 0x0000180001107983 */ /* 0x008ee80000300a00 */
[----:B------:R-:W-:Y:S04]  /*262c0*/  STL.64 [R1+0xfd0], R42 ;  /* 0x000fd02a01007387 */ /* 0x000fe80000100a00 */
[----:B------:R-:W3:Y:S01]  /*262d0*/  LDL.LU.64 R38, [R1+0x10] ;  /* 0x0000100001267983 */ /* 0x000ee20000300a00 */
[----:B------:R-:W-:-:S03]  /*262e0*/  IMAD.WIDE R14, R25, 0x4, R14 ;  /* 0x00000004190e7825 */ /* 0x000fc600078e020e */
[----:B------:R-:W-:Y:S04]  /*262f0*/  LDGSTS.E [R4+-0x18000], desc[UR8][R48.64], !P1 ;  /* 0xe800000030047fae */ /* 0x000fe8000c921848 */
[----:B------:R1:W-:Y:S04]  /*26300*/  STL.64 [R1+0xfc8], R14 ;  /* 0x000fc80e01007387 */ /* 0x0003e80000100a00 */
[----:B------:R4:W-:Y:S04]  /*26310*/  LDGSTS.E [R3+-0x14000], desc[UR8][R42.64], !P1 ;  /* 0xec0000002a037fae */ /* 0x0009e8000c921848 */
[----:B--2---:R-:W2:Y:S04]  /*26320*/  LDL.LU.64 R12, [R1+0x8] ;  /* 0x00000800010c7983 */ /* 0x004ea80000300a00 */
[----:B------:R-:W-:Y:S04]  /*26330*/  LDGSTS.E [R2+-0x1fffc], desc[UR8][R14.64], !P2 ;  /* 0xe00040000e027fae */ /* 0x000fe8000d121848 */
[----:B-1----:R-:W2:Y:S01]  /*26340*/  LDL.LU.64 R14, [R1] ;  /* 0x00000000010e7983 */ /* 0x002ea20000300a00 */
[----:B------:R-:W-:-:S02]  /*26350*/  IADD3 R5, R11, -0x1cb, RZ ;  /* 0xfffffe350b057810 */ /* 0x000fc40007ffe0ff */
[----:B------:R-:W1:Y:S02]  /*26360*/  LDC R11, c[0x0][0x230] ;  /* 0x00008c00ff0b7b82 */ /* 0x000e640000000800 */
[----:B------:R-:W-:Y:S01]  /*26370*/  ISETP.GE.U32.AND P1, PT, R5, 0x7ffffdb6, PT ;  /* 0x7ffffdb60500780c */ /* 0x000fe20003f26070 */
[----:B------:R-:W-:Y:S02]  /*26380*/  VIADD R5, R19, 0x100000 ;  /* 0x0010000013057836 */ /* 0x000fe40000000000 */
[----:B------:R-:W-:-:S04]  /*26390*/  IMAD.WIDE R44, R25, 0x4, R44 ;  /* 0x00000004192c7825 */ /* 0x000fc800078e022c */
[C---:B----4-:R-:W-:Y:S01]  /*263a0*/  IMAD.WIDE R42, R25.reuse, 0x4, R40 ;  /* 0x00000004192a7825 */ /* 0x050fe200078e0228 */
[----:B------:R4:W-:Y:S03]  /*263b0*/  LDGSTS.E [R5+-0x1bffc], desc[UR8][R44.64], !P2 ;  /* 0xe40040002c057fae */ /* 0x0009e6000d121848 */
[----:B------:R-:W-:Y:S01]  /*263c0*/  IMAD.WIDE R40, R25, 0x4, R46 ;  /* 0x0000000419287825 */ /* 0x000fe200078e022e */
[----:B------:R-:W-:Y:S04]  /*263d0*/  LDGSTS.E [R4+-0x17ffc], desc[UR8][R42.64], !P2 ;  /* 0xe80040002a047fae */ /* 0x000fe8000d121848 */
[----:B------:R-:W-:Y:S01]  /*263e0*/  LDGSTS.E [R3+-0x13ffc], desc[UR8][R40.64], !P2 ;  /* 0xec00400028037fae */ /* 0x000fe2000d121848 */
[----:B----4-:R-:W-:-:S02]  /*263f0*/  IADD3 R5, R10, -0x1cc, RZ ;  /* 0xfffffe340a057810 */ /* 0x010fc40007ffe0ff */
[----:B------:R-:W4:Y:S01]  /*26400*/  LDC R10, c[0x0][0x230] ;  /* 0x00008c00ff0a7b82 */ /* 0x000f220000000800 */
[----:B------:R-:W-:Y:S01]  /*26410*/  STL.64 [R1+0xfc0], R44 ;  /* 0x000fc02c01007387 */ /* 0x000fe20000100a00 */
[----:B------:R-:W-:Y:S01]  /*26420*/  ISETP.GE.U32.AND P2, PT, R5, 0x7ffffdb5, PT ;  /* 0x7ffffdb50500780c */ /* 0x000fe20003f46070 */
[----:B------:R-:W-:Y:S02]  /*26430*/  IMAD.WIDE R34, R25, 0x4, R34 ;  /* 0x0000000419227825 */ /* 0x000fe400078e0222 */
[----:B------:R-:W-:Y:S02]  /*26440*/  STL.64 [R1+0xfb8], R42 ;  /* 0x000fb82a01007387 */ /* 0x000fe40000100a00 */
[----:B------:R-:W-:Y:S02]  /*26450*/  VIADD R5, R19, 0x100000 ;  /* 0x0010000013057836 */ /* 0x000fe40000000000 */
[----:B------:R-:W-:Y:S04]  /*26460*/  STL.64 [R1+0xfb0], R40 ;  /* 0x000fb02801007387 */ /* 0x000fe80000100a00 */
[----:B------:R3:W-:Y:S04]  /*26470*/  STL.64 [R1+0xfa8], R34 ;  /* 0x000fa82201007387 */ /* 0x0007e80000100a00 */
[----:B------:R3:W-:Y:S01]  /*26480*/  LDGSTS.E [R2+-0x1fff8], desc[UR8][R34.64], !P1 ;  /* 0xe000800022027fae */ /* 0x0007e2000c921848 */
[----:B------:R-:W-:-:S05]  /*26490*/  IMAD.WIDE R36, R25, 0x4, R36 ;  /* 0x0000000419247825 */ /* 0x000fca00078e0224 */
[----:B------:R1:W-:Y:S01]  /*264a0*/  LDGSTS.E [R5+-0x1bff8], desc[UR8][R36.64], !P1 ;  /* 0xe400800024057fae */ /* 0x0003e2000c921848 */
[----:B---3--:R-:W-:-:S03]  /*264b0*/  IMAD.WIDE R34, R25, 0x4, R16 ;  /* 0x0000000419227825 */ /* 0x008fc600078e0210 */
[----:B------:R-:W-:Y:S04]  /*264c0*/  STL.64 [R1+0x970], R36 ;  /* 0x0009702401007387 */ /* 0x000fe80000100a00 */
[----:B------:R-:W-:Y:S01]  /*264d0*/  LDGSTS.E [R4+-0x17ff8], desc[UR8][R34.64], !P1 ;  /* 0xe800800022047fae */ /* 0x000fe2000c921848 */
[----:B------:R-:W-:Y:S01]  /*264e0*/  IMAD.WIDE R16, R25, 0x4, R38 ;  /* 0x0000000419107825 */ /* 0x000fe200078e0226 */
[----:B-1----:R-:W-:Y:S02]  /*264f0*/  IADD3 R5, R11, -0x1e9, RZ ;  /* 0xfffffe170b057810 */ /* 0x002fe40007ffe0ff */
[----:B------:R-:W-:Y:S01]  /*26500*/  STL.64 [R1+0x960], R34 ;  /* 0x0009602201007387 */ /* 0x000fe20000100a00 */
[----:B------:R-:W1:Y:S03]  /*26510*/  LDC R11, c[0x0][0x230] ;  /* 0x00008c00ff0b7b82 */ /* 0x000e660000000800 */
[----:B------:R3:W-:Y:S01]  /*26520*/  LDGSTS.E [R3+-0x13ff8], desc[UR8][R16.64], !P1 ;  /* 0xec00800010037fae */ /* 0x0007e2000c921848 */
[----:B------:R-:W-:Y:S01]  /*26530*/  ISETP.GE.U32.AND P1, PT, R5, 0x7ffffd98, PT ;  /* 0x7ffffd980500780c */ /* 0x000fe20003f26070 */
[----:B------:R-:W-:-:S02]  /*26540*/  VIADD R5, R19, 0x100000 ;  /* 0x0010000013057836 */ /* 0x000fc40000000000 */
[----:B------:R3:W-:Y:S01]  /*26550*/  STL.64 [R1+0x950], R16 ;  /* 0x0009501001007387 */ /* 0x0007e20000100a00 */
[----:B--2---:R-:W-:-:S05]  /*26560*/  IMAD.WIDE R12, R25, 0x4, R12 ;  /* 0x00000004190c7825 */ /* 0x004fca00078e020c */
[----:B------:R-:W-:Y:S01]  /*26570*/  LDGSTS.E [R2+-0x1fff4], desc[UR8][R12.64], !P2 ;  /* 0xe000c0000c027fae */ /* 0x000fe2000d121848 */
[----:B---3--:R-:W-:-:S04]  /*26580*/  IMAD.WIDE R16, R25, 0x4, R250 ;  /* 0x0000000419107825 */ /* 0x008fc800078e02fa */
[----:B------:R-:W-:-:S04]  /*26590*/  IMAD.WIDE R34, R25, 0x4, R14 ;  /* 0x0000000419227825 */ /* 0x000fc800078e020e */
[----:B------:R-:W-:Y:S01]  /*265a0*/  IMAD.WIDE R14, R25, 0x4, R248 ;  /* 0x00000004190e7825 */ /* 0x000fe200078e02f8 */
[----:B------:R4:W-:Y:S04]  /*265b0*/  LDGSTS.E [R5+-0x1bff4], desc[UR8][R34.64], !P2 ;  /* 0xe400c00022057fae */ /* 0x0009e8000d121848 */
[----:B------:R2:W-:Y:S04]  /*265c0*/  LDGSTS.E [R4+-0x17ff4], desc[UR8][R16.64], !P2 ;  /* 0xe800c00010047fae */ /* 0x0005e8000d121848 */
[----:B------:R3:W-:Y:S01]  /*265d0*/  LDGSTS.E [R3+-0x13ff4], desc[UR8][R14.64], !P2 ;  /* 0xec00c0000e037fae */ /* 0x0007e2000d121848 */
[----:B----4-:R-:W-:-:S03]  /*265e0*/  IADD3 R5, R10, -0x1ea, RZ ;  /* 0xfffffe160a057810 */ /* 0x010fc60007ffe0ff */
[----:B------:R4:W-:Y:S01]  /*265f0*/  STL.64 [R1+0x940], R12 ;  /* 0x0009400c01007387 */ /* 0x0009e20000100a00 */
[----:B------:R-:W1:Y:S01]  /*26600*/  LDC R10, c[0x0][0x230] ;  /* 0x00008c00ff0a7b82 */ /* 0x000e620000000800 */
[----:B------:R-:W-:Y:S02]  /*26610*/  ISETP.GE.U32.AND P2, PT, R5, 0x7ffffd97, PT ;  /* 0x7ffffd970500780c */ /* 0x000fe40003f46070 */
[----:B------:R2:W-:Y:S01]  /*26620*/  STL.64 [R1+0x930], R34 ;  /* 0x0009302201007387 */ /* 0x0005e20000100a00 */
[----:B------:R-:W-:-:S03]  /*26630*/  VIADD R5, R19, 0x100000 ;  /* 0x0010000013057836 */ /* 0x000fc60000000000 */
[----:B------:R3:W-:Y:S01]  /*26640*/  STL.64 [R1+0x920], R16 ;  /* 0x0009201001007387 */ /* 0x0007e20000100a00 */
[----:B----4-:R-:W-:-:S03]  /*26650*/  IMAD.WIDE R12, R25, 0x4, R86 ;  /* 0x00000004190c7825 */ /* 0x010fc600078e0256 */
[----:B------:R4:W-:Y:S01]  /*26660*/  STL.64 [R1+0x910], R14 ;  /* 0x0009100e01007387 */ /* 0x0009e20000100a00 */
[----:B--2---:R-:W-:-:S03]  /*26670*/  IMAD.WIDE R34, R25, 0x4, R94 ;  /* 0x0000000419227825 */ /* 0x004fc600078e025e */
[----:B------:R2:W-:Y:S01]  /*26680*/  STL.64 [R1+0x900], R12 ;  /* 0x0009000c01007387 */ /* 0x0005e20000100a00 */
[----:B---3--:R-:W-:-:S03]  /*26690*/  IMAD.WIDE R16, R25, 0x4, R92 ;  /* 0x0000000419107825 */ /* 0x008fc600078e025c */
[----:B------:R2:W-:Y:S01]  /*266a0*/  LDGSTS.E [R2+-0x10000], desc[UR8][R12.64], !P1 ;  /* 0xf00000000c027fae */ /* 0x0005e2000c921848 */
[----:B----4-:R-:W-:-:S03]  /*266b0*/  IMAD.WIDE R14, R25, 0x4, R88 ;  /* 0x00000004190e7825 */ /* 0x010fc600078e0258 */
[----:B------:R3:W-:Y:S04]  /*266c0*/  STL.64 [R1+0x8f0], R34 ;  /* 0x0008f02201007387 */ /* 0x0007e80000100a00 */
[----:B------:R3:W-:Y:S01]  /*266d0*/  LDGSTS.E [R5+-0xc000], desc[UR8][R34.64], !P1 ;  /* 0xf400000022057fae */ /* 0x0007e2000c921848 */
[----:B--2---:R-:W-:-:S03]  /*266e0*/  IMAD.WIDE R12, R25, 0x4, R90 ;  /* 0x00000004190c7825 */ /* 0x004fc600078e025a */
[----:B------:R2:W-:Y:S04]  /*266f0*/  STL.64 [R1+0x810], R16 ;  /* 0x0008101001007387 */ /* 0x0005e80000100a00 */
[----:B------:R2:W-:Y:S01]  /*26700*/  LDGSTS.E [R4+-0x8000], desc[UR8][R16.64], !P1 ;  /* 0xf800000010047fae */ /* 0x0005e2000c921848 */
[----:B---3--:R-:W-:-:S03]  /*26710*/  IMAD.WIDE R34, R25, 0x4, R102 ;  /* 0x0000000419227825 */ /* 0x008fc600078e0266 */
[----:B------:R3:W-:Y:S04]  /*26720*/  STL.64 [R1+0x8e0], R14 ;  /* 0x0008e00e01007387 */ /* 0x0007e80000100a00 */
[----:B------:R3:W-:Y:S01]  /*26730*/  LDGSTS.E [R3+-0x4000], desc[UR8][R14.64], !P1 ;  /* 0xfc0000000e037fae */ /* 0x0007e2000c921848 */
[----:B--2---:R-:W-:-:S03]  /*26740*/  IMAD.WIDE R16, R25, 0x4, R100 ;  /* 0x0000000419107825 */ /* 0x004fc600078e0264 */
[----:B------:R2:W-:Y:S04]  /*26750*/  STL.64 [R1+0x800], R12 ;  /* 0x0008000c01007387 */ /* 0x0005e80000100a00 */
[----:B------:R2:W-:Y:S01]  /*26760*/  LDGSTS.E [R2+-0xfffc], desc[UR8][R12.64], !P2 ;  /* 0xf00040000c027fae */ /* 0x0005e2000d121848 */
[----:B---3--:R-:W-:-:S03]  /*26770*/  IMAD.WIDE R14, R25, 0x4, R96 ;  /* 0x00000004190e7825 */ /* 0x008fc600078e0260 */
[----:B------:R3:W-:Y:S04]  /*26780*/  STL.64 [R1+0x8d0], R34 ;  /* 0x0008d02201007387 */ /* 0x0007e80000100a00 */
[----:B------:R4:W-:Y:S01]  /*26790*/  STL.64 [R1+0x830], R16 ;  /* 0x0008301001007387 */ /* 0x0009e20000100a00 */
[----:B--2---:R-:W-:-:S03]  /*267a0*/  IMAD.WIDE R12, R25, 0x4, R98 ;  /* 0x00000004190c7825 */ /* 0x004fc600078e0262 */
[----:B------:R2:W-:Y:S04]  /*267b0*/  STL.64 [R1+0x8c0], R14 ;  /* 0x0008c00e01007387 */ /* 0x0005e80000100a00 */
[----:B------:R2:W-:Y:S04]  /*267c0*/  STL.64 [R1+0x820], R12 ;  /* 0x0008200c01007387 */ /* 0x0005e80000100a00 */
[----:B------:R-:W2:Y:S01]  /*267d0*/  LDL.LU.64 R46, [R1+0x5e8] ;  /* 0x0005e800012e7983 */ /* 0x000ea20000300a00 */
[----:B-1----:R-:W-:Y:S02]  /*267e0*/  IADD3 R5, R11, -0x1eb, RZ ;  /* 0xfffffe150b057810 */ /* 0x002fe40007ffe0ff */
[----:B------:R-:W1:Y:S02]  /*267f0*/  LDC R11, c[0x0][0x230] ;  /* 0x00008c00ff0b7b82 */ /* 0x000e640000000800 */
[----:B------:R-:W-:Y:S01]  /*26800*/  ISETP.GE.U32.AND P1, PT, R5, 0x7ffffd96, PT ;  /* 0x7ffffd960500780c */ /* 0x000fe20003f26070 */
[----:B------:R-:W-:-:S05]  /*26810*/  VIADD R5, R19, 0x100000 ;  /* 0x0010000013057836 */ /* 0x000fca0000000000 */
[----:B------:R3:W-:Y:S04]  /*26820*/  LDGSTS.E [R5+-0xbffc], desc[UR8][R34.64], !P2 ;  /* 0xf400400022057fae */ /* 0x0007e8000d121848 */
[----:B------:R4:W-:Y:S04]  /*26830*/  LDGSTS.E [R4+-0x7ffc], desc[UR8][R16.64], !P2 ;  /* 0xf800400010047fae */ /* 0x0009e8000d121848 */
[----:B------:R2:W-:Y:S01]  /*26840*/  LDGSTS.E [R3+-0x3ffc], desc[UR8][R14.64], !P2 ;  /* 0xfc0040000e037fae */ /* 0x0005e2000d121848 */
[----:B---3--:R-:W-:Y:S01]  /*26850*/  IADD3 R5, R10, -0x1ec, RZ ;  /* 0xfffffe140a057810 */ /* 0x008fe20007ffe0ff */
[----:B------:R-:W-:-:S02]  /*26860*/  IMAD.WIDE R34, R25, 0x4, R110 ;  /* 0x0000000419227825 */ /* 0x000fc400078e026e */
[----:B------:R3:W-:Y:S01]  /*26870*/  LDGSTS.E [R2+-0xfff8], desc[UR8][R12.64], !P1 ;  /* 0xf00080000c027fae */ /* 0x0007e2000c921848 */
[----:B------:R-:W1:Y:S01]  /*26880*/  LDC R10, c[0x0][0x230] ;  /* 0x00008c00ff0a7b82 */ /* 0x000e620000000800 */
[----:B------:R-:W-:Y:S01]  /*26890*/  ISETP.GE.U32.AND P2, PT, R5, 0x7ffffd95, PT ;  /* 0x7ffffd950500780c */ /* 0x000fe20003f46070 */
[----:B------:R-:W-:Y:S02]  /*268a0*/  VIADD R5, R19, 0x100000 ;  /* 0x0010000013057836 */ /* 0x000fe40000000000 */
[C---:B----4-:R-:W-:Y:S01]  /*268b0*/  IMAD.WIDE R16, R25.reuse, 0x4, R108 ;  /* 0x0000000419107825 */ /* 0x050fe200078e026c */
[----:B------:R4:W-:Y:S03]  /*268c0*/  STL.64 [R1+0x860], R34 ;  /* 0x0008602201007387 */ /* 0x0009e60000100a00 */
[C---:B--2---:R-:W-:Y:S01]  /*268d0*/  IMAD.WIDE R14, R25.reuse, 0x4, R104 ;  /* 0x00000004190e7825 */ /* 0x044fe200078e0268 */
[----:B------:R1:W-:Y:S03]  /*268e0*/  LDGSTS.E [R5+-0xbff8], desc[UR8][R34.64], !P1 ;  /* 0xf400800022057fae */ /* 0x0003e6000c921848 */
[----:B---3--:R-:W-:Y:S01]  /*268f0*/  IMAD.WIDE R12, R25, 0x4, R106 ;  /* 0x00000004190c7825 */ /* 0x008fe200078e026a */
[----:B------:R2:W-:Y:S04]  /*26900*/  STL.64 [R1+0x8b0], R16 ;  /* 0x0008b01001007387 */ /* 0x0005e80000100a00 */
[----:B------:R-:W-:Y:S04]  /*26910*/  LDGSTS.E [R4+-0x7ff8], desc[UR8][R16.64], !P1 ;  /* 0xf800800010047fae */ /* 0x000fe8000c921848 */
[----:B----4-:R-:W3:Y:S04]  /*26920*/  LDL.LU.64 R34, [R1+0x5e0] ;  /* 0x0005e00001227983 */ /* 0x010ee80000300a00 */
[----:B------:R4:W-:Y:S04]  /*26930*/  STL.64 [R1+0x850], R14 ;  /* 0x0008500e01007387 */ /* 0x0009e80000100a00 */
[----:B------:R4:W-:Y:S04]  /*26940*/  STL.64 [R1+0x8a0], R12 ;  /* 0x0008a00c01007387 */ /* 0x0009e80000100a00 */
[----:B--2---:R-:W2:Y:S04]  /*26950*/  LDL.LU.64 R16, [R1+0x5d8] ;  /* 0x0005d80001107983 */ /* 0x004ea80000300a00 */
[----:B------:R-:W2:Y:S01]  /*26960*/  LDL.LU.64 R36, [R1+0x5d0] ;  /* 0x0005d00001247983 */ /* 0x000ea20000300a00 */
[----:B-1----:R-:W-:Y:S01]  /*26970*/  IADD3 R5, R11, -0x18d, RZ ;  /* 0xfffffe730b057810 */ /* 0x002fe20007ffe0ff */
[----:B------:R-:W-:Y:S01]  /*26980*/  IMAD.WIDE R42, R25, 0x4, R112 ;  /* 0x00000004192a7825 */ /* 0x000fe200078e0270 */
[----:B------:R-:W1:Y:S01]  /*26990*/  LDC R11, c[0x0][0x230] ;  /* 0x00008c00ff0b7b82 */ /* 0x000e620000000800 */
[----:B------:R-:W2:Y:S04]  /*269a0*/  LDL.LU.64 R38, [R1+0x5c8] ;  /* 0x0005c80001267983 */ /* 0x000ea80000300a00 */
[----:B------:R4:W-:Y:S01]  /*269b0*/  LDGSTS.E [R3+-0x3ff8], desc[UR8][R14.64], !P1 ;  /* 0xfc0080000e037fae */ /* 0x0009e2000c921848 */
[----:B------:R-:W-:Y:S01]  /*269c0*/  ISETP.GE.U32.AND P1, PT, R5, 0x7ffffdf4, PT ;  /* 0x7ffffdf40500780c */ /* 0x000fe20003f26070 */
[----:B------:R-:W-:-:S02]  /*269d0*/  VIADD R5, R19, 0x100000 ;  /* 0x0010000013057836 */ /* 0x000fc40000000000 */
[----:B------:R4:W-:Y:S02]  /*269e0*/  LDGSTS.E [R2+-0xfff4], desc[UR8][R12.64], !P2 ;  /* 0xf000c0000c027fae */ /* 0x0009e4000d121848 */
[----:B----4-:R-:W-:-:S04]  /*269f0*/  IMAD.WIDE R14, R25, 0x4, R114 ;  /* 0x00000004190e7825 */ /* 0x010fc800078e0272 */
[----:B------:R-:W-:-:S05]  /*26a00*/  IMAD.WIDE R12, R25, 0x4, R116 ;  /* 0x00000004190c7825 */ /* 0x000fca00078e0274 */
[----:B------:R4:W-:Y:S04]  /*26a10*/  STL.64 [R1+0x890], R12 ;  /* 0x0008900c01007387 */ /* 0x0009e80000100a00 */
[----:B------:R1:W-:Y:S04]  /*26a20*/  LDGSTS.E [R5+-0xbff4], desc[UR8][R12.64], !P2 ;  /* 0xf400c0000c057fae */ /* 0x0003e8000d121848 */
[----:B------:R1:W-:Y:S04]  /*26a30*/  STL.64 [R1+0x870], R14 ;  /* 0x0008700e01007387 */ /* 0x0003e80000100a00 */
[----:B------:R1:W-:Y:S04]  /*26a40*/  LDGSTS.E [R4+-0x7ff4], desc[UR8][R14.64], !P2 ;  /* 0xf800c0000e047fae */ /* 0x0003e8000d121848 */
[----:B----4-:R-:W4:Y:S04]  /*26a50*/  LDL.LU.64 R12, [R1+0x5c0] ;  /* 0x0005c000010c7983 */ /* 0x010f280000300a00 */
[----:B------:R-:W-:Y:S01]  /*26a60*/  STL.64 [R1+0x880], R42 ;  /* 0x0008802a01007387 */ /* 0x000fe20000100a00 */
[----:B------:R-:W-:Y:S01]  /*26a70*/  IMAD.WIDE R40, R25, 0x4, R46 ;  /* 0x0000000419287825 */ /* 0x000fe200078e022e */
[----:B------:R-:W-:-:S02]  /*26a80*/  IADD3 R2, R20, 0x100000, RZ ;  /* 0x0010000014027810 */ /* 0x000fc40007ffe0ff */
[----:B------:R1:W-:Y:S04]  /*26a90*/  LDGSTS.E [R3+-0x3ff4], desc[UR8][R42.64], !P2 ;  /* 0xfc00c0002a037fae */ /* 0x0003e8000d121848 */
[----:B------:R2:W-:Y:S04]  /*26aa0*/  STL.64 [R1+0x1600], R40 ;  /* 0x0016002801007387 */ /* 0x0005e80000100a00 */
[----:B-1----:R-:W4:Y:S04]  /*26ab0*/  LDL.LU.64 R14, [R1+0x5b8] ;  /* 0x0005b800010e7983 */ /* 0x002f280000300a00 */
[----:B------:R-:W4:Y:S04]  /*26ac0*/  LDL.LU.64 R44, [R1+0x5b0] ;  /* 0x0005b000012c7983 */ /* 0x000f280000300a00 */
[----:B------:R-:W4:Y:S01]  /*26ad0*/  LDL.LU.64 R46, [R1+0x5a8] ;  /* 0x0005a800012e7983 */ /* 0x000f220000300a00 */
[----:B------:R-:W-:-:S02]  /*26ae0*/  VIADD R5, R10, 0xfffffe72 ;  /* 0xfffffe720a057836 */ /* 0x000fc40000000000 */
[C---:B------:R-:W-:Y:S01]  /*26af0*/  VIADD R4, R20.reuse, 0x100000 ;  /* 0x0010000014047836 */ /* 0x040fe20000000000 */
[----:B------:R1:W-:Y:S01]  /*26b00*/  LDGSTS.E [R2+-0x40000], desc[UR8][R40.64], !P1 ;  /* 0xc000000028027fae */ /* 0x0003e2000c921848 */
[C---:B------:R-:W-:Y:S01]  /*26b10*/  IADD3 R3, R20.reuse, 0x100000, RZ ;  /* 0x0010000014037810 */ /* 0x040fe20007ffe0ff */
[----:B------:R-:W4:Y:S01]  /*26b20*/  LDC R10, c[0x0][0x230] ;  /* 0x00008c00ff0a7b82 */ /* 0x000f220000000800 */
[----:B------:R-:W-:Y:S02]  /*26b30*/  ISETP.GE.U32.AND P2, PT, R5, 0x7ffffdf3, PT ;  /* 0x7ffffdf30500780c */ /* 0x000fe40003f46070 */
[----:B------:R-:W-:Y:S01]  /*26b40*/  IADD3 R5, R20, 0x100000, RZ ;  /* 0x0010000014057810 */ /* 0x000fe20007ffe0ff */
[----:B---3--:R-:W-:-:S05]  /*26b50*/  IMAD.WIDE R34, R25, 0x4, R34 ;  /* 0x0000000419227825 */ /* 0x008fca00078e0222 */
[----:B------:R3:W-:Y:S04]  /*26b60*/  STL.64 [R1+0x15f8], R34 ;  /* 0x0015f82201007387 */ /* 0x0007e80000100a00 */
[----:B------:R3:W-:Y:S01]  /*26b70*/  LDGSTS.E [R5+-0x3c000], desc[UR8][R34.64], !P1 ;  /* 0xc400000022057fae */ /* 0x0007e2000c921848 */
[----:B--2---:R-:W-:-:S04]  /*26b80*/  IMAD.WIDE R16, R25, 0x4, R16 ;  /* 0x0000000419107825 */ /* 0x004fc800078e0210 */
[C---:B------:R-:W-:Y:S01]  /*26b90*/  IMAD.WIDE R36, R25.reuse, 0x4, R36 ;  /* 0x0000000419247825 */ /* 0x040fe200078e0224 */
[----:B------:R2:W-:Y:S03]  /*26ba0*/  STL.64 [R1+0x15f0], R16 ;  /* 0x0015f01001007387 */ /* 0x0005e60000100a00 */
[----:B-1----:R-:W-:Y:S01]  /*26bb0*/  IMAD.WIDE R40, R25, 0x4, R38 ;  /* 0x0000000419287825 */ /* 0x002fe200078e0226 */
[----:B---3--:R-:W3:Y:S04]  /*26bc0*/  LDL.LU.64 R34, [R1+0x5a0] ;  /* 0x0005a00001227983 */ /* 0x008ee80000300a00 */
[----:B------:R1:W-:Y:S04]  /*26bd0*/  STL.64 [R1+0x15e8], R36 ;  /* 0x0015e82401007387 */ /* 0x0003e80000100a00 */
[----:B------:R4:W-:Y:S04]  /*26be0*/  STL.64 [R1+0x15e0], R40 ;  /* 0x0015e02801007387 */ /* 0x0009e80000100a00 */
[----:B------:R-:W-:Y:S01]  /*26bf0*/  LDGSTS.E [R4+-0x38000], desc[UR8][R16.64], !P1 ;  /* 0xc800000010047fae */ /* 0x000fe2000c921848 */
[----:B------:R-:W-:-:S02]  /*26c00*/  VIADD R5, R11, 0xfffffe71 ;  /* 0xfffffe710b057836 */ /* 0x000fc40000000000 */
[----:B------:R-:W3:Y:S01]  /*26c10*/  LDC R11, c[0x0][0x230] ;  /* 0x00008c00ff0b7b82 */ /* 0x000ee20000000800 */
[----:B------:R-:W-:Y:S04]  /*26c20*/  LDGSTS.E [R3+-0x34000], desc[UR8][R36.64], !P1 ;  /* 0xcc00000024037fae */ /* 0x000fe8000c921848 */
[----:B--2---:R-:W2:Y:S04]  /*26c30*/  LDL.LU.64 R16, [R1+0x598] ;  /* 0x0005980001107983 */ /* 0x004ea80000300a00 */
[----:B------:R-:W2:Y:S04]  /*26c40*/  LDL.LU.64 R38, [R1+0x590] ;  /* 0x0005900001267983 */ /* 0x000ea80000300a00 */
[----:B-1----:R-:W2:Y:S01]  /*26c50*/  LDL.LU.64 R36, [R1+0x588] ;  /* 0x0005880001247983 */ /* 0x002ea20000300a00 */
[----:B------:R-:W-:-:S02]  /*26c60*/  ISETP.GE.U32.AND P1, PT, R5, 0x7ffffdf2, PT ;  /* 0x7ffffdf20500780c */ /* 0x000fc40003f26070 */
[----:B------:R-:W-:Y:S01]  /*26c70*/  IADD3 R5, R20, 0x100000, RZ ;  /* 0x0010000014057810 */ /* 0x000fe20007ffe0ff */
[----:B------:R1:W-:Y:S01]  /*26c80*/  LDGSTS.E [R2+-0x3fffc], desc[UR8][R40.64], !P2 ;  /* 0xc000400028027fae */ /* 0x0003e2000d121848 */
[----:B----4-:R-:W-:-:S05]  /*26c90*/  IMAD.WIDE R12, R25, 0x4, R12 ;  /* 0x00000004190c7825 */ /* 0x010fca00078e020c */
[----:B------:R4:W-:Y:S04]  /*26ca0*/  STL.64 [R1+0x15d8], R12 ;  /* 0x0015d80c01007387 */ /* 0x0009e80000100a00 */
[----:B------:R4:W-:Y:S01]  /*26cb0*/  LDGSTS.E [R5+-0x3bffc], desc[UR8][R12.64], !P2 ;  /* 0xc40040000c057fae */ /* 0x0009e2000d121848 */
[----:B------:R-:W-:-:S04]  /*26cc0*/  IMAD.WIDE R14, R25, 0x4, R14 ;  /* 0x00000004190e7825 */ /* 0x000fc800078e020e */
[C---:B------:R-:W-:Y:S01]  /*26cd0*/  IMAD.WIDE R42, R25.reuse, 0x4, R44 ;  /* 0x00000004192a7825 */ /* 0x040fe200078e022c */
[----:B------:R4:W-:Y:S03]  /*26ce0*/  STL.64 [R1+0x15d0], R14 ;  /* 0x0015d00e01007387 */ /* 0x0009e60000100a00 */
[----:B-1----:R-:W-:Y:S01]  /*26cf0*/  IMAD.WIDE R40, R25, 0x4, R46 ;  /* 0x0000000419287825 */ /* 0x002fe200078e022e */
[----:B----4-:R-:W4:Y:S04]  /*26d00*/  LDL.LU.64 R12, [R1+0x580] ;  /* 0x00058000010c7983 */ /* 0x010f280000300a00 */
[----:B------:R-:W-:Y:S04]  /*26d10*/  STL.64 [R1+0x15c8], R42 ;  /* 0x0015c82a01007387 */ /* 0x000fe80000100a00 */
[----:B------:R1:W-:Y:S04]  /*26d20*/  STL.64 [R1+0x15c0], R40 ;  /* 0x0015c02801007387 */ /* 0x0003e80000100a00 */
[----:B------:R-:W4:Y:S04]  /*26d30*/  LDL.LU.64 R44, [R1+0x578] ;  /* 0x00057800012c7983 */ /* 0x000f280000300a00 */
[----:B------:R-:W-:Y:S01]  /*26d40*/  LDGSTS.E [R4+-0x37ffc], desc[UR8][R14.64], !P2 ;  /* 0xc80040000e047fae */ /* 0x000fe2000d121848 */
[----:B------:R-:W-:-:S02]  /*26d50*/  VIADD R5, R10, 0xfffffe70 ;  /* 0xfffffe700a057836 */ /* 0x000fc40000000000 */
[----:B------:R-:W4:Y:S01]  /*26d60*/  LDC R10, c[0x0][0x230] ;  /* 0x00008c00ff0a7b82 */ /* 0x000f220000000800 */
[----:B------:R-:W-:Y:S04]  /*26d70*/  LDGSTS.E [R3+-0x33ffc], desc[UR8][R42.64], !P2 ;  /* 0xcc0040002a037fae */ /* 0x000fe8000d121848 */
[----:B------:R-:W4:Y:S04]  /*26d80*/  LDL.LU.64 R14, [R1+0x570] ;  /* 0x00057000010e7983 */ /* 0x000f280000300a00 */
[----:B------:R-:W4:Y:S01]  /*26d90*/  LDL.LU.64 R46, [R1+0x2e8] ;  /* 0x0002e800012e7983 */ /* 0x000f220000300a00 */
[----:B------:R-:W-:-:S02]  /*26da0*/  ISETP.GE.U32.AND P2, PT, R5, 0x7ffffdf1, PT ;  /* 0x7ffffdf10500780c */ /* 0x000fc40003f46070 */
[----:B------:R-:W-:Y:S01]  /*26db0*/  IADD3 R5, R20, 0x100000, RZ ;  /* 0x0010000014057810 */ /* 0x000fe20007ffe0ff */
[----:B------:R1:W-:Y:S01]  /*26dc0*/  LDGSTS.E [R2+-0x3fff8], desc[UR8][R40.64], !P1 ;  /* 0xc000800028027fae */ /* 0x0003e2000c921848 */
        /* <DEDUP_REMOVED lines=9> */
[----:B------:R-:W-:Y:S04]  /*26e60*/  STL.64 [R1+0x15a0], R40 ;  /* 0x0015a02801007387 */ /* 0x000fe80000100a00 */
        /* <DEDUP_REMOVED lines=13> */
[----:B------:R-:W-:-:S05]  /*26f40*/  IMAD.WIDE R42, R25, 0x4, R44 ;  /* 0x00000004192a7825 */ /* 0x000fca00078e022c */
[----:B------:R-:W-:Y:S04]  /*26f50*/  STL.64 [R1+0x1590], R42 ;  /* 0x0015902a01007387 */ /* 0x000fe80000100a00 */
[----:B----4-:R-:W4:Y:S04]  /*26f60*/  LDL.LU.64 R12, [R1+0x2c0] ;  /* 0x0002c000010c7983 */ /* 0x010f280000300a00 */
[----:B------:R-:W-:Y:S01]  /*26f70*/  LDGSTS.E [R4+-0x37ff4], desc[UR8][R42.64], !P2 ;  /* 0xc800c0002a047fae */ /* 0x000fe2000d121848 */
[----:B------:R-:W-:-:S04]  /*26f80*/  IMAD.WIDE R14, R25, 0x4, R14 ;  /* 0x00000004190e7825 */ /* 0x000fc800078e020e */
[----:B-1----:R-:W-:Y:S01]  /*26f90*/  IMAD.WIDE R40, R25, 0x4, R46 ;  /* 0x0000000419287825 */ /* 0x002fe200078e022e */
        /* <DEDUP_REMOVED lines=11> */
[----:B---3--:R-:W-:-:S05]  /*27050*/  IMAD.WIDE R34, R25, 0x4, R34 ;  /* 0x0000000419227825 */ /* 0x008fca00078e0222 */
[----:B------:R1:W-:Y:S04]  /*27060*/  STL.64 [R1+0x1278], R34 ;  /* 0x0012782201007387 */ /* 0x0003e80000100a00 */
[----:B------:R-:W-:Y:S01]  /*27070*/  LDGSTS.E [R5+-0x2c000], desc[UR8][R34.64], !P1 ;  /* 0xd400000022057fae */ /* 0x000fe2000c921848 */
[----:B--2---:R-:W-:-:S04]  /*27080*/  IMAD.WIDE R16, R25, 0x4, R16 ;  /* 0x0000000419107825 */ /* 0x004fc800078e0210 */
[C---:B------:R-:W-:Y:S01]  /*27090*/  IMAD.WIDE R44, R25.reuse, 0x4, R36 ;  /* 0x00000004192c7825 */ /* 0x040fe200078e0224 */
[----:B------:R2:W-:Y:S03]  /*270a0*/  STL.64 [R1+0x1270], R16 ;  /* 0x0012701001007387 */ /* 0x0005e60000100a00 */
[C---:B------:R-:W-:Y:S01]  /*270b0*/  IMAD.WIDE R38, R25.reuse, 0x4, R38 ;  /* 0x0000000419267825 */ /* 0x040fe200078e0226 */
[----:B------:R-:W3:Y:S04]  /*270c0*/  LDL.LU.64 R46, [R1+0x2a0] ;  /* 0x0002a000012e7983 */ /* 0x000ee80000300a00 */
[----:B------:R-:W-:Y:S04]  /*270d0*/  STL.64 [R1+0x1268], R44 ;  /* 0x0012682c01007387 */ /* 0x000fe80000100a00 */
[----:B------:R-:W3:Y:S04]  /*270e0*/  LDL.LU.64 R36, [R1+0x298] ;  /* 0x0002980001247983 */ /* 0x000ee80000300a00 */
[----:B------:R2:W-:Y:S04]  /*270f0*/  STL.64 [R1+0x1260], R38 ;  /* 0x0012602601007387 */ /* 0x0005e80000100a00 */
[----:B-1----:R-:W3:Y:S04]  /*27100*/  LDL.LU.64 R34, [R1+0x290] ;  /* 0x0002900001227983 */ /* 0x002ee80000300a00 */
[----:B------:R-:W-:Y:S04]  /*27110*/  LDGSTS.E [R4+-0x28000], desc[UR8][R16.64], !P1 ;  /* 0xd800000010047fae */ /* 0x000fe8000c921848 */
[----:B------:R1:W-:Y:S04]  /*27120*/  LDGSTS.E [R3+-0x24000], desc[UR8][R44.64], !P1 ;  /* 0xdc0000002c037fae */ /* 0x0003e8000c921848 */
[----:B------:R-:W-:Y:S04]  /*27130*/  LDGSTS.E [R2+-0x2fffc], desc[UR8][R38.64], !P2 ;  /* 0xd000400026027fae */ /* 0x000fe8000d121848 */
[----:B--2---:R-:W2:Y:S04]  /*27140*/  LDL.LU.64 R16, [R1+0x288] ;  /* 0x0002880001107983 */ /* 0x004ea80000300a00 */
[----:B------:R-:W2:Y:S01]  /*27150*/  LDL.LU.64 R38, [R1+0x280] ;  /* 0x0002800001267983 */ /* 0x000ea20000300a00 */
[----:B----4-:R-:W-:-:S05]  /*27160*/  IMAD.WIDE R48, R25, 0x4, R12 ;  /* 0x0000000419307825 */ /* 0x010fca00078e020c */
[----:B------:R-:W-:Y:S04]  /*27170*/  STL.64 [R1+0x1258], R48 ;  /* 0x0012583001007387 */ /* 0x000fe80000100a00 */
[----:B------:R-:W4:Y:S01]  /*27180*/  LDL.LU.64 R12, [R1+0x278] ;  /* 0x00027800010c7983 */ /* 0x000f220000300a00 */
[----:B-1----:R-:W-:-:S03]  /*27190*/  IMAD.WIDE R44, R25, 0x4, R14 ;  /* 0x00000004192c7825 */ /* 0x002fc600078e020e */
[----:B------:R-:W4:Y:S01]  /*271a0*/  LDL.LU.64 R14, [R1+0x270] ;  /* 0x00027000010e7983 */ /* 0x000f220000300a00 */
        /* <DEDUP_REMOVED lines=19> */
[----:B------:R-:W-:-:S03]  /*272e0*/  IMAD.WIDE R36, R25, 0x4, R36 ;  /* 0x0000000419247825 */ /* 0x000fc600078e0224 */
        /* <DEDUP_REMOVED lines=12> */
[----:B-1----:R-:W-:-:S03]  /*273b0*/  IMAD.WIDE R34, R25, 0x4, R38 ;  /* 0x0000000419227825 */ /* 0x002fc600078e0226 */
[----:B------:R-:W-:Y:S04]  /*273c0*/  LDGSTS.E [R2+-0x2fff4], desc[UR8][R16.64], !P2 ;  /* 0xd000c00010027fae */ /* 0x000fe8000d121848 */
[----:B------:R1:W-:Y:S04]  /*273d0*/  LDGSTS.E [R5+-0x2bff4], desc[UR8][R34.64], !P2 ;  /* 0xd400c00022057fae */ /* 0x0003e8000d121848 */
[----:B------:R2:W-:Y:S01]  /*273e0*/  STL.64 [R1+0x11f8], R34 ;  /* 0x0011f82201007387 */ /* 0x0005e20000100a00 */
[----:B-1----:R-:W-:Y:S02]  /*273f0*/  VIADD R5, R10, 0xfffffe32 ;  /* 0xfffffe320a057836 */ /* 0x002fe40000000000 */
[----:B------:R-:W1:Y:S01]  /*27400*/  LDC R10, c[0x0][0x230] ;  /* 0x00008c00ff0a7b82 */ /* 0x000e620000000800 */
[----:B--2---:R-:W-:-:S04]  /*27410*/  IMAD.WIDE R34, R25, 0x4, R244 ;  /* 0x0000000419227825 */ /* 0x004fc800078e02f4 */
[----:B----4-:R-:W-:-:S05]  /*27420*/  IMAD.WIDE R16, R25, 0x4, R12 ;  /* 0x0000000419107825 */ /* 0x010fca00078e020c */
        /* <DEDUP_REMOVED lines=12> */
[----:B------:R2:W-:Y:S04]  /*274f0*/  LDGSTS.E [R4+-0x18000], desc[UR8][R16.64], !P1 ;  /* 0xe800000010047fae */ /* 0x0005e8000c921848 */
[----:B------:R4:W-:Y:S01]  /*27500*/  STL.64 [R1+0x980], R12 ;  /* 0x0009800c01007387 */ /* 0x0009e20000100a00 */
[----:B---3--:R-:W-:-:S03]  /*27510*/  VIADD R5, R11, 0xfffffe31 ;  /* 0xfffffe310b057836 */ /* 0x008fc60000000000 */
[----:B------:R3:W-:Y:S01]  /*27520*/  LDGSTS.E [R3+-0x14000], desc[UR8][R14.64], !P1 ;  /* 0xec0000000e037fae */ /* 0x0007e2000c921848 */
[----:B------:R-:W1:Y:S03]  /*27530*/  LDC R11, c[0x0][0x230] ;  /* 0x00008c00ff0b7b82 */ /* 0x000e660000000800 */
[----:B------:R2:W-:Y:S01]  /*27540*/  STL.64 [R1+0x9a0], R34 ;  /* 0x0009a02201007387 */ /* 0x0005e20000100a00 */
[----:B------:R-:W-:Y:S02]  /*27550*/  ISETP.GE.U32.AND P1, PT, R5, 0x7ffffdb2, PT ;  /* 0x7ffffdb20500780c */ /* 0x000fe40003f26070 */
[----:B------:R-:W-:Y:S01]  /*27560*/  IADD3 R5, R20, 0x100000, RZ ;  /* 0x0010000014057810 */ /* 0x000fe20007ffe0ff */
[C---:B----4-:R-:W-:Y:S01]  /*27570*/  IMAD.WIDE R12, R25.reuse, 0x4, R238 ;  /* 0x00000004190c7825 */ /* 0x050fe200078e02ee */
[----:B------:R4:W-:Y:S04]  /*27580*/  STL.64 [R1+0xfa0], R16 ;  /* 0x000fa01001007387 */ /* 0x0009e80000100a00 */
[----:B------:R-:W-:Y:S01]  /*27590*/  LDGSTS.E [R2+-0x1fffc], desc[UR8][R12.64], !P2 ;  /* 0xe00040000c027fae */ /* 0x000fe2000d121848 */
[----:B--2---:R-:W-:-:S03]  /*275a0*/  IMAD.WIDE R34, R25, 0x4, R236 ;  /* 0x0000000419227825 */ /* 0x004fc600078e02ec */
[----:B------:R3:W-:Y:S01]  /*275b0*/  STL.64 [R1+0x990], R14 ;  /* 0x0009900e01007387 */ /* 0x0007e20000100a00 */
[----:B----4-:R-:W-:-:S03]  /*275c0*/  IMAD.WIDE R16, R25, 0x4, R234 ;  /* 0x0000000419107825 */ /* 0x010fc600078e02ea */
[----:B------:R1:W-:Y:S04]  /*275d0*/  LDGSTS.E [R5+-0x1bffc], desc[UR8][R34.64], !P2 ;  /* 0xe400400022057fae */ /* 0x0003e8000d121848 */
[----:B------:R2:W-:Y:S01]  /*275e0*/  LDGSTS.E [R4+-0x17ffc], desc[UR8][R16.64], !P2 ;  /* 0xe800400010047fae */ /* 0x0005e2000d121848 */
[----:B---3--:R-:W-:-:S04]  /*275f0*/  IMAD.WIDE R14, R25, 0x4, R232 ;  /* 0x00000004190e7825 */ /* 0x008fc800078e02e8 */
[----:B-1----:R-:W-:Y:S01]  /*27600*/  VIADD R5, R10, 0xfffffe30 ;  /* 0xfffffe300a057836 */ /* 0x002fe20000000000 */
[----:B------:R1:W-:Y:S01]  /*27610*/  STL.64 [R1+0xf98], R12 ;  /* 0x000f980c01007387 */ /* 0x0003e20000100a00 */
[----:B------:R-:W3:Y:S03]  /*27620*/  LDC R10, c[0x0][0x230] ;  /* 0x00008c00ff0a7b82 */ /* 0x000ee60000000800 */
[----:B------:R4:W-:Y:S01]  /*27630*/  LDGSTS.E [R3+-0x13ffc], desc[UR8][R14.64], !P2 ;  /* 0xec0040000e037fae */ /* 0x0009e2000d121848 */
[----:B------:R-:W-:Y:S02]  /*27640*/  ISETP.GE.U32.AND P2, PT, R5, 0x7ffffdb1, PT ;  /* 0x7ffffdb10500780c */ /* 0x000fe40003f46070 */
[----:B------:R-:W-:Y:S01]  /*27650*/  IADD3 R5, R20, 0x100000, RZ ;  /* 0x0010000014057810 */ /* 0x000fe20007ffe0ff */
[----:B------:R2:W-:Y:S01]  /*27660*/  STL.64 [R1+0xf90], R34 ;  /* 0x000f902201007387 */ /* 0x0005e20000100a00 */
[----:B-1----:R-:W-:-:S03]  /*27670*/  IMAD.WIDE R12, R25, 0x4, R230 ;  /* 0x00000004190c7825 */ /* 0x002fc600078e02e6 */
[----:B------:R1:W-:Y:S01]  /*27680*/  STL.64 [R1+0x9b0], R16 ;  /* 0x0009b01001007387 */ /* 0x0003e20000100a00 */
[----:B--2---:R-:W-:-:S03]  /*27690*/  IMAD.WIDE R34, R25, 0x4, R118 ;  /* 0x0000000419227825 */ /* 0x004fc600078e0276 */
[----:B------:R4:W-:Y:S04]  /*276a0*/  STL.64 [R1+0xf88], R14 ;  /* 0x000f880e01007387 */ /* 0x0009e80000100a00 */
[----:B------:R-:W-:Y:S01]  /*276b0*/  LDGSTS.E [R2+-0x1fff8], desc[UR8][R12.64], !P1 ;  /* 0xe00080000c027fae */ /* 0x000fe2000c921848 */
[----:B-1----:R-:W-:-:S03]  /*276c0*/  IMAD.WIDE R16, R25, 0x4, R120 ;  /* 0x0000000419107825 */ /* 0x002fc600078e0278 */
[----:B------:R1:W-:Y:S01]  /*276d0*/  LDGSTS.E [R5+-0x1bff8], desc[UR8][R34.64], !P1 ;  /* 0xe400800022057fae */ /* 0x0003e2000c921848 */
[----:B----4-:R-:W-:-:S03]  /*276e0*/  IMAD.WIDE R14, R25, 0x4, R122 ;  /* 0x00000004190e7825 */ /* 0x010fc600078e027a */
[----:B------:R2:W-:Y:S04]  /*276f0*/  LDGSTS.E [R4+-0x17ff8], desc[UR8][R16.64], !P1 ;  /* 0xe800800010047fae */ /* 0x0005e8000c921848 */
[----:B------:R4:W-:Y:S01]  /*27700*/  STL.64 [R1+0x9c0], R12 ;  /* 0x0009c00c01007387 */ /* 0x0009e20000100a00 */
[----:B-1----:R-:W-:-:S03]  /*27710*/  VIADD R5, R11, 0xfffffe13 ;  /* 0xfffffe130b057836 */ /* 0x002fc60000000000 */
[----:B------:R1:W-:Y:S01]  /*27720*/  LDGSTS.E [R3+-0x13ff8], desc[UR8][R14.64], !P1 ;  /* 0xec0080000e037fae */ /* 0x0003e2000c921848 */
[----:B------:R-:W3:Y:S03]  /*27730*/  LDC R11, c[0x0][0x230] ;  /* 0x00008c00ff0b7b82 */ /* 0x000ee60000000800 */
[----:B------:R2:W-:Y:S01]  /*27740*/  STL.64 [R1+0xf80], R34 ;  /* 0x000f802201007387 */ /* 0x0005e20000100a00 */
[----:B------:R-:W-:Y:S02]  /*27750*/  ISETP.GE.U32.AND P1, PT, R5, 0x7ffffd94, PT ;  /* 0x7ffffd940500780c */ /* 0x000fe40003f26070 */
[----:B------:R-:W-:Y:S01]  /*27760*/  IADD3 R5, R20, 0x100000, RZ ;  /* 0x0010000014057810 */ /* 0x000fe20007ffe0ff */
[C---:B----4-:R-:W-:Y:S01]  /*27770*/  IMAD.WIDE R12, R25.reuse, 0x4, R124 ;  /* 0x00000004190c7825 */ /* 0x050fe200078e027c */
[----:B------:R4:W-:Y:S03]  /*27780*/  STL.64 [R1+0x9d0], R16 ;  /* 0x0009d01001007387 */ /* 0x0009e60000100a00 */
[C---:B--2---:R-:W-:Y:S01]  /*27790*/  IMAD.WIDE R34, R25.reuse, 0x4, R126 ;  /* 0x0000000419227825 */ /* 0x044fe200078e027e */
[----:B------:R1:W-:Y:S04]  /*277a0*/  STL.64 [R1+0xf78], R14 ;  /* 0x000f780e01007387 */ /* 0x0003e80000100a00 */
[----:B------:R-:W-:Y:S01]  /*277b0*/  LDGSTS.E [R2+-0x1fff4], desc[UR8][R12.64], !P2 ;  /* 0xe000c0000c027fae */ /* 0x000fe2000d121848 */
[----:B----4-:R-:W-:-:S03]  /*277c0*/  IMAD.WIDE R16, R25, 0x4, R128 ;  /* 0x0000000419107825 */ /* 0x010fc600078e0280 */
[----:B------:R3:W-:Y:S01]  /*277d0*/  LDGSTS.E [R5+-0x1bff4], desc[UR8][R34.64], !P2 ;  /* 0xe400c00022057fae */ /* 0x0007e2000d121848 */
[----:B-1----:R-:W-:-:S03]  /*277e0*/  IMAD.WIDE R14, R25, 0x4, R130 ;  /* 0x00000004190e7825 */ /* 0x002fc600078e0282 */
[----:B------:R1:W-:Y:S04]  /*277f0*/  LDGSTS.E [R4+-0x17ff4], desc[UR8][R16.64], !P2 ;  /* 0xe800c00010047fae */ /* 0x0003e8000d121848 */
[----:B------:R2:W-:Y:S01]  /*27800*/  LDGSTS.E [R3+-0x13ff4], desc[UR8][R14.64], !P2 ;  /* 0xec00c0000e037fae */ /* 0x0005e2000d121848 */
[----:B---3--:R-:W-:-:S03]  /*27810*/  VIADD R5, R10, 0xfffffe12 ;  /* 0xfffffe120a057836 */ /* 0x008fc60000000000 */
[----:B------:R3:W-:Y:S01]  /*27820*/  STL.64 [R1+0x9e0], R12 ;  /* 0x0009e00c01007387 */ /* 0x0007e20000100a00 */
[----:B------:R-:W4:Y:S01]  /*27830*/  LDC R10, c[0x0][0x230] ;  /* 0x00008c00ff0a7b82 */ /* 0x000f220000000800 */
[----:B------:R-:W-:Y:S02]  /*27840*/  ISETP.GE.U32.AND P2, PT, R5, 0x7ffffd93, PT ;  /* 0x7ffffd930500780c */ /* 0x000fe40003f46070 */
[----:B------:R1:W-:Y:S01]  /*27850*/  STL.64 [R1+0xf70], R34 ;  /* 0x000f702201007387 */ /* 0x0003e20000100a00 */
[----:B------:R-:W-:-:S03]  /*27860*/  IADD3 R5, R20, 0x100000, RZ ;  /* 0x0010000014057810 */ /* 0x000fc60007ffe0ff */
[----:B------:R2:W-:Y:S01]  /*27870*/  STL.64 [R1+0xf68], R16 ;  /* 0x000f681001007387 */ /* 0x0005e20000100a00 */
[----:B---3--:R-:W-:-:S03]  /*27880*/  IMAD.WIDE R12, R25, 0x4, R132 ;  /* 0x00000004190c7825 */ /* 0x008fc600078e0284 */
[----:B------:R3:W-:Y:S01]  /*27890*/  STL.64 [R1+0xf60], R14 ;  /* 0x000f600e01007387 */ /* 0x0007e20000100a00 */
[----:B-1----:R-:W-:-:S03]  /*278a0*/  IMAD.WIDE R34, R25, 0x4, R134 ;  /* 0x0000000419227825 */ /* 0x002fc600078e0286 */
[----:B------:R1:W-:Y:S01]  /*278b0*/  STL.64 [R1+0xed8], R12 ;  /* 0x000ed80c01007387 */ /* 0x0003e20000100a00 */
[----:B--2---:R-:W-:-:S03]  /*278c0*/  IMAD.WIDE R16, R25, 0x4, R136 ;  /* 0x0000000419107825 */ /* 0x004fc600078e0288 */
[----:B------:R1:W-:Y:S01]  /*278d0*/  LDGSTS.E [R2+-0x10000], desc[UR8][R12.64], !P1 ;  /* 0xf00000000c027fae */ /* 0x0003e2000c921848 */
[----:B---3--:R-:W-:-:S03]  /*278e0*/  IMAD.WIDE R14, R25, 0x4, R138 ;  /* 0x00000004190e7825 */ /* 0x008fc600078e028a */
[----:B------:R2:W-:Y:S04]  /*278f0*/  STL.64 [R1+0xed0], R34 ;  /* 0x000ed02201007387 */ /* 0x0005e80000100a00 */
[----:B------:R2:W-:Y:S01]  /*27900*/  LDGSTS.E [R5+-0xc000], desc[UR8][R34.64], !P1 ;  /* 0xf400000022057fae */ /* 0x0005e2000c921848 */
[----:B-1----:R-:W-:-:S03]  /*27910*/  IMAD.WIDE R12, R25, 0x4, R140 ;  /* 0x00000004190c7825 */ /* 0x002fc600078e028c */
[----:B------:R1:W-:Y:S04]  /*27920*/  STL.64 [R1+0xec8], R16 ;  /* 0x000ec81001007387 */ /* 0x0003e80000100a00 */
[----:B------:R1:W-:Y:S01]  /*27930*/  LDGSTS.E [R4+-0x8000], desc[UR8][R16.64], !P1 ;  /* 0xf800000010047fae */ /* 0x0003e2000c921848 */
[----:B--2---:R-:W-:-:S03]  /*27940*/  IMAD.WIDE R34, R25, 0x4, R142 ;  /* 0x0000000419227825 */ /* 0x004fc600078e028e */
[----:B------:R2:W-:Y:S04]  /*27950*/  STL.64 [R1+0xec0], R14 ;  /* 0x000ec00e01007387 */ /* 0x0005e80000100a00 */
[----:B------:R2:W-:Y:S01]  /*27960*/  LDGSTS.E [R3+-0x4000], desc[UR8][R14.64], !P1 ;  /* 0xfc0000000e037fae */ /* 0x0005e2000c921848 */
[----:B-1----:R-:W-:-:S03]  /*27970*/  IMAD.WIDE R16, R25, 0x4, R144 ;  /* 0x0000000419107825 */ /* 0x002fc600078e0290 */
[----:B------:R1:W-:Y:S04]  /*27980*/  STL.64 [R1+0xeb8], R12 ;  /* 0x000eb80c01007387 */ /* 0x0003e80000100a00 */
[----:B------:R1:W-:Y:S01]  /*27990*/  LDGSTS.E [R2+-0xfffc], desc[UR8][R12.64], !P2 ;  /* 0xf00040000c027fae */ /* 0x0003e2000d121848 */
[----:B--2---:R-:W-:-:S03]  /*279a0*/  IMAD.WIDE R14, R25, 0x4, R146 ;  /* 0x00000004190e7825 */ /* 0x004fc600078e0292 */
[----:B------:R2:W-:Y:S04]  /*279b0*/  STL.64 [R1+0xeb0], R34 ;  /* 0x000eb02201007387 */ /* 0x0005e80000100a00 */
[----:B------:R3:W-:Y:S01]  /*279c0*/  STL.64 [R1+0xea8], R16 ;  /* 0x000ea81001007387 */ /* 0x0007e20000100a00 */
[----:B-1----:R-:W-:-:S03]  /*279d0*/  IMAD.WIDE R12, R25, 0x4, R148 ;  /* 0x00000004190c7825 */ /* 0x002fc600078e0294 */
[----:B------:R1:W-:Y:S04]  /*279e0*/  STL.64 [R1+0xea0], R14 ;  /* 0x000ea00e01007387 */ /* 0x0003e80000100a00 */
[----:B------:R1:W-:Y:S04]  /*279f0*/  STL.64 [R1+0xe98], R12 ;  /* 0x000e980c01007387 */ /* 0x0003e80000100a00 */
[----:B------:R-:W3:Y:S01]  /*27a00*/  LDL.LU.64 R38, [R1+0x568] ;  /* 0x0005680001267983 */ /* 0x000ee20000300a00 */
[----:B------:R-:W-:Y:S02]  /*27a10*/  VIADD R5, R11, 0xfffffe11 ;  /* 0xfffffe110b057836 */ /* 0x000fe40000000000 */
[----:B------:R-:W1:Y:S03]  /*27a20*/  LDC R11, c[0x0][0x230] ;  /* 0x00008c00ff0b7b82 */ /* 0x000e660000000800 */
[----:B------:R-:W-:-:S02]  /*27a30*/  ISETP.GE.U32.AND P1, PT, R5, 0x7ffffd92, PT ;  /* 0x7ffffd920500780c */ /* 0x000fc40003f26070 */
[----:B------:R-:W-:-:S05]  /*27a40*/  IADD3 R5, R20, 0x100000, RZ ;  /* 0x0010000014057810 */ /* 0x000fca0007ffe0ff */
[----:B------:R4:W-:Y:S04]  /*27a50*/  LDGSTS.E [R5+-0xbffc], desc[UR8][R34.64], !P2 ;  /* 0xf400400022057fae */ /* 0x0009e8000d121848 */
[----:B------:R3:W-:Y:S04]  /*27a60*/  LDGSTS.E [R4+-0x7ffc], desc[UR8][R16.64], !P2 ;  /* 0xf800400010047fae */ /* 0x0007e8000d121848 */
[----:B------:R1:W-:Y:S01]  /*27a70*/  LDGSTS.E [R3+-0x3ffc], desc[UR8][R14.64], !P2 ;  /* 0xfc0040000e037fae */ /* 0x0003e2000d121848 */
[----:B----4-:R-:W-:-:S03]  /*27a80*/  VIADD R5, R10, 0xfffffe10 ;  /* 0xfffffe100a057836 */ /* 0x010fc60000000000 */
[----:B------:R4:W-:Y:S01]  /*27a90*/  LDGSTS.E [R2+-0xfff8], desc[UR8][R12.64], !P1 ;  /* 0xf00080000c027fae */ /* 0x0009e2000c921848 */
[----:B--2---:R-:W-:Y:S01]  /*27aa0*/  IMAD.WIDE R34, R25, 0x4, R154 ;  /* 0x0000000419227825 */ /* 0x004fe200078e029a */
[----:B------:R-:W2:Y:S01]  /*27ab0*/  LDC R10, c[0x0][0x230] ;  /* 0x00008c00ff0a7b82 */ /* 0x000ea20000000800 */
[----:B------:R-:W-:Y:S02]  /*27ac0*/  ISETP.GE.U32.AND P2, PT, R5, 0x7ffffd91, PT ;  /* 0x7ffffd910500780c */ /* 0x000fe40003f46070 */
[----:B---3--:R-:W-:Y:S01]  /*27ad0*/  IMAD.WIDE R16, R25, 0x4, R150 ;  /* 0x0000000419107825 */ /* 0x008fe200078e0296 */
[----:B------:R-:W-:-:S03]  /*27ae0*/  IADD3 R5, R20, 0x100000, RZ ;  /* 0x0010000014057810 */ /* 0x000fc60007ffe0ff */
[C---:B-1----:R-:W-:Y:S01]  /*27af0*/  IMAD.WIDE R14, R25.reuse, 0x4, R152 ;  /* 0x00000004190e7825 */ /* 0x042fe200078e0298 */
[----:B------:R1:W-:Y:S03]  /*27b00*/  STL.64 [R1+0xe90], R16 ;  /* 0x000e901001007387 */ /* 0x0003e60000100a00 */
[----:B----4-:R-:W-:Y:S01]  /*27b10*/  IMAD.WIDE R12, R25, 0x4, R156 ;  /* 0x00000004190c7825 */ /* 0x010fe200078e029c */
[----:B------:R3:W-:Y:S04]  /*27b20*/  LDGSTS.E [R5+-0xbff8], desc[UR8][R16.64], !P1 ;  /* 0xf400800010057fae */ /* 0x0007e8000c921848 */
[----:B------:R4:W-:Y:S04]  /*27b30*/  STL.64 [R1+0xe88], R14 ;  /* 0x000e880e01007387 */ /* 0x0009e80000100a00 */
[----:B------:R-:W-:Y:S04]  /*27b40*/  LDGSTS.E [R4+-0x7ff8], desc[UR8][R14.64], !P1 ;  /* 0xf80080000e047fae */ /* 0x000fe8000c921848 */
[----:B-1----:R-:W2:Y:S04]  /*27b50*/  LDL.LU.64 R16, [R1+0x560] ;  /* 0x0005600001107983 */ /* 0x002ea80000300a00 */
[----:B------:R1:W-:Y:S04]  /*27b60*/  STL.64 [R1+0xe80], R34 ;  /* 0x000e802201007387 */ /* 0x0003e80000100a00 */
[----:B------:R1:W-:Y:S01]  /*27b70*/  STL.64 [R1+0xe78], R12 ;  /* 0x000e780c01007387 */ /* 0x0003e20000100a00 */
[----:B---3--:R-:W-:-:S02]  /*27b80*/  VIADD R5, R11, 0xfffffe6f ;  /* 0xfffffe6f0b057836 */ /* 0x008fc40000000000 */
[C---:B------:R-:W-:Y:S01]  /*27b90*/  IMAD.WIDE R36, R25.reuse, 0x4, R158 ;  /* 0x0000000419247825 */ /* 0x040fe200078e029e */
[----:B----4-:R-:W3:Y:S01]  /*27ba0*/  LDL.LU.64 R14, [R1+0x558] ;  /* 0x00055800010e7983 */ /* 0x010ee20000300a00 */
[----:B------:R-:W4:Y:S03]  /*27bb0*/  LDC R11, c[0x0][0x230] ;  /* 0x00008c00ff0b7b82 */ /* 0x000f260000000800 */
[----:B------:R-:W4:Y:S04]  /*27bc0*/  LDL.LU.64 R44, [R1+0x550] ;  /* 0x00055000012c7983 */ /* 0x000f280000300a00 */
[----:B------:R-:W4:Y:S01]  /*27bd0*/  LDL.LU.64 R46, [R1+0x548] ;  /* 0x00054800012e7983 */ /* 0x000f220000300a00 */
[----:B------:R-:W-:-:S03]  /*27be0*/  IMAD.WIDE R40, R25, 0x4, R162 ;  /* 0x0000000419287825 */ /* 0x000fc600078e02a2 */
[----:B------:R1:W-:Y:S01]  /*27bf0*/  LDGSTS.E [R3+-0x3ff8], desc[UR8][R34.64], !P1 ;  /* 0xfc00800022037fae */ /* 0x0003e2000c921848 */
[----:B------:R-:W-:Y:S02]  /*27c00*/  ISETP.GE.U32.AND P1, PT, R5, 0x7ffffdf0, PT ;  /* 0x7ffffdf00500780c */ /* 0x000fe40003f26070 */
[----:B------:R-:W-:Y:S01]  /*27c10*/  IADD3 R5, R20, 0x100000, RZ ;  /* 0x0010000014057810 */ /* 0x000fe20007ffe0ff */
[----:B------:R-:W-:Y:S04]  /*27c20*/  STL.64 [R1+0xe70], R36 ;  /* 0x000e702401007387 */ /* 0x000fe80000100a00 */
[----:B------:R1:W-:Y:S02]  /*27c30*/  LDGSTS.E [R2+-0xfff4], desc[UR8][R12.64], !P2 ;  /* 0xf000c0000c027fae */ /* 0x0003e4000d121848 */
[----:B-1----:R-:W-:-:S02]  /*27c40*/  IMAD.WIDE R34, R25, 0x4, R160 ;  /* 0x0000000419227825 */ /* 0x002fc400078e02a0 */
[----:B------:R2:W-:Y:S04]  /*27c50*/  LDGSTS.E [R5+-0xbff4], desc[UR8][R36.64], !P2 ;  /* 0xf400c00024057fae */ /* 0x0005e8000d121848 */
[----:B------:R1:W-:Y:S01]  /*27c60*/  STL.64 [R1+0xe68], R34 ;  /* 0x000e682201007387 */ /* 0x0003e20000100a00 */
[----:B------:R-:W4:Y:S03]  /*27c70*/  LDC R12, c[0x0][0x230] ;  /* 0x00008c00ff0c7b82 */ /* 0x000f260000000800 */
[----:B------:R2:W-:Y:S04]  /*27c80*/  LDGSTS.E [R4+-0x7ff4], desc[UR8][R34.64], !P2 ;  /* 0xf800c00022047fae */ /* 0x0005e8000d121848 */
[----:B------:R2:W-:Y:S01]  /*27c90*/  LDGSTS.E [R3+-0x3ff4], desc[UR8][R40.64], !P2 ;  /* 0xfc00c00028037fae */ /* 0x0005e2000d121848 */
[----:B------:R-:W-:-:S03]  /*27ca0*/  IMAD.WIDE R42, R25, 0x4, R38 ;  /* 0x00000004192a7825 */ /* 0x000fc600078e0226 */
[----:B------:R-:W4:Y:S04]  /*27cb0*/  LDL.LU.64 R38, [R1+0x540] ;  /* 0x0005400001267983 */ /* 0x000f280000300a00 */
[----:B------:R2:W-:Y:S04]  /*27cc0*/  STL.64 [R1+0xe60], R40 ;  /* 0x000e602801007387 */ /* 0x0005e80000100a00 */
[----:B------:R4:W-:Y:S04]  /*27cd0*/  STL.64 [R1+0x1580], R42 ;  /* 0x0015802a01007387 */ /* 0x0009e80000100a00 */
[----:B-1----:R-:W4:Y:S04]  /*27ce0*/  LDL.LU.64 R34, [R1+0x538] ;  /* 0x0005380001227983 */ /* 0x002f280000300a00 */
[----:B------:R-:W4:Y:S04]  /*27cf0*/  LDL.LU.64 R36, [R1+0x530] ;  /* 0x0005300001247983 */ /* 0x000f280000300a00 */
[----:B--2---:R-:W2:Y:S01]  /*27d00*/  LDL.LU.64 R40, [R1+0x528] ;  /* 0x0005280001287983 */ /* 0x004ea20000300a00 */
[----:B------:R-:W-:Y:S01]  /*27d10*/  IADD3 R5, R10, -0x192, RZ ;  /* 0xfffffe6e0a057810 */ /* 0x000fe20007ffe0ff */
[C---:B------:R-:W-:Y:S01]  /*27d20*/  VIADD R2, R21.reuse, 0x100000 ;  /* 0x0010000015027836 */ /* 0x040fe20000000000 */
[C---:B------:R-:W-:Y:S01]  /*27d30*/  IADD3 R4, R21.reuse, 0x100000, RZ ;  /* 0x0010000015047810 */ /* 0x040fe20007ffe0ff */
[----:B------:R-:W-:Y:S01]  /*27d40*/  VIADD R3, R21, 0x100000 ;  /* 0x0010000015037836 */ /* 0x000fe20000000000 */
[----:B------:R-:W-:Y:S01]  /*27d50*/  ISETP.GE.U32.AND P2, PT, R5, 0x7ffffdef, PT ;  /* 0x7ffffdef0500780c */ /* 0x000fe20003f46070 */
[----:B------:R-:W-:Y:S01]  /*27d60*/  VIADD R5, R21, 0x100000 ;  /* 0x0010000015057836 */ /* 0x000fe20000000000 */
[----:B------:R1:W-:Y:S01]  /*27d70*/  LDGSTS.E [R2+-0x40000], desc[UR8][R42.64], !P1 ;  /* 0xc00000002a027fae */ /* 0x0003e2000c921848 */
[----:B------:R-:W2:Y:S01]  /*27d80*/  LDC R10, c[0x0][0x230] ;  /* 0x00008c00ff0a7b82 */ /* 0x000ea20000000800 */
[----:B------:R-:W-:-:S05]  /*27d90*/  IMAD.WIDE R16, R25, 0x4, R16 ;  /* 0x0000000419107825 */ /* 0x000fca00078e0210 */
[----:B------:R1:W-:Y:S04]  /*27da0*/  STL.64 [R1+0x1578], R16 ;  /* 0x0015781001007387 */ /* 0x0003e80000100a00 */
[----:B------:R1:W-:Y:S01]  /*27db0*/  LDGSTS.E [R5+-0x3c000], desc[UR8][R16.64], !P1 ;  /* 0xc400000010057fae */ /* 0x0003e2000c921848 */
[----:B---3--:R-:W-:-:S04]  /*27dc0*/  IMAD.WIDE R14, R25, 0x4, R14 ;  /* 0x00000004190e7825 */ /* 0x008fc800078e020e */
[C---:B----4-:R-:W-:Y:S01]  /*27dd0*/  IMAD.WIDE R44, R25.reuse, 0x4, R44 ;  /* 0x00000004192c7825 */ /* 0x050fe200078e022c */
[----:B------:R3:W-:Y:S03]  /*27de0*/  STL.64 [R1+0x1570], R14 ;  /* 0x0015700e01007387 */ /* 0x0007e60000100a00 */
[----:B-1----:R-:W-:Y:S01]  /*27df0*/  IMAD.WIDE R42, R25, 0x4, R46 ;  /* 0x00000004192a7825 */ /* 0x002fe200078e022e */
[----:B------:R-:W4:Y:S04]  /*27e00*/  LDL.LU.64 R16, [R1+0x520] ;  /* 0x0005200001107983 */ /* 0x000f280000300a00 */
[----:B------:R1:W-:Y:S04]  /*27e10*/  STL.64 [R1+0x1568], R44 ;  /* 0x0015682c01007387 */ /* 0x0003e80000100a00 */
[----:B------:R-:W-:Y:S04]  /*27e20*/  STL.64 [R1+0x1560], R42 ;  /* 0x0015602a01007387 */ /* 0x000fe80000100a00 */
[----:B------:R-:W-:Y:S01]  /*27e30*/  LDGSTS.E [R4+-0x38000], desc[UR8][R14.64], !P1 ;  /* 0xc80000000e047fae */ /* 0x000fe2000c921848 */
[----:B------:R-:W-:-:S03]  /*27e40*/  IADD3 R5, R12, -0x193, RZ ;  /* 0xfffffe6d0c057810 */ /* 0x000fc60007ffe0ff */
[----:B------:R-:W-:Y:S01]  /*27e50*/  LDGSTS.E [R3+-0x34000], desc[UR8][R44.64], !P1 ;  /* 0xcc0000002c037fae */ /* 0x000fe2000c921848 */
[----:B------:R-:W-:-:S03]  /*27e60*/  ISETP.GE.U32.AND P1, PT, R5, 0x7ffffdee, PT ;  /* 0x7ffffdee0500780c */ /* 0x000fc60003f26070 */
[----:B---3--:R-:W3:Y:S04]  /*27e70*/  LDL.LU.64 R14, [R1+0x518] ;  /* 0x00051800010e7983 */ /* 0x008ee80000300a00 */
[----:B------:R-:W3:Y:S04]  /*27e80*/  LDL.LU.64 R46, [R1+0x510] ;  /* 0x00051000012e7983 */ /* 0x000ee80000300a00 */
[----:B-1----:R-:W3:Y:S01]  /*27e90*/  LDL.LU.64 R44, [R1+0x508] ;  /* 0x00050800012c7983 */ /* 0x002ee20000300a00 */
[----:B------:R-:W-:-:S03]  /*27ea0*/  VIADD R5, R21, 0x100000 ;  /* 0x0010000015057836 */ /* 0x000fc60000000000 */
[----:B------:R-:W-:Y:S01]  /*27eb0*/  LDGSTS.E [R2+-0x3fffc], desc[UR8][R42.64], !P2 ;  /* 0xc00040002a027fae */ /* 0x000fe2000d121848 */
[----:B------:R-:W-:-:S05]  /*27ec0*/  IMAD.WIDE R38, R25, 0x4, R38 ;  /* 0x0000000419267825 */ /* 0x000fca00078e0226 */
[----:B------:R-:W-:Y:S04]  /*27ed0*/  STL.64 [R1+0x1558], R38 ;  /* 0x0015582601007387 */ /* 0x000fe80000100a00 */
[----:B------:R1:W-:Y:S01]  /*27ee0*/  LDGSTS.E [R5+-0x3bffc], desc[UR8][R38.64], !P2 ;  /* 0xc400400026057fae */ /* 0x0003e2000d121848 */
[----:B------:R-:W-:-:S04]  /*27ef0*/  IMAD.WIDE R34, R25, 0x4, R34 ;  /* 0x0000000419227825 */ /* 0x000fc800078e0222 */
[C---:B------:R-:W-:Y:S01]  /*27f00*/  IMAD.WIDE R36, R25.reuse, 0x4, R36 ;  /* 0x0000000419247825 */ /* 0x040fe200078e0224 */
[----:B------:R1:W-:Y:S03]  /*27f10*/  STL.64 [R1+0x1550], R34 ;  /* 0x0015502201007387 */ /* 0x0003e60000100a00 */
[----:B--2---:R-:W-:Y:S01]  /*27f20*/  IMAD.WIDE R12, R25, 0x4, R40 ;  /* 0x00000004190c7825 */ /* 0x004fe200078e0228 */
[----:B------:R2:W-:Y:S04]  /*27f30*/  STL.64 [R1+0x1548], R36 ;  /* 0x0015482401007387 */ /* 0x0005e80000100a00 */
[----:B------:R-:W-:Y:S04]  /*27f40*/  LDGSTS.E [R4+-0x37ffc], desc[UR8][R34.64], !P2 ;  /* 0xc800400022047fae */ /* 0x000fe8000d121848 */
[----:B------:R2:W-:Y:S04]  /*27f50*/  STL.64 [R1+0x1540], R12 ;  /* 0x0015400c01007387 */ /* 0x0005e80000100a00 */
[----:B------:R-:W-:Y:S04]  /*27f60*/  LDGSTS.E [R3+-0x33ffc], desc[UR8][R36.64], !P2 ;  /* 0xcc00400024037fae */ /* 0x000fe8000d121848 */
[----:B-1----:R-:W3:Y:S04]  /*27f70*/  LDL.LU.64 R34, [R1+0x500] ;  /* 0x0005000001227983 */ /* 0x002ee80000300a00 */
[----:B------:R-:W3:Y:S04]  /*27f80*/  LDL.LU.64 R40, [R1+0x4f8] ;  /* 0x0004f80001287983 */ /* 0x000ee80000300a00 */
[----:B------:R-:W3:Y:S04]  /*27f90*/  LDL.LU.64 R38, [R1+0x4f0] ;  /* 0x0004f00001267983 */ /* 0x000ee80000300a00 */
[----:B--2---:R-:W2:Y:S01]  /*27fa0*/  LDL.LU.64 R36, [R1+0x268] ;  /* 0x0002680001247983 */ /* 0x004ea20000300a00 */
[----:B------:R-:W-:-:S02]  /*27fb0*/  IADD3 R5, R11, -0x194, RZ ;  /* 0xfffffe6c0b057810 */ /* 0x000fc40007ffe0ff */
[----:B------:R-:W1:Y:S01]  /*27fc0*/  LDC R11, c[0x0][0x230] ;  /* 0x00008c00ff0b7b82 */ /* 0x000e620000000800 */
[----:B------:R4:W-:Y:S01]  /*27fd0*/  LDGSTS.E [R2+-0x3fff8], desc[UR8][R12.64], !P1 ;  /* 0xc00080000c027fae */ /* 0x0009e2000c921848 */
[----:B------:R-:W-:Y:S01]  /*27fe0*/  ISETP.GE.U32.AND P2, PT, R5, 0x7ffffded, PT ;  /* 0x7ffffded0500780c */ /* 0x000fe20003f46070 */
[----:B------:R-:W-:-:S05]  /*27ff0*/  VIADD R5, R21, 0x100000 ;  /* 0x0010000015057836 */ /* 0x000fca0000000000 */
[----:B----4-:R-:W4:Y:S01]  /*28000*/  LDC R12, c[0x0][0x230] ;  /* 0x00008c00ff0c7b82 */ /* 0x010f220000000800 */
[----:B------:R-:W-:-:S05]  /*28010*/  IMAD.WIDE R16, R25, 0x4, R16 ;  /* 0x0000000419107825 */ /* 0x000fca00078e0210 */
[----:B------:R-:W-:Y:S04]  /*28020*/  STL.64 [R1+0x1538], R16 ;  /* 0x0015381001007387 */ /* 0x000fe80000100a00 */
[----:B------:R1:W-:Y:S01]  /*28030*/  LDGSTS.E [R5+-0x3bff8], desc[UR8][R16.64], !P1 ;  /* 0xc400800010057fae */ /* 0x0003e2000c921848 */
[----:B---3--:R-:W-:-:S04]  /*28040*/  IMAD.WIDE R14, R25, 0x4, R14 ;  /* 0x00000004190e7825 */ /* 0x008fc800078e020e */
[C---:B------:R-:W-:Y:S01]  /*28050*/  IMAD.WIDE R46, R25.reuse, 0x4, R46 ;  /* 0x00000004192e7825 */ /* 0x040fe200078e022e */
[----:B------:R3:W-:Y:S03]  /*28060*/  STL.64 [R1+0x1530], R14 ;  /* 0x0015300e01007387 */ /* 0x0007e60000100a00 */
[----:B------:R-:W-:Y:S01]  /*28070*/  IMAD.WIDE R42, R25, 0x4, R44 ;  /* 0x00000004192a7825 */ /* 0x000fe200078e022c */
[----:B------:R-:W-:Y:S04]  /*28080*/  LDGSTS.E [R4+-0x37ff8], desc[UR8][R14.64], !P1 ;  /* 0xc80080000e047fae */ /* 0x000fe8000c921848 */
[----:B------:R-:W4:Y:S04]  /*28090*/  LDL.LU.64 R44, [R1+0x260] ;  /* 0x00026000012c7983 */ /* 0x000f280000300a00 */
[----:B------:R1:W-:Y:S04]  /*280a0*/  STL.64 [R1+0x1528], R46 ;  /* 0x0015282e01007387 */ /* 0x0003e80000100a00 */
[----:B------:R1:W-:Y:S04]  /*280b0*/  STL.64 [R1+0x1520], R42 ;  /* 0x0015202a01007387 */ /* 0x0003e80000100a00 */
[----:B---3--:R-:W3:Y:S01]  /*280c0*/  LDL.LU.64 R14, [R1+0x258] ;  /* 0x00025800010e7983 */ /* 0x008ee20000300a00 */
[----:B-1----:R-:W-:-:S02]  /*280d0*/  IADD3 R5, R10, -0x1b1, RZ ;  /* 0xfffffe4f0a057810 */ /* 0x002fc40007ffe0ff */
[----:B------:R-:W1:Y:S01]  /*280e0*/  LDC R10, c[0x0][0x230] ;  /* 0x00008c00ff0a7b82 */ /* 0x000e620000000800 */
[----:B------:R-:W3:Y:S04]  /*280f0*/  LDL.LU.64 R16, [R1+0x250] ;  /* 0x0002500001107983 */ /* 0x000ee80000300a00 */
[----:B------:R-:W-:Y:S01]  /*28100*/  LDGSTS.E [R3+-0x33ff8], desc[UR8][R46.64], !P1 ;  /* 0xcc0080002e037fae */ /* 0x000fe2000c921848 */
[----:B------:R-:W-:-:S03]  /*28110*/  ISETP.GE.U32.AND P1, PT, R5, 0x7ffffdd0, PT ;  /* 0x7ffffdd00500780c */ /* 0x000fc60003f26070 */
[----:B------:R1:W-:Y:S01]  /*28120*/  LDGSTS.E [R2+-0x3fff4], desc[UR8][R42.64], !P2 ;  /* 0xc000c0002a027fae */ /* 0x0003e2000d121848 */
[----:B------:R-:W-:-:S03]  /*28130*/  VIADD R5, R21, 0x100000 ;  /* 0x0010000015057836 */ /* 0x000fc60000000000 */
[----:B------:R-:W3:Y:S01]  /*28140*/  LDL.LU.64 R46, [R1+0x248] ;  /* 0x00024800012e7983 */ /* 0x000ee20000300a00 */
[----:B------:R-:W-:-:S04]  /*28150*/  IMAD.WIDE R34, R25, 0x4, R34 ;  /* 0x0000000419227825 */ /* 0x000fc800078e0222 */
[C---:B-1----:R-:W-:Y:S01]  /*28160*/  IMAD.WIDE R42, R25.reuse, 0x4, R40 ;  /* 0x00000004192a7825 */ /* 0x042fe200078e0228 */
[----:B------:R1:W-:Y:S03]  /*28170*/  STL.64 [R1+0x1518], R34 ;  /* 0x0015182201007387 */ /* 0x0003e60000100a00 */
[C---:B------:R-:W-:Y:S01]  /*28180*/  IMAD.WIDE R38, R25.reuse, 0x4, R38 ;  /* 0x0000000419267825 */ /* 0x040fe200078e0226 */
[----:B------:R-:W-:Y:S03]  /*28190*/  STL.64 [R1+0x1510], R42 ;  /* 0x0015102a01007387 */ /* 0x000fe60000100a00 */
[----:B--2---:R-:W-:Y:S01]  /*281a0*/  IMAD.WIDE R40, R25, 0x4, R36 ;  /* 0x0000000419287825 */ /* 0x004fe200078e0224 */
[----:B------:R4:W-:Y:S04]  /*281b0*/  LDGSTS.E [R5+-0x3bff4], desc[UR8][R34.64], !P2 ;  /* 0xc400c00022057fae */ /* 0x0009e8000d121848 */
[----:B------:R-:W2:Y:S04]  /*281c0*/  LDL.LU.64 R36, [R1+0x240] ;  /* 0x0002400001247983 */ /* 0x000ea80000300a00 */
[----:B------:R4:W-:Y:S04]  /*281d0*/  STL.64 [R1+0x1508], R38 ;  /* 0x0015082601007387 */ /* 0x0009e80000100a00 */
[----:B-1----:R-:W2:Y:S04]  /*281e0*/  LDL.LU.64 R34, [R1+0x238] ;  /* 0x0002380001227983 */ /* 0x002ea80000300a00 */
[----:B------:R-:W-:Y:S04]  /*281f0*/  LDGSTS.E [R4+-0x37ff4], desc[UR8][R42.64], !P2 ;  /* 0xc800c0002a047fae */ /* 0x000fe8000d121848 */
[----:B------:R1:W-:Y:S04]  /*28200*/  STL.64 [R1+0x11e0], R40 ;  /* 0x0011e02801007387 */ /* 0x0003e80000100a00 */
[----:B------:R-:W-:Y:S01]  /*28210*/  LDGSTS.E [R3+-0x33ff4], desc[UR8][R38.64], !P2 ;  /* 0xcc00c00026037fae */ /* 0x000fe2000d121848 */
[----:B----4-:R-:W-:-:S03]  /*28220*/  IADD3 R5, R12, -0x1b2, RZ ;  /* 0xfffffe4e0c057810 */ /* 0x010fc60007ffe0ff */
[----:B------:R1:W-:Y:S04]  /*28230*/  LDGSTS.E [R2+-0x30000], desc[UR8][R40.64], !P1 ;  /* 0xd000000028027fae */ /* 0x0003e8000c921848 */
[----:B------:R-:W4:Y:S01]  /*28240*/  LDL.LU.64 R38, [R1+0x230] ;  /* 0x0002300001267983 */ /* 0x000f220000300a00 */
[----:B------:R-:W-:-:S03]  /*28250*/  ISETP.GE.U32.AND P2, PT, R5, 0x7ffffdcf, PT ;  /* 0x7ffffdcf0500780c */ /* 0x000fc60003f46070 */
[----:B------:R-:W4:Y:S01]  /*28260*/  LDL.LU.64 R52, [R1+0x228] ;  /* 0x0002280001347983 */ /* 0x000f220000300a00 */
[----:B------:R-:W-:Y:S02]  /*28270*/  VIADD R5, R21, 0x100000 ;  /* 0x0010000015057836 */ /* 0x000fe40000000000 */
[----:B-1----:R-:W-:-:S05]  /*28280*/  IMAD.WIDE R40, R25, 0x4, R44 ;  /* 0x0000000419287825 */ /* 0x002fca00078e022c */
[----:B------:R-:W-:Y:S04]  /*28290*/  STL.64 [R1+0x11d8], R40 ;  /* 0x0011d82801007387 */ /* 0x000fe80000100a00 */
[----:B------:R-:W4:Y:S01]  /*282a0*/  LDL.LU.64 R44, [R1+0x220] ;  /* 0x00022000012c7983 */ /* 0x000f220000300a00 */
[----:B---3--:R-:W-:-:S03]  /*282b0*/  IMAD.WIDE R14, R25, 0x4, R14 ;  /* 0x00000004190e7825 */ /* 0x008fc600078e020e */
[----:B------:R1:W-:Y:S01]  /*282c0*/  LDGSTS.E [R5+-0x2c000], desc[UR8][R40.64], !P1 ;  /* 0xd400000028057fae */ /* 0x0003e2000c921848 */
[----:B------:R-:W-:-:S03]  /*282d0*/  IMAD.WIDE R16, R25, 0x4, R16 ;  /* 0x0000000419107825 */ /* 0x000fc600078e0210 */
[----:B------:R3:W-:Y:S04]  /*282e0*/  STL.64 [R1+0x11d0], R14 ;  /* 0x0011d00e01007387 */ /* 0x0007e80000100a00 */
[----:B------:R1:W-:Y:S04]  /*282f0*/  STL.64 [R1+0x11c8], R16 ;  /* 0x0011c81001007387 */ /* 0x0003e80000100a00 */
[----:B------:R-:W-:Y:S04]  /*28300*/  LDGSTS.E [R4+-0x28000], desc[UR8][R14.64], !P1 ;  /* 0xd80000000e047fae */ /* 0x000fe8000c921848 */
[----:B------:R-:W-:Y:S01]  /*28310*/  LDGSTS.E [R3+-0x24000], desc[UR8][R16.64], !P1 ;  /* 0xdc00000010037fae */ /* 0x000fe2000c921848 */
[----:B------:R-:W-:-:S03]  /*28320*/  IMAD.WIDE R12, R25, 0x4, R46 ;  /* 0x00000004190c7825 */ /* 0x000fc600078e022e */
[----:B------:R-:W4:Y:S04]  /*28330*/  LDL.LU.64 R46, [R1+0x218] ;  /* 0x00021800012e7983 */ /* 0x000f280000300a00 */
[----:B------:R4:W-:Y:S04]  /*28340*/  STL.64 [R1+0x11c0], R12 ;  /* 0x0011c00c01007387 */ /* 0x0009e80000100a00 */
[----:B---3--:R-:W3:Y:S04]  /*28350*/  LDL.LU.64 R14, [R1+0x210] ;  /* 0x00021000010e7983 */ /* 0x008ee80000300a00 */
[----:B-1----:R-:W3:Y:S01]  /*28360*/  LDL.LU.64 R16, [R1+0x208] ;  /* 0x0002080001107983 */ /* 0x002ee20000300a00 */
[----:B--2---:R-:W-:-:S04]  /*28370*/  IMAD.WIDE R48, R25, 0x4, R36 ;  /* 0x0000000419307825 */ /* 0x004fc800078e0224 */
[----:B------:R-:W-:Y:S01]  /*28380*/  IMAD.WIDE R42, R25, 0x4, R34 ;  /* 0x00000004192a7825 */ /* 0x000fe200078e0222 */
[----:B------:R-:W2:Y:S04]  /*28390*/  LDL.LU.64 R36, [R1+0x200] ;  /* 0x0002000001247983 */ /* 0x000ea80000300a00 */
[----:B------:R-:W2:Y:S04]  /*283a0*/  LDL.LU.64 R34, [R1+0x1f8] ;  /* 0x0001f80001227983 */ /* 0x000ea80000300a00 */
[----:B------:R-:W-:Y:S01]  /*283b0*/  STL.64 [R1+0x11b8], R48 ;  /* 0x0011b83001007387 */ /* 0x000fe20000100a00 */
[----:B------:R-:W-:-:S03]  /*283c0*/  IADD3 R5, R10, -0x1b3, RZ ;  /* 0xfffffe4d0a057810 */ /* 0x000fc60007ffe0ff */
[----:B------:R1:W-:Y:S01]  /*283d0*/  LDGSTS.E [R2+-0x2fffc], desc[UR8][R12.64], !P2 ;  /* 0xd00040000c027fae */ /* 0x0003e2000d121848 */
[----:B----4-:R-:W-:-:S03]  /*283e0*/  IMAD.WIDE R40, R25, 0x4, R38 ;  /* 0x0000000419287825 */ /* 0x010fc600078e0226 */
[----:B------:R-:W4:Y:S01]  /*283f0*/  LDL.LU.64 R38, [R1+0x1f0] ;  /* 0x0001f00001267983 */ /* 0x000f220000300a00 */
[----:B------:R-:W-:Y:S01]  /*28400*/  ISETP.GE.U32.AND P1, PT, R5, 0x7ffffdce, PT ;  /* 0x7ffffdce0500780c */ /* 0x000fe20003f26070 */
[----:B------:R-:W-:Y:S01]  /*28410*/  VIADD R10, R11, 0xfffffe4c ;  /* 0xfffffe4c0b0a7836 */ /* 0x000fe20000000000 */
[----:B------:R-:W-:Y:S01]  /*28420*/  IADD3 R5, R21, 0x100000, RZ ;  /* 0x0010000015057810 */ /* 0x000fe20007ffe0ff */
[----:B------:R-:W2:Y:S01]  /*28430*/  LDC R11, c[0x0][0x230] ;  /* 0x00008c00ff0b7b82 */ /* 0x000ea20000000800 */
[C---:B-1----:R-:W-:Y:S01]  /*28440*/  IMAD.WIDE R12, R25.reuse, 0x4, R52 ;  /* 0x00000004190c7825 */ /* 0x042fe200078e0234 */
[----:B------:R1:W-:Y:S04]  /*28450*/  STL.64 [R1+0x11b0], R42 ;  /* 0x0011b02a01007387 */ /* 0x0003e80000100a00 */
[----:B------:R1:W-:Y:S04]  /*28460*/  LDGSTS.E [R5+-0x2bffc], desc[UR8][R48.64], !P2 ;  /* 0xd400400030057fae */ /* 0x0003e8000d121848 */
[----:B------:R1:W-:Y:S04]  /*28470*/  LDGSTS.E [R4+-0x27ffc], desc[UR8][R42.64], !P2 ;  /* 0xd80040002a047fae */ /* 0x0003e8000d121848 */
[----:B------:R-:W-:Y:S04]  /*28480*/  STL.64 [R1+0x11a8], R40 ;  /* 0x0011a82801007387 */ /* 0x000fe80000100a00 */
[----:B------:R-:W-:Y:S01]  /*28490*/  LDGSTS.E [R3+-0x23ffc], desc[UR8][R40.64], !P2 ;  /* 0xdc00400028037fae */ /* 0x000fe2000d121848 */
[----:B------:R-:W-:Y:S01]  /*284a0*/  ISETP.GE.U32.AND P2, PT, R10, 0x7ffffdcd, PT ;  /* 0x7ffffdcd0a00780c */ /* 0x000fe20003f46070 */
[----:B-1----:R-:W1:Y:S02]  /*284b0*/  LDC R5, c[0x0][0x230] ;  /* 0x00008c00ff057b82 */ /* 0x002e640000000800 */
[----:B------:R3:W-:Y:S04]  /*284c0*/  STL.64 [R1+0x11a0], R12 ;  /* 0x0011a00c01007387 */ /* 0x0007e80000100a00 */
[----:B------:R3:W-:Y:S01]  /*284d0*/  LDGSTS.E [R2+-0x2fff8], desc[UR8][R12.64], !P1 ;  /* 0xd00080000c027fae */ /* 0x0007e2000c921848 */
[C---:B------:R-:W-:Y:S01]  /*284e0*/  IMAD.WIDE R42, R25.reuse, 0x4, R44 ;  /* 0x00000004192a7825 */ /* 0x040fe200078e022c */
[----:B------:R-:W1:Y:S08]  /*284f0*/  LDC R10, c[0x0][0x230] ;  /* 0x00008c00ff0a7b82 */ /* 0x000e700000000800 */
[----:B---3--:R-:W3:Y:S01]  /*28500*/  LDC R12, c[0x0][0x230] ;  /* 0x00008c00ff0c7b82 */ /* 0x008ee20000000800 */
[----:B------:R-:W-:Y:S04]  /*28510*/  STL.64 [R1+0x1198], R42 ;  /* 0x0011982a01007387 */ /* 0x000fe80000100a00 */
[----:B------:R-:W-:Y:S03]  /*28520*/  LDGSTS.E [R4+-0x2bff8], desc[UR8][R42.64], !P1 ;  /* 0xd40080002a047fae */ /* 0x000fe6000c921848 */
[----:B------:R-:W1:Y:S01]  /*28530*/  LDC R13, c[0x0][0x230] ;  /* 0x00008c00ff0d7b82 */ /* 0x000e620000000800 */
[----:B------:R-:W-:-:S04]  /*28540*/  IMAD.WIDE R40, R25, 0x4, R46 ;  /* 0x0000000419287825 */ /* 0x000fc800078e022e */
[C---:B------:R-:W-:Y:S01]  /*28550*/  IMAD.WIDE R14, R25.reuse, 0x4, R14 ;  /* 0x00000004190e7825 */ /* 0x040fe200078e020e */
[----:B------:R-:W-:Y:S03]  /*28560*/  STL.64 [R1+0x1190], R40 ;  /* 0x0011902801007387 */ /* 0x000fe60000100a00 */
[C---:B------:R-:W-:Y:S01]  /*28570*/  IMAD.WIDE R16, R25.reuse, 0x4, R16 ;  /* 0x0000000419107825 */ /* 0x040fe200078e0210 */
[----:B------:R-:W-:Y:S04]  /*28580*/  LDGSTS.E [R3+-0x27ff8], desc[UR8][R40.64], !P1 ;  /* 0xd800800028037fae */ /* 0x000fe8000c921848 */
[----:B------:R3:W-:Y:S04]  /*28590*/  STL.64 [R1+0x1188], R14 ;  /* 0x0011880e01007387 */ /* 0x0007e80000100a00 */
[----:B------:R3:W-:Y:S04]  /*285a0*/  LDGSTS.E [R2+-0x23ff8], desc[UR8][R14.64], !P1 ;  /* 0xdc0080000e027fae */ /* 0x0007e8000c921848 */
[----:B------:R-:W-:Y:S01]  /*285b0*/  LDGSTS.E [R2+-0x2fff4], desc[UR8][R16.64], !P2 ;  /* 0xd000c00010027fae */ /* 0x000fe2000d121848 */
[----:B---3--:R-:W3:Y:S03]  /*285c0*/  LDC R14, c[0x0][0x230] ;  /* 0x00008c00ff0e7b82 */ /* 0x008ee60000000800 */
[----:B------:R4:W-:Y:S01]  /*285d0*/  STL.64 [R1+0x1180], R16 ;  /* 0x0011801001007387 */ /* 0x0009e20000100a00 */
[----:B--2---:R-:W-:-:S04]  /*285e0*/  IMAD.WIDE R36, R25, 0x4, R36 ;  /* 0x0000000419247825 */ /* 0x004fc800078e0224 */
[----:B------:R-:W-:Y:S01]  /*285f0*/  IMAD.WIDE R34, R25, 0x4, R34 ;  /* 0x0000000419227825 */ /* 0x000fe200078e0222 */
[----:B------:R-:W-:Y:S04]  /*28600*/  LDGSTS.E [R4+-0x2bff4], desc[UR8][R36.64], !P2 ;  /* 0xd400c00024047fae */ /* 0x000fe8000d121848 */
[----:B------:R2:W-:Y:S02]  /*28610*/  LDGSTS.E [R3+-0x27ff4], desc[UR8][R34.64], !P2 ;  /* 0xd800c00022037fae */ /* 0x0005e4000d121848 */
[----:B--2---:R-:W-:Y:S02]  /*28620*/  VIADD R3, R11, 0xfffffe2f ;  /* 0xfffffe2f0b037836 */ /* 0x004fe40000000000 */
[----:B------:R-:W2:Y:S01]  /*28630*/  LDC R11, c[0x0][0x230] ;  /* 0x00008c00ff0b7b82 */ /* 0x000ea20000000800 */
[----:B------:R-:W-:Y:S01]  /*28640*/  IADD3 R4, R12, -0x195, RZ ;  /* 0xfffffe6b0c047810 */ /* 0x000fe20007ffe0ff */
[----:B----4-:R-:W-:Y:S01]  /*28650*/  IMAD.WIDE R16, R25, 0x4, R38 ;  /* 0x0000000419107825 */ /* 0x010fe200078e0226 */
[----:B------:R-:W-:-:S02]  /*28660*/  ISETP.GE.U32.AND P5, PT, R3, 0x7ffffdb0, PT ;  /* 0x7ffffdb00300780c */ /* 0x000fc40003fa6070 */
[----:B------:R-:W-:Y:S02]  /*28670*/  ISETP.GE.U32.AND P3, PT, R4, 0x7ffffdec, PT ;  /* 0x7ffffdec0400780c */ /* 0x000fe40003f66070 */
[----:B------:R4:W-:Y:S01]  /*28680*/  LDGSTS.E [R2+-0x23ff4], desc[UR8][R16.64], !P2 ;  /* 0xdc00c00010027fae */ /* 0x0009e2000d121848 */
[----:B-1----:R-:W-:Y:S01]  /*28690*/  IADD3 R4, R5, -0x197, RZ ;  /* 0xfffffe6905047810 */ /* 0x002fe20007ffe0ff */
[----:B------:R-:W-:Y:S01]  /*286a0*/  VIADD R5, R10, 0xfffffe68 ;  /* 0xfffffe680a057836 */ /* 0x000fe20000000000 */
[----:B------:R-:W1:Y:S01]  /*286b0*/  LDC R12, c[0x0][0x230] ;  /* 0x00008c00ff0c7b82 */ /* 0x000e620000000800 */
[----:B------:R-:W-:Y:S01]  /*286c0*/  STL.64 [R1+0x1178], R36 ;  /* 0x0011782401007387 */ /* 0x000fe20000100a00 */
[----:B------:R-:W-:Y:S02]  /*286d0*/  ISETP.GE.U32.AND P1, PT, R4, 0x7ffffdea, PT ;  /* 0x7ffffdea0400780c */ /* 0x000fe40003f26070 */
[----:B------:R-:W-:Y:S01]  /*286e0*/  IADD3 R3, R21, 0x100000, RZ ;  /* 0x0010000015037810 */ /* 0x000fe20007ffe0ff */
[----:B------:R3:W-:Y:S01]  /*286f0*/  STL.64 [R1+0x1170], R34 ;  /* 0x0011702201007387 */ /* 0x0007e20000100a00 */
[----:B----4-:R-:W-:-:S03]  /*28700*/  VIADD R2, R13, 0xfffffe6a ;  /* 0xfffffe6a0d027836 */ /* 0x010fc60000000000 */
[----:B------:R4:W-:Y:S01]  /*28710*/  STL.64 [R1+0x1168], R16 ;  /* 0x0011681001007387 */ /* 0x0009e20000100a00 */
[----:B---3--:R-:W-:Y:S01]  /*28720*/  IADD3 R4, R14, -0x1d2, RZ ;  /* 0xfffffe2e0e047810 */ /* 0x008fe20007ffe0ff */
[----:B------:R-:W3:Y:S01]  /*28730*/  LDC R10, c[0x0][0x230] ;  /* 0x00008c00ff0a7b82 */ /* 0x000ee20000000800 */
[----:B------:R-:W-:Y:S02]  /*28740*/  ISETP.GE.U32.AND P6, PT, R5, 0x7ffffde9, PT ;  /* 0x7ffffde90500780c */ /* 0x000fe40003fc6070 */
[----:B------:R-:W-:Y:S01]  /*28750*/  ISETP.GE.U32.AND P2, PT, R2, 0x7ffffdeb, PT ;  /* 0x7ffffdeb0200780c */ /* 0x000fe20003f46070 */
[----:B------:R-:W-:Y:S02]  /*28760*/  VIADD R2, R21, 0x100000 ;  /* 0x0010000015027836 */ /* 0x000fe40000000000 */
[C---:B------:R-:W-:Y:S01]  /*28770*/  IMAD.WIDE R34, R25.reuse, 0x4, R164 ;  /* 0x0000000419227825 */ /* 0x040fe200078e02a4 */
[----:B------:R-:W-:Y:S01]  /*28780*/  ISETP.GE.U32.AND P4, PT, R4, 0x7ffffdaf, PT ;  /* 0x7ffffdaf0400780c */ /* 0x000fe20003f86070 */
[----:B------:R-:W3:Y:S02]  /*28790*/  LDC R13, c[0x0][0x230] ;  /* 0x00008c00ff0d7b82 */ /* 0x000ee40000000800 */
[----:B----4-:R-:W-:Y:S01]  /*287a0*/  IMAD.WIDE R16, R25, 0x4, R166 ;  /* 0x0000000419107825 */ /* 0x010fe200078e02a6 */
[----:B------:R4:W-:Y:S03]  /*287b0*/  LDGSTS.E [R3+-0x20000], desc[UR8][R34.64], !P5 ;  /* 0xe000000022037fae */ /* 0x0009e6000e921848 */
[----:B------:R-:W-:-:S02]  /*287c0*/  VIADD R5, R21, 0x100000 ;  /* 0x0010000015057836 */ /* 0x000fc40000000000 */
[----:B------:R-:W-:Y:S01]  /*287d0*/  IMAD.WIDE R36, R25, 0x4, R168 ;  /* 0x0000000419247825 */ /* 0x000fe200078e02a8 */
[----:B------:R4:W-:Y:S01]  /*287e0*/  STL.64 [R1+0xf58], R34 ;  /* 0x000f582201007387 */ /* 0x0009e20000100a00 */
[----:B------:R-:W-:-:S03]  /*287f0*/  IADD3 R4, R21, 0x100000, RZ ;  /* 0x0010000015047810 */ /* 0x000fc60007ffe0ff */
[----:B------:R-:W-:Y:S04]  /*28800*/  LDGSTS.E [R2+-0x1c000], desc[UR8][R16.64], !P5 ;  /* 0xe400000010027fae */ /* 0x000fe8000e921848 */
[----:B------:R2:W-:Y:S01]  /*28810*/  LDGSTS.E [R5+-0x18000], desc[UR8][R36.64], !P5 ;  /* 0xe800000024057fae */ /* 0x0005e2000e921848 */
[----:B----4-:R-:W-:-:S03]  /*28820*/  IMAD.WIDE R34, R25, 0x4, R170 ;  /* 0x0000000419227825 */ /* 0x010fc600078e02aa */
[----:B------:R4:W-:Y:S01]  /*28830*/  STL.64 [R1+0xf50], R16 ;  /* 0x000f501001007387 */ /* 0x0009e20000100a00 */
[----:B------:R-:W-:-:S03]  /*28840*/  IMAD.WIDE R14, R25, 0x4, R174 ;  /* 0x00000004190e7825 */ /* 0x000fc600078e02ae */
[----:B------:R1:W-:Y:S01]  /*28850*/  LDGSTS.E [R4+-0x14000], desc[UR8][R34.64], !P5 ;  /* 0xec00000022047fae */ /* 0x0003e2000e921848 */
[----:B--2---:R-:W-:-:S03]  /*28860*/  VIADD R5, R11, 0xfffffe2d ;  /* 0xfffffe2d0b057836 */ /* 0x004fc60000000000 */
[----:B------:R2:W-:Y:S01]  /*28870*/  STL.64 [R1+0xf48], R36 ;  /* 0x000f482401007387 */ /* 0x0005e20000100a00 */
[----:B------:R-:W3:Y:S01]  /*28880*/  LDC R11, c[0x0][0x230] ;  /* 0x00008c00ff0b7b82 */ /* 0x000ee20000000800 */
[----:B----4-:R-:W-:Y:S01]  /*28890*/  IMAD.WIDE R16, R25, 0x4, R172 ;  /* 0x0000000419107825 */ /* 0x010fe200078e02ac */
[----:B------:R-:W-:Y:S02]  /*288a0*/  ISETP.GE.U32.AND P5, PT, R5, 0x7ffffdae, PT ;  /* 0x7ffffdae0500780c */ /* 0x000fe40003fa6070 */
[----:B------:R-:W-:Y:S02]  /*288b0*/  IADD3 R5, R21, 0x100000, RZ ;  /* 0x0010000015057810 */ /* 0x000fe40007ffe0ff */
[----:B------:R-:W-:Y:S01]  /*288c0*/  LDGSTS.E [R3+-0x1fffc], desc[UR8][R16.64], !P4 ;  /* 0xe000400010037fae */ /* 0x000fe2000e121848 */
[----:B--2---:R-:W-:-:S03]  /*288d0*/  IMAD.WIDE R36, R25, 0x4, R176 ;  /* 0x0000000419247825 */ /* 0x004fc600078e02b0 */
[----:B------:R-:W-:Y:S04]  /*288e0*/  LDGSTS.E [R2+-0x1bffc], desc[UR8][R14.64], !P4 ;  /* 0xe40040000e027fae */ /* 0x000fe8000e121848 */
[----:B------:R1:W-:Y:S04]  /*288f0*/  STL.64 [R1+0xf40], R34 ;  /* 0x000f402201007387 */ /* 0x0003e80000100a00 */
[----:B------:R2:W-:Y:S04]  /*28900*/  LDGSTS.E [R5+-0x17ffc], desc[UR8][R36.64], !P4 ;  /* 0xe800400024057fae */ /* 0x0005e8000e121848 */
[----:B------:R4:W-:Y:S01]  /*28910*/  STL.64 [R1+0xf38], R16 ;  /* 0x000f381001007387 */ /* 0x0009e20000100a00 */
[----:B-1----:R-:W-:-:S04]  /*28920*/  IMAD.WIDE R34, R25, 0x4, R178 ;  /* 0x0000000419227825 */ /* 0x002fc800078e02b2 */
[----:B--2---:R-:W-:Y:S01]  /*28930*/  VIADD R5, R12, 0xfffffe2c ;  /* 0xfffffe2c0c057836 */ /* 0x004fe20000000000 */
[----:B------:R1:W-:Y:S01]  /*28940*/  STL.64 [R1+0xf30], R14 ;  /* 0x000f300e01007387 */ /* 0x0003e20000100a00 */
[----:B------:R-:W2:Y:S01]  /*28950*/  LDC R12, c[0x0][0x230] ;  /* 0x00008c00ff0c7b82 */ /* 0x000ea20000000800 */
[----:B----4-:R-:W-:Y:S02]  /*28960*/  IMAD.WIDE R16, R25, 0x4, R180 ;  /* 0x0000000419107825 */ /* 0x010fe400078e02b4 */
[----:B------:R4:W-:Y:S01]  /*28970*/  LDGSTS.E [R4+-0x13ffc], desc[UR8][R34.64], !P4 ;  /* 0xec00400022047fae */ /* 0x0009e2000e121848 */
[----:B------:R-:W-:Y:S02]  /*28980*/  ISETP.GE.U32.AND P4, PT, R5, 0x7ffffdad, PT ;  /* 0x7ffffdad0500780c */ /* 0x000fe40003f86070 */
[----:B------:R-:W-:Y:S01]  /*28990*/  IADD3 R5, R21, 0x100000, RZ ;  /* 0x0010000015057810 */ /* 0x000fe20007ffe0ff */
[----:B------:R3:W-:Y:S01]  /*289a0*/  STL.64 [R1+0xf28], R36 ;  /* 0x000f282401007387 */ /* 0x0007e20000100a00 */
[----:B-1----:R-:W-:-:S03]  /*289b0*/  IMAD.WIDE R14, R25, 0x4, R182 ;  /* 0x00000004190e7825 */ /* 0x002fc600078e02b6 */
[----:B------:R-:W-:Y:S01]  /*289c0*/  LDGSTS.E [R3+-0x1fff8], desc[UR8][R16.64], !P5 ;  /* 0xe000800010037fae */ /* 0x000fe2000e921848 */
[----:B---3--:R-:W-:-:S03]  /*289d0*/  IMAD.WIDE R36, R25, 0x4, R184 ;  /* 0x0000000419247825 */ /* 0x008fc600078e02b8 */
[----:B------:R4:W-:Y:S04]  /*289e0*/  STL.64 [R1+0xf20], R34 ;  /* 0x000f202201007387 */ /* 0x0009e80000100a00 */
[----:B------:R-:W-:Y:S04]  /*289f0*/  LDGSTS.E [R2+-0x1bff8], desc[UR8][R14.64], !P5 ;  /* 0xe40080000e027fae */ /* 0x000fe8000e921848 */
[----:B------:R1:W-:Y:S01]  /*28a00*/  LDGSTS.E [R5+-0x17ff8], desc[UR8][R36.64], !P5 ;  /* 0xe800800024057fae */ /* 0x0003e2000e921848 */
[----:B----4-:R-:W-:-:S03]  /*28a10*/  IMAD.WIDE R34, R25, 0x4, R186 ;  /* 0x0000000419227825 */ /* 0x010fc600078e02ba */
[----:B------:R3:W-:Y:S01]  /*28a20*/  STL.64 [R1+0xf18], R16 ;  /* 0x000f181001007387 */ /* 0x0007e20000100a00 */
[----:B-1----:R-:W-:-:S03]  /*28a30*/  VIADD R5, R10, 0xfffffe0f ;  /* 0xfffffe0f0a057836 */ /* 0x002fc60000000000 */
[----:B------:R1:W-:Y:S01]  /*28a40*/  STL.64 [R1+0xf10], R14 ;  /* 0x000f100e01007387 */ /* 0x0003e20000100a00 */
[----:B------:R-:W4:Y:S01]  /*28a50*/  LDC R10, c[0x0][0x230] ;  /* 0x00008c00ff0a7b82 */ /* 0x000f220000000800 */
[----:B---3--:R-:W-:Y:S02]  /*28a60*/  IMAD.WIDE R16, R25, 0x4, R188 ;  /* 0x0000000419107825 */ /* 0x008fe400078e02bc */
[----:B------:R3:W-:Y:S01]  /*28a70*/  LDGSTS.E [R4+-0x13ff8], desc[UR8][R34.64], !P5 ;  /* 0xec00800022047fae */ /* 0x0007e2000e921848 */
[----:B------:R-:W-:Y:S02]  /*28a80*/  ISETP.GE.U32.AND P5, PT, R5, 0x7ffffd90, PT ;  /* 0x7ffffd900500780c */ /* 0x000fe40003fa6070 */
[----:B------:R-:W-:Y:S01]  /*28a90*/  IADD3 R5, R21, 0x100000, RZ ;  /* 0x0010000015057810 */ /* 0x000fe20007ffe0ff */
[----:B------:R2:W-:Y:S01]  /*28aa0*/  STL.64 [R1+0xf08], R36 ;  /* 0x000f082401007387 */ /* 0x0005e20000100a00 */
[----:B-1----:R-:W-:-:S03]  /*28ab0*/  IMAD.WIDE R14, R25, 0x4, R190 ;  /* 0x00000004190e7825 */ /* 0x002fc600078e02be */
[----:B------:R-:W-:Y:S04]  /*28ac0*/  LDGSTS.E [R3+-0x1fff4], desc[UR8][R16.64], !P4 ;  /* 0xe000c00010037fae */ /* 0x000fe8000e121848 */
[----:B------:R3:W-:Y:S01]  /*28ad0*/  STL.64 [R1+0xf00], R34 ;  /* 0x000f002201007387 */ /* 0x0007e20000100a00 */
[----:B--2---:R-:W-:-:S03]  /*28ae0*/  IMAD.WIDE R36, R25, 0x4, R192 ;  /* 0x0000000419247825 */ /* 0x004fc600078e02c0 */
[----:B------:R-:W-:Y:S04]  /*28af0*/  LDGSTS.E [R2+-0x1bff4], desc[UR8][R14.64], !P4 ;  /* 0xe400c0000e027fae */ /* 0x000fe8000e121848 */
[----:B------:R1:W-:Y:S01]  /*28b00*/  LDGSTS.E [R5+-0x17ff4], desc[UR8][R36.64], !P4 ;  /* 0xe800c00024057fae */ /* 0x0003e2000e121848 */
[----:B---3--:R-:W-:-:S03]  /*28b10*/  IMAD.WIDE R34, R25, 0x4, R194 ;  /* 0x0000000419227825 */ /* 0x008fc600078e02c2 */
[----:B------:R2:W-:Y:S04]  /*28b20*/  STL.64 [R1+0xef8], R16 ;  /* 0x000ef81001007387 */ /* 0x0005e80000100a00 */
[----:B------:R3:W-:Y:S01]  /*28b30*/  LDGSTS.E [R4+-0x13ff4], desc[UR8][R34.64], !P4 ;  /* 0xec00c00022047fae */ /* 0x0007e2000e121848 */
[----:B-1----:R-:W-:-:S03]  /*28b40*/  VIADD R5, R12, 0xfffffe0e ;  /* 0xfffffe0e0c057836 */ /* 0x002fc60000000000 */
[----:B------:R1:W-:Y:S01]  /*28b50*/  STL.64 [R1+0xef0], R14 ;  /* 0x000ef00e01007387 */ /* 0x0003e20000100a00 */
[----:B------:R-:W4:Y:S01]  /*28b60*/  LDC R12, c[0x0][0x230] ;  /* 0x00008c00ff0c7b82 */ /* 0x000f220000000800 */
[----:B------:R-:W-:Y:S01]  /*28b70*/  ISETP.GE.U32.AND P4, PT, R5, 0x7ffffd8f, PT ;  /* 0x7ffffd8f0500780c */ /* 0x000fe20003f86070 */
[----:B--2---:R-:W-:Y:S01]  /*28b80*/  IMAD.WIDE R16, R25, 0x4, R196 ;  /* 0x0000000419107825 */ /* 0x004fe200078e02c4 */
[----:B------:R2:W-:Y:S01]  /*28b90*/  STL.64 [R1+0xee8], R36 ;  /* 0x000ee82401007387 */ /* 0x0005e20000100a00 */
[----:B------:R-:W-:Y:S02]  /*28ba0*/  IADD3 R5, R21, 0x100000, RZ ;  /* 0x0010000015057810 */ /* 0x000fe40007ffe0ff */
[C---:B-1----:R-:W-:Y:S01]  /*28bb0*/  IMAD.WIDE R14, R25.reuse, 0x4, R198 ;  /* 0x00000004190e7825 */ /* 0x042fe200078e02c6 */
[----:B------:R3:W-:Y:S04]  /*28bc0*/  STL.64 [R1+0xee0], R34 ;  /* 0x000ee02201007387 */ /* 0x0007e80000100a00 */
        /* <DEDUP_REMOVED lines=20> */
[----:B------:R3:W-:Y:S01]  /*28d10*/  STL.64 [R1+0xe20], R34 ;  /* 0x000e202201007387 */ /* 0x0007e20000100a00 */
[----:B--2---:R-:W-:-:S03]  /*28d20*/  IMAD.WIDE R14, R25, 0x4, R214 ;  /* 0x00000004190e7825 */ /* 0x004fc600078e02d6 */
[----:B------:R2:W-:Y:S04]  /*28d30*/  STL.64 [R1+0xe18], R16 ;  /* 0x000e181001007387 */ /* 0x0005e80000100a00 */
[----:B------:R2:W-:Y:S04]  /*28d40*/  STL.64 [R1+0xe10], R14 ;  /* 0x000e100e01007387 */ /* 0x0005e80000100a00 */
        /* <DEDUP_REMOVED lines=11> */
[----:B-1----:R-:W-:Y:S01]  /*28e00*/  IMAD.WIDE R36, R25, 0x4, R216 ;  /* 0x0000000419247825 */ /* 0x002fe200078e02d8 */
[----:B------:R-:W-:-:S03]  /*28e10*/  ISETP.GE.U32.AND P4, PT, R5, 0x7ffffd8d, PT ;  /* 0x7ffffd8d0500780c */ /* 0x000fc60003f86070 */
[----:B---3--:R-:W-:-:S04]  /*28e20*/  IMAD.WIDE R34, R25, 0x4, R220 ;  /* 0x0000000419227825 */ /* 0x008fc800078e02dc */
[----:B--2---:R-:W-:Y:S01]  /*28e30*/  IMAD.WIDE R16, R25, 0x4, R218 ;  /* 0x0000000419107825 */ /* 0x004fe200078e02da */
[----:B------:R1:W-:Y:S03]  /*28e40*/  STL.64 [R1+0xe08], R36 ;  /* 0x000e082401007387 */ /* 0x0003e60000100a00 */
[----:B------:R-:W-:Y:S02]  /*28e50*/  VIADD R5, R21, 0x100000 ;  /* 0x0010000015057836 */ /* 0x000fe40000000000 */
[C---:B----4-:R-:W-:Y:S01]  /*28e60*/  IMAD.WIDE R14, R25.reuse, 0x4, R222 ;  /* 0x00000004190e7825 */ /* 0x050fe200078e02de */
[----:B------:R2:W-:Y:S04]  /*28e70*/  STL.64 [R1+0xe00], R16 ;  /* 0x000e001001007387 */ /* 0x0005e80000100a00 */
[----:B------:R3:W-:Y:S04]  /*28e80*/  STL.64 [R1+0xdf8], R34 ;  /* 0x000df82201007387 */ /* 0x0007e80000100a00 */
[----:B------:R1:W-:Y:S04]  /*28e90*/  LDGSTS.E [R5+-0x7ff8], desc[UR8][R36.64], !P5 ;  /* 0xf800800024057fae */ /* 0x0003e8000e921848 */
[----:B------:R-:W4:Y:S04]  /*28ea0*/  LDL.LU.64 R40, [R1+0x4d8] ;  /* 0x0004d80001287983 */ /* 0x000f280000300a00 */
[----:B------:R-:W-:Y:S04]  /*28eb0*/  LDGSTS.E [R4+-0x3ff8], desc[UR8][R16.64], !P5 ;  /* 0xfc00800010047fae */ /* 0x000fe8000e921848 */
[----:B------:R3:W-:Y:S01]  /*28ec0*/  STL.64 [R1+0xdf0], R14 ;  /* 0x000df00e01007387 */ /* 0x0007e20000100a00 */
[----:B-1----:R-:W-:-:S03]  /*28ed0*/  IMAD.WIDE R36, R25, 0x4, R224 ;  /* 0x0000000419247825 */ /* 0x002fc600078e02e0 */
[----:B------:R3:W-:Y:S04]  /*28ee0*/  LDGSTS.E [R3+-0xfff4], desc[UR8][R34.64], !P4 ;  /* 0xf000c00022037fae */ /* 0x0007e8000e121848 */
[----:B--2---:R-:W2:Y:S04]  /*28ef0*/  LDL.LU.64 R16, [R1+0x4d0] ;  /* 0x0004d00001107983 */ /* 0x004ea80000300a00 */
[----:B------:R-:W2:Y:S04]  /*28f00*/  LDL.LU.64 R44, [R1+0x4c8] ;  /* 0x0004c800012c7983 */ /* 0x000ea80000300a00 */
[----:B------:R-:W2:Y:S01]  /*28f10*/  LDL.LU.64 R46, [R1+0x4c0] ;  /* 0x0004c000012e7983 */ /* 0x000ea20000300a00 */
[----:B---3--:R-:W-:-:S03]  /*28f20*/  IMAD.WIDE R34, R25, 0x4, R226 ;  /* 0x0000000419227825 */ /* 0x008fc600078e02e2 */
[----:B------:R1:W-:Y:S01]  /*28f30*/  LDGSTS.E [R2+-0xbff4], desc[UR8][R14.64], !P4 ;  /* 0xf400c0000e027fae */ /* 0x0003e2000e121848 */
[----:B------:R-:W-:-:S03]  /*28f40*/  VIADD R3, R22, 0x100000 ;  /* 0x0010000016037836 */ /* 0x000fc60000000000 */
[----:B------:R3:W-:Y:S04]  /*28f50*/  STL.64 [R1+0xde8], R36 ;  /* 0x000de82401007387 */ /* 0x0007e80000100a00 */
[----:B------:R3:W-:Y:S04]  /*28f60*/  STL.64 [R1+0x840], R34 ;  /* 0x0008402201007387 */ /* 0x0007e80000100a00 */
[----:B------:R3:W-:Y:S04]  /*28f70*/  LDGSTS.E [R5+-0x7ff4], desc[UR8][R36.64], !P4 ;  /* 0xf800c00024057fae */ /* 0x0007e8000e121848 */
[----:B------:R3:W-:Y:S01]  /*28f80*/  LDGSTS.E [R4+-0x3ff4], desc[UR8][R34.64], !P4 ;  /* 0xfc00c00022047fae */ /* 0x0007e2000e121848 */
[----:B------:R-:W-:-:S04]  /*28f90*/  IMAD.WIDE R38, R25, 0x4, R38 ;  /* 0x0000000419267825 */ /* 0x000fc800078e0226 */
[----:B-1----:R-:W-:Y:S01]  /*28fa0*/  IMAD.WIDE R14, R25, 0x4, R42 ;  /* 0x00000004190e7825 */ /* 0x002fe200078e022a */
[----:B------:R1:W-:Y:S04]  /*28fb0*/  STL.64 [R1+0x1500], R38 ;  /* 0x0015002601007387 */ /* 0x0003e80000100a00 */
[----:B---3--:R-:W3:Y:S04]  /*28fc0*/  LDL.LU.64 R36, [R1+0x4b8] ;  /* 0x0004b80001247983 */ /* 0x008ee80000300a00 */
[----:B------:R2:W-:Y:S04]  /*28fd0*/  STL.64 [R1+0x14f8], R14 ;  /* 0x0014f80e01007387 */ /* 0x0005e80000100a00 */
[----:B------:R-:W3:Y:S04]  /*28fe0*/  LDL.LU.64 R34, [R1+0x4b0] ;  /* 0x0004b00001227983 */ /* 0x000ee80000300a00 */
[----:B------:R-:W3:Y:S04]  /*28ff0*/  LDL.LU.64 R42, [R1+0x4a8] ;  /* 0x0004a800012a7983 */ /* 0x000ee80000300a00 */
[----:B------:R-:W-:Y:S04]  /*29000*/  LDGSTS.E [R3+-0x40000], desc[UR8][R38.64], !P3 ;  /* 0xc000000026037fae */ /* 0x000fe8000d921848 */
[----:B-1----:R-:W3:Y:S01]  /*29010*/  LDL.LU.64 R38, [R1+0x4a0] ;  /* 0x0004a00001267983 */ /* 0x002ee20000300a00 */
[----:B------:R-:W-:-:S02]  /*29020*/  IADD3 R2, R22, 0x100000, RZ ;  /* 0x0010000016027810 */ /* 0x000fc40007ffe0ff */
[C---:B------:R-:W-:Y:S01]  /*29030*/  IADD3 R5, R22.reuse, 0x100000, RZ ;  /* 0x0010000016057810 */ /* 0x040fe20007ffe0ff */
[----:B------:R-:W-:Y:S02]  /*29040*/  VIADD R4, R22, 0x100000 ;  /* 0x0010000016047836 */ /* 0x000fe40000000000 */
[----:B------:R1:W-:Y:S01]  /*29050*/  LDGSTS.E [R2+-0x3c000], desc[UR8][R14.64], !P3 ;  /* 0xc40000000e027fae */ /* 0x0003e2000d921848 */
[----:B----4-:R-:W-:-:S05]  /*29060*/  IMAD.WIDE R40, R25, 0x4, R40 ;  /* 0x0000000419287825 */ /* 0x010fca00078e0228 */
[----:B------:R4:W-:Y:S04]  /*29070*/  STL.64 [R1+0x14f0], R40 ;  /* 0x0014f02801007387 */ /* 0x0009e80000100a00 */
[----:B------:R-:W-:Y:S01]  /*29080*/  LDGSTS.E [R5+-0x38000], desc[UR8][R40.64], !P3 ;  /* 0xc800000028057fae */ /* 0x000fe2000d921848 */
[----:B--2---:R-:W-:-:S04]  /*29090*/  IMAD.WIDE R16, R25, 0x4, R16 ;  /* 0x0000000419107825 */ /* 0x004fc800078e0210 */
[C---:B------:R-:W-:Y:S01]  /*290a0*/  IMAD.WIDE R44, R25.reuse, 0x4, R44 ;  /* 0x00000004192c7825 */ /* 0x040fe200078e022c */
[----:B------:R2:W-:Y:S03]  /*290b0*/  STL.64 [R1+0x14e8], R16 ;  /* 0x0014e81001007387 */ /* 0x0005e60000100a00 */
[C---:B-1----:R-:W-:Y:S01]  /*290c0*/  IMAD.WIDE R14, R25.reuse, 0x4, R46 ;  /* 0x00000004190e7825 */ /* 0x042fe200078e022e */
[----:B------:R1:W-:Y:S04]  /*290d0*/  STL.64 [R1+0x14e0], R44 ;  /* 0x0014e02c01007387 */ /* 0x0003e80000100a00 */
[----:B----4-:R-:W4:Y:S04]  /*290e0*/  LDL.LU.64 R40, [R1+0x498] ;  /* 0x0004980001287983 */ /* 0x010f280000300a00 */
[----:B------:R-:W-:Y:S04]  /*290f0*/  LDGSTS.E [R4+-0x34000], desc[UR8][R16.64], !P3 ;  /* 0xcc00000010047fae */ /* 0x000fe8000d921848 */
[----:B------:R3:W-:Y:S04]  /*29100*/  STL.64 [R1+0x14d8], R14 ;  /* 0x0014d80e01007387 */ /* 0x0007e80000100a00 */
[----:B------:R-:W-:Y:S04]  /*29110*/  LDGSTS.E [R3+-0x3fffc], desc[UR8][R44.64], !P2 ;  /* 0xc00040002c037fae */ /* 0x000fe8000d121848 */
[----:B--2---:R-:W2:Y:S04]  /*29120*/  LDL.LU.64 R16, [R1+0x490] ;  /* 0x0004900001107983 */ /* 0x004ea80000300a00 */
[----:B------:R-:W2:Y:S04]  /*29130*/  LDL.LU.64 R46, [R1+0x488] ;  /* 0x00048800012e7983 */ /* 0x000ea80000300a00 */
[----:B-1----:R-:W2:Y:S04]  /*29140*/  LDL.LU.64 R44, [R1+0x480] ;  /* 0x00048000012c7983 */ /* 0x002ea80000300a00 */
[----:B------:R1:W-:Y:S01]  /*29150*/  LDGSTS.E [R2+-0x3bffc], desc[UR8][R14.64], !P2 ;  /* 0xc40040000e027fae */ /* 0x0003e2000d121848 */
[----:B---3--:R-:W-:-:S04]  /*29160*/  IMAD.WIDE R36, R25, 0x4, R36 ;  /* 0x0000000419247825 */ /* 0x008fc800078e0224 */
[C---:B------:R-:W-:Y:S01]  /*29170*/  IMAD.WIDE R34, R25.reuse, 0x4, R34 ;  /* 0x0000000419227825 */ /* 0x040fe200078e0222 */
[----:B------:R3:W-:Y:S03]  /*29180*/  STL.64 [R1+0x14d0], R36 ;  /* 0x0014d02401007387 */ /* 0x0007e60000100a00 */
[C---:B------:R-:W-:Y:S01]  /*29190*/  IMAD.WIDE R42, R25.reuse, 0x4, R42 ;  /* 0x00000004192a7825 */ /* 0x040fe200078e022a */
[----:B------:R3:W-:Y:S04]  /*291a0*/  STL.64 [R1+0x14c8], R34 ;  /* 0x0014c82201007387 */ /* 0x0007e80000100a00 */
[----:B------:R-:W-:Y:S04]  /*291b0*/  LDGSTS.E [R5+-0x37ffc], desc[UR8][R36.64], !P2 ;  /* 0xc800400024057fae */ /* 0x000fe8000d121848 */
[----:B------:R3:W-:Y:S04]  /*291c0*/  STL.64 [R1+0x14c0], R42 ;  /* 0x0014c02a01007387 */ /* 0x0007e80000100a00 */
[----:B------:R-:W-:Y:S01]  /*291d0*/  LDGSTS.E [R4+-0x33ffc], desc[UR8][R34.64], !P2 ;  /* 0xcc00400022047fae */ /* 0x000fe2000d121848 */
[----:B-1----:R-:W-:-:S03]  /*291e0*/  IMAD.WIDE R14, R25, 0x4, R38 ;  /* 0x00000004190e7825 */ /* 0x002fc600078e0226 */
[----:B---3--:R-:W3:Y:S04]  /*291f0*/  LDL.LU.64 R36, [R1+0x478] ;  /* 0x0004780001247983 */ /* 0x008ee80000300a00 */
[----:B------:R1:W-:Y:S04]  /*29200*/  STL.64 [R1+0x14b8], R14 ;  /* 0x0014b80e01007387 */ /* 0x0003e80000100a00 */
[----:B------:R-:W3:Y:S04]  /*29210*/  LDL.LU.64 R34, [R1+0x470] ;  /* 0x0004700001227983 */ /* 0x000ee80000300a00 */
[----:B------:R-:W3:Y:S04]  /*29220*/  LDL.LU.64 R38, [R1+0x1e8] ;  /* 0x0001e80001267983 */ /* 0x000ee80000300a00 */
[----:B------:R-:W-:Y:S01]  /*29230*/  LDGSTS.E [R3+-0x3fff8], desc[UR8][R42.64], !P1 ;  /* 0xc00080002a037fae */ /* 0x000fe2000c921848 */
[----:B------:R-:W-:-:S02]  /*29240*/  IADD3 R10, R13, -0x199, RZ ;  /* 0xfffffe670d0a7810 */ /* 0x000fc40007ffe0ff */
[----:B------:R-:W1:Y:S01]  /*29250*/  LDC R13, c[0x0][0x230] ;  /* 0x00008c00ff0d7b82 */ /* 0x000e620000000800 */
[----:B------:R1:W-:Y:S04]  /*29260*/  LDGSTS.E [R2+-0x3bff8], desc[UR8][R14.64], !P1 ;  /* 0xc40080000e027fae */ /* 0x0003e8000c921848 */
[----:B------:R-:W3:Y:S01]  /*29270*/  LDL.LU.64 R42, [R1+0x1e0] ;  /* 0x0001e000012a7983 */ /* 0x000ee20000300a00 */
[----:B------:R-:W-:Y:S02]  /*29280*/  ISETP.GE.U32.AND P5, PT, R10, 0x7ffffde8, PT ;  /* 0x7ffffde80a00780c */ /* 0x000fe40003fa6070 */
[----:B------:R-:W-:Y:S02]  /*29290*/  IADD3 R10, R12, -0x19a, RZ ;  /* 0xfffffe660c0a7810 */ /* 0x000fe40007ffe0ff */
[----:B------:R-:W1:Y:S02]  /*292a0*/  LDC R12, c[0x0][0x230] ;  /* 0x00008c00ff0c7b82 */ /* 0x000e640000000800 */
[----:B------:R-:W-:Y:S01]  /*292b0*/  ISETP.GE.U32.AND P4, PT, R10, 0x7ffffde7, PT ;  /* 0x7ffffde70a00780c */ /* 0x000fe20003f86070 */
[----:B------:R-:W-:-:S02]  /*292c0*/  VIADD R10, R11, 0xfffffe65 ;  /* 0xfffffe650b0a7836 */ /* 0x000fc40000000000 */
[----:B----4-:R-:W-:-:S03]  /*292d0*/  IMAD.WIDE R40, R25, 0x4, R40 ;  /* 0x0000000419287825 */ /* 0x010fc600078e0228 */
[----:B------:R-:W4:Y:S02]  /*292e0*/  LDC R11, c[0x0][0x230] ;  /* 0x00008c00ff0b7b82 */ /* 0x000f240000000800 */
[----:B------:R-:W-:Y:S04]  /*292f0*/  STL.64 [R1+0x14b0], R40 ;  /* 0x0014b02801007387 */ /* 0x000fe80000100a00 */
[----:B------:R-:W-:Y:S01]  /*29300*/  LDGSTS.E [R5+-0x37ff8], desc[UR8][R40.64], !P1 ;  /* 0xc800800028057fae */ /* 0x000fe2000c921848 */
[----:B--2---:R-:W-:-:S04]  /*29310*/  IMAD.WIDE R16, R25, 0x4, R16 ;  /* 0x0000000419107825 */ /* 0x004fc800078e0210 */
[C---:B------:R-:W-:Y:S01]  /*29320*/  IMAD.WIDE R46, R25.reuse, 0x4, R46 ;  /* 0x00000004192e7825 */ /* 0x040fe200078e022e */
[----:B------:R2:W-:Y:S03]  /*29330*/  STL.64 [R1+0x14a8], R16 ;  /* 0x0014a81001007387 */ /* 0x0005e60000100a00 */
[----:B-1----:R-:W-:Y:S01]  /*29340*/  IMAD.WIDE R14, R25, 0x4, R44 ;  /* 0x00000004190e7825 */ /* 0x002fe200078e022c */
[----:B------:R-:W-:Y:S04]  /*29350*/  LDGSTS.E [R4+-0x33ff8], desc[UR8][R16.64], !P1 ;  /* 0xcc00800010047fae */ /* 0x000fe8000c921848 */
[----:B------:R1:W-:Y:S01]  /*29360*/  STL.64 [R1+0x14a0], R46 ;  /* 0x0014a02e01007387 */ /* 0x0003e20000100a00 */
[----:B------:R-:W-:-:S03]  /*29370*/  ISETP.GE.U32.AND P3, PT, R10, 0x7ffffde6, PT ;  /* 0x7ffffde60a00780c */ /* 0x000fc60003f66070 */
[----:B------:R-:W-:Y:S04]  /*29380*/  LDGSTS.E [R3+-0x3fff4], desc[UR8][R46.64], !P6 ;  /* 0xc000c0002e037fae */ /* 0x000fe8000f121848 */
[----:B--2---:R-:W2:Y:S04]  /*29390*/  LDL.LU.64 R16, [R1+0x1d8] ;  /* 0x0001d80001107983 */ /* 0x004ea80000300a00 */
[----:B------:R4:W-:Y:S04]  /*293a0*/  STL.64 [R1+0x1498], R14 ;  /* 0x0014980e01007387 */ /* 0x0009e80000100a00 */
[----:B------:R-:W2:Y:S01]  /*293b0*/  LDL.LU.64 R40, [R1+0x1d0] ;  /* 0x0001d00001287983 */ /* 0x000ea20000300a00 */
[----:B------:R-:W-:-:S02]  /*293c0*/  IADD3 R10, R13, -0x19c, RZ ;  /* 0xfffffe640d0a7810 */ /* 0x000fc40007ffe0ff */
[----:B------:R-:W4:Y:S01]  /*293d0*/  LDC R13, c[0x0][0x230] ;  /* 0x00008c00ff0d7b82 */ /* 0x000f220000000800 */
[----:B------:R-:W2:Y:S04]  /*293e0*/  LDL.LU.64 R44, [R1+0x1c8] ;  /* 0x0001c800012c7983 */ /* 0x000ea80000300a00 */
[----:B-1----:R-:W2:Y:S01]  /*293f0*/  LDL.LU.64 R46, [R1+0x1c0] ;  /* 0x0001c000012e7983 */ /* 0x002ea20000300a00 */
[----:B------:R-:W-:Y:S01]  /*29400*/  ISETP.GE.U32.AND P2, PT, R10, 0x7ffffde5, PT ;  /* 0x7ffffde50a00780c */ /* 0x000fe20003f46070 */
[----:B------:R-:W-:Y:S02]  /*29410*/  VIADD R10, R12, 0xfffffe4b ;  /* 0xfffffe4b0c0a7836 */ /* 0x000fe40000000000 */
[----:B------:R4:W-:Y:S01]  /*29420*/  LDGSTS.E [R2+-0x3bff4], desc[UR8][R14.64], !P6 ;  /* 0xc400c0000e027fae */ /* 0x0009e2000f121848 */
[----:B------:R-:W1:Y:S02]  /*29430*/  LDC R12, c[0x0][0x230] ;  /* 0x00008c00ff0c7b82 */ /* 0x000e640000000800 */
[----:B------:R-:W-:Y:S01]  /*29440*/  ISETP.GE.U32.AND P1, PT, R10, 0x7ffffdcc, PT ;  /* 0x7ffffdcc0a00780c */ /* 0x000fe20003f26070 */
[----:B---3--:R-:W-:-:S04]  /*29450*/  IMAD.WIDE R36, R25, 0x4, R36 ;  /* 0x0000000419247825 */ /* 0x008fc800078e0224 */
[C---:B------:R-:W-:Y:S01]  /*29460*/  IMAD.WIDE R34, R25.reuse, 0x4, R34 ;  /* 0x0000000419227825 */ /* 0x040fe200078e0222 */
[----:B------:R-:W-:Y:S03]  /*29470*/  STL.64 [R1+0x1490], R36 ;  /* 0x0014902401007387 */ /* 0x000fe60000100a00 */
[C---:B------:R-:W-:Y:S01]  /*29480*/  IMAD.WIDE R38, R25.reuse, 0x4, R38 ;  /* 0x0000000419267825 */ /* 0x040fe200078e0226 */
[----:B------:R3:W-:Y:S04]  /*29490*/  STL.64 [R1+0x1488], R34 ;  /* 0x0014882201007387 */ /* 0x0007e80000100a00 */
[----:B------:R-:W-:Y:S04]  /*294a0*/  LDGSTS.E [R5+-0x37ff4], desc[UR8][R36.64], !P6 ;  /* 0xc800c00024057fae */ /* 0x000fe8000f121848 */
[----:B------:R-:W-:Y:S04]  /*294b0*/  LDGSTS.E [R4+-0x33ff4], desc[UR8][R34.64], !P6 ;  /* 0xcc00c00022047fae */ /* 0x000fe8000f121848 */
[----:B------:R1:W-:Y:S01]  /*294c0*/  STL.64 [R1+0x1160], R38 ;  /* 0x0011602601007387 */ /* 0x0003e20000100a00 */
[----:B----4-:R-:W-:-:S03]  /*294d0*/  IMAD.WIDE R14, R25, 0x4, R42 ;  /* 0x00000004190e7825 */ /* 0x010fc600078e022a */
[----:B------:R-:W-:Y:S04]  /*294e0*/  LDGSTS.E [R3+-0x30000], desc[UR8][R38.64], !P1 ;  /* 0xd000000026037fae */ /* 0x000fe8000c921848 */
[----:B---3--:R-:W3:Y:S04]  /*294f0*/  LDL.LU.64 R34, [R1+0x1b8] ;  /* 0x0001b80001227983 */ /* 0x008ee80000300a00 */
[----:B------:R4:W-:Y:S04]  /*29500*/  STL.64 [R1+0x1158], R14 ;  /* 0x0011580e01007387 */ /* 0x0009e80000100a00 */
[----:B------:R-:W3:Y:S04]  /*29510*/  LDL.LU.64 R42, [R1+0x1b0] ;  /* 0x0001b000012a7983 */ /* 0x000ee80000300a00 */
[----:B------:R-:W3:Y:S04]  /*29520*/  LDL.LU.64 R36, [R1+0x1a8] ;  /* 0x0001a80001247983 */ /* 0x000ee80000300a00 */
[----:B-1----:R-:W3:Y:S04]  /*29530*/  LDL.LU.64 R38, [R1+0x1a0] ;  /* 0x0001a00001267983 */ /* 0x002ee80000300a00 */
[----:B------:R4:W-:Y:S01]  /*29540*/  LDGSTS.E [R2+-0x2c000], desc[UR8][R14.64], !P1 ;  /* 0xd40000000e027fae */ /* 0x0009e2000c921848 */
[----:B------:R-:W-:-:S02]  /*29550*/  IADD3 R10, R11, -0x1b6, RZ ;  /* 0xfffffe4a0b0a7810 */ /* 0x000fc40007ffe0ff */
[----:B------:R-:W1:Y:S02]  /*29560*/  LDC R11, c[0x0][0x230] ;  /* 0x00008c00ff0b7b82 */ /* 0x000e640000000800 */
[----:B------:R-:W-:Y:S01]  /*29570*/  ISETP.GE.U32.AND P6, PT, R10, 0x7ffffdcb, PT ;  /* 0x7ffffdcb0a00780c */ /* 0x000fe20003fc6070 */
[----:B------:R-:W-:Y:S02]  /*29580*/  VIADD R10, R13, 0xfffffe49 ;  /* 0xfffffe490d0a7836 */ /* 0x000fe40000000000 */
[----:B--2---:R-:W-:-:S04]  /*29590*/  IMAD.WIDE R16, R25, 0x4, R16 ;  /* 0x0000000419107825 */ /* 0x004fc800078e0210 */
[C---:B------:R-:W-:Y:S01]  /*295a0*/  IMAD.WIDE R40, R25.reuse, 0x4, R40 ;  /* 0x0000000419287825 */ /* 0x040fe200078e0228 */
[----:B------:R2:W-:Y:S03]  /*295b0*/  STL.64 [R1+0x1150], R16 ;  /* 0x0011501001007387 */ /* 0x0005e60000100a00 */
[C---:B------:R-:W-:Y:S01]  /*295c0*/  IMAD.WIDE R48, R25.reuse, 0x4, R44 ;  /* 0x0000000419307825 */ /* 0x040fe200078e022c */
[----:B------:R1:W-:Y:S03]  /*295d0*/  STL.64 [R1+0x1148], R40 ;  /* 0x0011482801007387 */ /* 0x0003e60000100a00 */
[----:B----4-:R-:W-:Y:S01]  /*295e0*/  IMAD.WIDE R14, R25, 0x4, R46 ;  /* 0x00000004190e7825 */ /* 0x010fe200078e022e */
[----:B------:R-:W-:Y:S04]  /*295f0*/  LDGSTS.E [R5+-0x28000], desc[UR8][R16.64], !P1 ;  /* 0xd800000010057fae */ /* 0x000fe8000c921848 */
[----:B------:R-:W-:Y:S04]  /*29600*/  LDGSTS.E [R4+-0x24000], desc[UR8][R40.64], !P1 ;  /* 0xdc00000028047fae */ /* 0x000fe8000c921848 */
[----:B--2---:R-:W2:Y:S04]  /*29610*/  LDL.LU.64 R16, [R1+0x198] ;  /* 0x0001980001107983 */ /* 0x004ea80000300a00 */
[----:B------:R-:W-:Y:S04]  /*29620*/  STL.64 [R1+0x1140], R48 ;  /* 0x0011403001007387 */ /* 0x000fe80000100a00 */
[----:B------:R-:W4:Y:S04]  /*29630*/  LDL.LU.64 R44, [R1+0x190] ;  /* 0x00019000012c7983 */ /* 0x000f280000300a00 */
[----:B------:R1:W-:Y:S04]  /*29640*/  STL.64 [R1+0x1138], R14 ;  /* 0x0011380e01007387 */ /* 0x0003e80000100a00 */
[----:B-1----:R-:W4:Y:S04]  /*29650*/  LDL.LU.64 R40, [R1+0x188] ;  /* 0x0001880001287983 */ /* 0x002f280000300a00 */
[----:B------:R-:W4:Y:S01]  /*29660*/  LDL.LU.64 R46, [R1+0x180] ;  /* 0x00018000012e7983 */ /* 0x000f220000300a00 */
[----:B------:R-:W-:-:S03]  /*29670*/  ISETP.GE.U32.AND P1, PT, R10, 0x7ffffdca, PT ;  /* 0x7ffffdca0a00780c */ /* 0x000fc60003f26070 */
[----:B------:R-:W-:Y:S01]  /*29680*/  LDGSTS.E [R3+-0x2fffc], desc[UR8][R48.64], !P6 ;  /* 0xd000400030037fae */ /* 0x000fe2000f121848 */
[----:B------:R-:W-:-:S03]  /*29690*/  IADD3 R10, R12, -0x1b8, RZ ;  /* 0xfffffe480c0a7810 */ /* 0x000fc60007ffe0ff */
[----:B------:R1:W-:Y:S02]  /*296a0*/  LDGSTS.E [R2+-0x2bffc], desc[UR8][R14.64], !P6 ;  /* 0xd40040000e027fae */ /* 0x0003e4000f121848 */
[----:B-1----:R-:W1:Y:S01]  /*296b0*/  LDC R14, c[0x0][0x230] ;  /* 0x00008c00ff0e7b82 */ /* 0x002e620000000800 */
[----:B---3--:R-:W-:-:S04]  /*296c0*/  IMAD.WIDE R34, R25, 0x4, R34 ;  /* 0x0000000419227825 */ /* 0x008fc800078e0222 */
[C---:B------:R-:W-:Y:S01]  /*296d0*/  IMAD.WIDE R42, R25.reuse, 0x4, R42 ;  /* 0x00000004192a7825 */ /* 0x040fe200078e022a */
[----:B------:R3:W-:Y:S03]  /*296e0*/  STL.64 [R1+0x1130], R34 ;  /* 0x0011302201007387 */ /* 0x0007e60000100a00 */
[C---:B------:R-:W-:Y:S01]  /*296f0*/  IMAD.WIDE R36, R25.reuse, 0x4, R36 ;  /* 0x0000000419247825 */ /* 0x040fe200078e0224 */
[----:B------:R-:W-:Y:S03]  /*29700*/  STL.64 [R1+0x1128], R42 ;  /* 0x0011282a01007387 */ /* 0x000fe60000100a00 */
[----:B------:R-:W-:Y:S01]  /*29710*/  IMAD.WIDE R12, R25, 0x4, R38 ;  /* 0x00000004190c7825 */ /* 0x000fe200078e0226 */
[----:B------:R-:W-:Y:S04]  /*29720*/  LDGSTS.E [R5+-0x27ffc], desc[UR8][R34.64], !P6 ;  /* 0xd800400022057fae */ /* 0x000fe8000f121848 */
[----:B------:R-:W-:Y:S04]  /*29730*/  LDGSTS.E [R4+-0x23ffc], desc[UR8][R42.64], !P6 ;  /* 0xdc0040002a047fae */ /* 0x000fe8000f121848 */
[----:B------:R-:W-:Y:S04]  /*29740*/  LDGSTS.E [R3+-0x2fff8], desc[UR8][R36.64], !P1 ;  /* 0xd000800024037fae */ /* 0x000fe8000c921848 */
[----:B---3--:R-:W3:Y:S04]  /*29750*/  LDL.LU.64 R34, [R1+0x178] ;  /* 0x0001780001227983 */ /* 0x008ee80000300a00 */
[----:B------:R1:W-:Y:S04]  /*29760*/  STL.64 [R1+0x1120], R36 ;  /* 0x0011202401007387 */ /* 0x0003e80000100a00 */
[----:B------:R-:W3:Y:S04]  /*29770*/  LDL.LU.64 R38, [R1+0x170] ;  /* 0x0001700001267983 */ /* 0x000ee80000300a00 */
[----:B------:R1:W-:Y:S04]  /*29780*/  STL.64 [R1+0x1118], R12 ;  /* 0x0011180c01007387 */ /* 0x0003e80000100a00 */
[----:B-1----:R-:W3:Y:S04]  /*29790*/  LDL.LU.64 R36, [R1+0x7f8] ;  /* 0x0007f80001247983 */ /* 0x002ee80000300a00 */
[----:B------:R1:W-:Y:S01]  /*297a0*/  LDGSTS.E [R2+-0x2bff8], desc[UR8][R12.64], !P1 ;  /* 0xd40080000c027fae */ /* 0x0003e2000c921848 */
[----:B------:R-:W-:Y:S01]  /*297b0*/  ISETP.GE.U32.AND P6, PT, R10, 0x7ffffdc9, PT ;  /* 0x7ffffdc90a00780c */ /* 0x000fe20003fc6070 */
[----:B------:R-:W-:-:S02]  /*297c0*/  VIADD R10, R11, 0xfffffe2b ;  /* 0xfffffe2b0b0a7836 */ /* 0x000fc40000000000 */
[----:B------:R-:W3:Y:S08]  /*297d0*/  LDC R11, c[0x0][0x230] ;  /* 0x00008c00ff0b7b82 */ /* 0x000ef00000000800 */
[----:B-1----:R-:W1:Y:S08]  /*297e0*/  LDC R13, c[0x0][0x230] ;  /* 0x00008c00ff0d7b82 */ /* 0x002e700000000800 */
[----:B------:R-:W1:Y:S01]  /*297f0*/  LDC R12, c[0x0][0x230] ;  /* 0x00008c00ff0c7b82 */ /* 0x000e620000000800 */
[----:B--2---:R-:W-:-:S04]  /*29800*/  IMAD.WIDE R16, R25, 0x4, R16 ;  /* 0x0000000419107825 */ /* 0x004fc800078e0210 */
[C---:B----4-:R-:W-:Y:S01]  /*29810*/  IMAD.WIDE R44, R25.reuse, 0x4, R44 ;  /* 0x00000004192c7825 */ /* 0x050fe200078e022c */
[----:B------:R2:W-:Y:S04]  /*29820*/  STL.64 [R1+0x1110], R16 ;  /* 0x0011101001007387 */ /* 0x0005e80000100a00 */
[----:B------:R4:W-:Y:S01]  /*29830*/  STL.64 [R1+0x1108], R44 ;  /* 0x0011082c01007387 */ /* 0x0009e20000100a00 */
[----:B------:R-:W-:-:S03]  /*29840*/  IMAD.WIDE R48, R25, 0x4, R40 ;  /* 0x0000000419307825 */ /* 0x000fc600078e0228 */
[----:B------:R-:W-:Y:S01]  /*29850*/  LDGSTS.E [R5+-0x27ff8], desc[UR8][R16.64], !P1 ;  /* 0xd800800010057fae */ /* 0x000fe2000c921848 */
[----:B------:R-:W-:-:S03]  /*29860*/  IMAD.WIDE R42, R25, 0x4, R46 ;  /* 0x00000004192a7825 */ /* 0x000fc600078e022e */
[----:B------:R-:W3:Y:S04]  /*29870*/  LDL.LU.64 R40, [R1+0x808] ;  /* 0x0008080001287983 */ /* 0x000ee80000300a00 */
[----:B------:R1:W-:Y:S04]  /*29880*/  STL.64 [R1+0x1100], R48 ;  /* 0x0011003001007387 */ /* 0x0003e80000100a00 */
[----:B--2---:R-:W2:Y:S04]  /*29890*/  LDL.LU.64 R16, [R1+0x818] ;  /* 0x0008180001107983 */ /* 0x004ea80000300a00 */
[----:B------:R-:W-:Y:S04]  /*298a0*/  STL.64 [R1+0x10f8], R42 ;  /* 0x0010f82a01007387 */ /* 0x000fe80000100a00 */
[----:B------:R-:W-:Y:S04]  /*298b0*/  LDGSTS.E [R4+-0x23ff8], desc[UR8][R44.64], !P1 ;  /* 0xdc0080002c047fae */ /* 0x000fe8000c921848 */
[----:B----4-:R-:W4:Y:S04]  /*298c0*/  LDL.LU.64 R44, [R1+0x828] ;  /* 0x00082800012c7983 */ /* 0x010f280000300a00 */
[----:B------:R-:W4:Y:S01]  /*298d0*/  LDL.LU.64 R46, [R1+0x838] ;  /* 0x00083800012e7983 */ /* 0x000f220000300a00 */
[----:B------:R-:W-:-:S03]  /*298e0*/  ISETP.GE.U32.AND P1, PT, R10, 0x7ffffdac, PT ;  /* 0x7ffffdac0a00780c */ /* 0x000fc60003f26070 */
[----:B------:R1:W-:Y:S01]  /*298f0*/  LDGSTS.E [R3+-0x2fff4], desc[UR8][R48.64], !P6 ;  /* 0xd000c00030037fae */ /* 0x0003e2000f121848 */
[----:B------:R-:W-:-:S03]  /*29900*/  IADD3 R10, R14, -0x1d6, RZ ;  /* 0xfffffe2a0e0a7810 */ /* 0x000fc60007ffe0ff */
[----:B------:R-:W-:Y:S01]  /*29910*/  LDGSTS.E [R2+-0x2bff4], desc[UR8][R42.64], !P6 ;  /* 0xd400c0002a027fae */ /* 0x000fe2000f121848 */
[----:B-1----:R-:W-:-:S04]  /*29920*/  IMAD.WIDE R48, R25, 0x4, R228 ;  /* 0x0000000419307825 */ /* 0x002fc800078e02e4 */
[----:B---3--:R-:W-:-:S04]  /*29930*/  IMAD.WIDE R34, R25, 0x4, R34 ;  /* 0x0000000419227825 */ /* 0x008fc800078e0222 */
[C---:B------:R-:W-:Y:S01]  /*29940*/  IMAD.WIDE R38, R25.reuse, 0x4, R38 ;  /* 0x0000000419267825 */ /* 0x040fe200078e0226 */
[----:B------:R1:W-:Y:S04]  /*29950*/  STL.64 [R1+0x10f0], R34 ;  /* 0x0010f02201007387 */ /* 0x0003e80000100a00 */
[----:B------:R3:W-:Y:S01]  /*29960*/  STL.64 [R1+0x10e8], R38 ;  /* 0x0010e82601007387 */ /* 0x0007e20000100a00 */
[----:B------:R-:W-:-:S03]  /*29970*/  IMAD.WIDE R14, R25, 0x4, R36 ;  /* 0x00000004190e7825 */ /* 0x000fc600078e0224 */
[----:B------:R-:W-:Y:S04]  /*29980*/  LDGSTS.E [R5+-0x27ff4], desc[UR8][R34.64], !P6 ;  /* 0xd800c00022057fae */ /* 0x000fe8000f121848 */
[----:B------:R-:W4:Y:S04]  /*29990*/  LDL.LU.64 R36, [R1+0x848] ;  /* 0x0008480001247983 */ /* 0x000f280000300a00 */
[----:B------:R4:W-:Y:S04]  /*299a0*/  STL.64 [R1+0x528], R48 ;  /* 0x0005283001007387 */ /* 0x0009e80000100a00 */
[----:B-1----:R-:W4:Y:S04]  /*299b0*/  LDL.LU.64 R34, [R1+0x858] ;  /* 0x0008580001227983 */ /* 0x002f280000300a00 */
[----:B------:R-:W-:Y:S04]  /*299c0*/  STL.64 [R1+0x520], R14 ;  /* 0x0005200e01007387 */ /* 0x000fe80000100a00 */
[----:B------:R-:W-:Y:S04]  /*299d0*/  LDGSTS.E [R4+-0x23ff4], desc[UR8][R38.64], !P6 ;  /* 0xdc00c00026047fae */ /* 0x000fe8000f121848 */
[----:B------:R-:W4:Y:S04]  /*299e0*/  LDL.LU.64 R42, [R1+0x868] ;  /* 0x00086800012a7983 */ /* 0x000f280000300a00 */
[----:B------:R4:W-:Y:S04]  /*299f0*/  LDGSTS.E [R3+-0x20000], desc[UR8][R48.64], !P1 ;  /* 0xe000000030037fae */ /* 0x0009e8000c921848 */
[----:B---3--:R-:W3:Y:S04]  /*29a00*/  LDL.LU.64 R38, [R1+0x878] ;  /* 0x0008780001267983 */ /* 0x008ee80000300a00 */
[----:B------:R1:W-:Y:S01]  /*29a10*/  LDGSTS.E [R2+-0x1c000], desc[UR8][R14.64], !P1 ;  /* 0xe40000000e027fae */ /* 0x0003e2000c921848 */
[----:B------:R-:W-:Y:S01]  /*29a20*/  ISETP.GE.U32.AND P6, PT, R10, 0x7ffffdab, PT ;  /* 0x7ffffdab0a00780c */ /* 0x000fe20003fc6070 */
[----:B------:R-:W-:-:S04]  /*29a30*/  IMAD.WIDE R40, R25, 0x4, R40 ;  /* 0x0000000419287825 */ /* 0x000fc800078e0228 */
[C---:B--2---:R-:W-:Y:S01]  /*29a40*/  IMAD.WIDE R16, R25.reuse, 0x4, R16 ;  /* 0x0000000419107825 */ /* 0x044fe200078e0210 */
[----:B------:R2:W-:Y:S04]  /*29a50*/  STL.64 [R1+0x518], R40 ;  /* 0x0005182801007387 */ /* 0x0005e80000100a00 */
[----:B------:R1:W-:Y:S04]  /*29a60*/  STL.64 [R1+0x510], R16 ;  /* 0x0005101001007387 */ /* 0x0003e80000100a00 */
[----:B------:R-:W-:Y:S04]  /*29a70*/  LDGSTS.E [R5+-0x18000], desc[UR8][R40.64], !P1 ;  /* 0xe800000028057fae */ /* 0x000fe8000c921848 */
[----:B------:R-:W-:Y:S01]  /*29a80*/  LDGSTS.E [R4+-0x14000], desc[UR8][R16.64], !P1 ;  /* 0xec00000010047fae */ /* 0x000fe2000c921848 */
[----:B----4-:R-:W-:-:S03]  /*29a90*/  IMAD.WIDE R48, R25, 0x4, R44 ;  /* 0x0000000419307825 */ /* 0x010fc600078e022c */
[----:B--2---:R-:W2:Y:S01]  /*29aa0*/  LDL.LU.64 R40, [R1+0x888] ;  /* 0x0008880001287983 */ /* 0x004ea20000300a00 */
[----:B-1----:R-:W-:-:S03]  /*29ab0*/  IMAD.WIDE R14, R25, 0x4, R46 ;  /* 0x00000004190e7825 */ /* 0x002fc600078e022e */
[----:B------:R-:W-:Y:S04]  /*29ac0*/  STL.64 [R1+0x508], R48 ;  /* 0x0005083001007387 */ /* 0x000fe80000100a00 */
[----:B------:R1:W-:Y:S04]  /*29ad0*/  STL.64 [R1+0x500], R14 ;  /* 0x0005000e01007387 */ /* 0x0003e80000100a00 */
[----:B------:R-:W4:Y:S04]  /*29ae0*/  LDL.LU.64 R16, [R1+0x898] ;  /* 0x0008980001107983 */ /* 0x000f280000300a00 */
[----:B------:R-:W4:Y:S04]  /*29af0*/  LDL.LU.64 R44, [R1+0x8a8] ;  /* 0x0008a800012c7983 */ /* 0x000f280000300a00 */
[----:B------:R-:W4:Y:S01]  /*29b00*/  LDL.LU.64 R46, [R1+0x8b8] ;  /* 0x0008b800012e7983 */ /* 0x000f220000300a00 */
[----:B------:R-:W-:-:S03]  /*29b10*/  VIADD R10, R13, 0xfffffe29 ;  /* 0xfffffe290d0a7836 */ /* 0x000fc60000000000 */
[----:B------:R-:W-:Y:S02]  /*29b20*/  LDGSTS.E [R3+-0x1fffc], desc[UR8][R48.64], !P6 ;  /* 0xe000400030037fae */ /* 0x000fe4000f121848 */
[----:B------:R-:W-:Y:S02]  /*29b30*/  ISETP.GE.U32.AND P1, PT, R10, 0x7ffffdaa, PT ;  /* 0x7ffffdaa0a00780c */ /* 0x000fe40003f26070 */
[----:B------:R1:W-:Y:S01]  /*29b40*/  LDGSTS.E [R2+-0x1bffc], desc[UR8][R14.64], !P6 ;  /* 0xe40040000e027fae */ /* 0x0003e2000f121848 */
[----:B------:R-:W-:Y:S01]  /*29b50*/  IADD3 R10, R12, -0x1d8, RZ ;  /* 0xfffffe280c0a7810 */ /* 0x000fe20007ffe0ff */
[----:B------:R-:W-:-:S04]  /*29b60*/  IMAD.WIDE R36, R25, 0x4, R36 ;  /* 0x0000000419247825 */ /* 0x000fc800078e0224 */
[C---:B------:R-:W-:Y:S01]  /*29b70*/  IMAD.WIDE R34, R25.reuse, 0x4, R34 ;  /* 0x0000000419227825 */ /* 0x040fe200078e0222 */
[----:B------:R3:W-:Y:S04]  /*29b80*/  STL.64 [R1+0x4f8], R36 ;  /* 0x0004f82401007387 */ /* 0x0007e80000100a00 */
[----:B------:R3:W-:Y:S04]  /*29b90*/  STL.64 [R1+0x4f0], R34 ;  /* 0x0004f02201007387 */ /* 0x0007e80000100a00 */
[----:B------:R-:W-:Y:S01]  /*29ba0*/  LDGSTS.E [R5+-0x17ffc], desc[UR8][R36.64], !P6 ;  /* 0xe800400024057fae */ /* 0x000fe2000f121848 */
[----:B-1----:R-:W-:-:S03]  /*29bb0*/  IMAD.WIDE R14, R25, 0x4, R42 ;  /* 0x00000004190e7825 */ /* 0x002fc600078e022a */
[----:B------:R-:W-:Y:S04]  /*29bc0*/  LDGSTS.E [R4+-0x13ffc], desc[UR8][R34.64], !P6 ;  /* 0xec00400022047fae */ /* 0x000fe8000f121848 */
[----:B------:R1:W-:Y:S01]  /*29bd0*/  LDGSTS.E [R3+-0x1fff8], desc[UR8][R14.64], !P1 ;  /* 0xe00080000e037fae */ /* 0x0003e2000c921848 */
[----:B---3--:R-:W-:-:S03]  /*29be0*/  IMAD.WIDE R12, R25, 0x4, R38 ;  /* 0x00000004190c7825 */ /* 0x008fc600078e0226 */
[----:B------:R-:W3:Y:S04]  /*29bf0*/  LDL.LU.64 R36, [R1+0x8c8] ;  /* 0x0008c80001247983 */ /* 0x000ee80000300a00 */
[----:B------:R1:W-:Y:S04]  /*29c00*/  STL.64 [R1+0x4e8], R14 ;  /* 0x0004e80e01007387 */ /* 0x0003e80000100a00 */
[----:B------:R1:W-:Y:S04]  /*29c10*/  STL.64 [R1+0x4e0], R12 ;  /* 0x0004e00c01007387 */ /* 0x0003e80000100a00 */
[----:B------:R-:W3:Y:S04]  /*29c20*/  LDL.LU.64 R34, [R1+0x8d8] ;  /* 0x0008d80001227983 */ /* 0x000ee80000300a00 */
[----:B------:R-:W3:Y:S04]  /*29c30*/  LDL.LU.64 R42, [R1+0x8e8] ;  /* 0x0008e800012a7983 */ /* 0x000ee80000300a00 */
[----:B------:R-:W3:Y:S04]  /*29c40*/  LDL.LU.64 R38, [R1+0x8f8] ;  /* 0x0008f80001267983 */ /* 0x000ee80000300a00 */
[----:B------:R1:W-:Y:S01]  /*29c50*/  LDGSTS.E [R2+-0x1bff8], desc[UR8][R12.64], !P1 ;  /* 0xe40080000c027fae */ /* 0x0003e2000c921848 */
[----:B------:R-:W-:-:S02]  /*29c60*/  ISETP.GE.U32.AND P6, PT, R10, 0x7ffffda9, PT ;  /* 0x7ffffda90a00780c */ /* 0x000fc40003fc6070 */
[----:B------:R-:W3:Y:S01]  /*29c70*/  LDC R10, c[0x0][0x230] ;  /* 0x00008c00ff0a7b82 */ /* 0x000ee20000000800 */
[----:B--2---:R-:W-:-:S05]  /*29c80*/  IMAD.WIDE R40, R25, 0x4, R40 ;  /* 0x0000000419287825 */ /* 0x004fca00078e0228 */
[----:B------:R2:W-:Y:S04]  /*29c90*/  STL.64 [R1+0x4d8], R40 ;  /* 0x0004d82801007387 */ /* 0x0005e80000100a00 */
[----:B------:R2:W-:Y:S01]  /*29ca0*/  LDGSTS.E [R5+-0x17ff8], desc[UR8][R40.64], !P1 ;  /* 0xe800800028057fae */ /* 0x0005e2000c921848 */
[----:B----4-:R-:W-:-:S04]  /*29cb0*/  IMAD.WIDE R16, R25, 0x4, R16 ;  /* 0x0000000419107825 */ /* 0x010fc800078e0210 */
[C---:B-1----:R-:W-:Y:S01]  /*29cc0*/  IMAD.WIDE R14, R25.reuse, 0x4, R44 ;  /* 0x00000004190e7825 */ /* 0x042fe200078e022c */
[----:B------:R1:W-:Y:S03]  /*29cd0*/  STL.64 [R1+0x4d0], R16 ;  /* 0x0004d01001007387 */ /* 0x0003e60000100a00 */
[----:B------:R-:W-:Y:S01]  /*29ce0*/  IMAD.WIDE R12, R25, 0x4, R46 ;  /* 0x00000004190c7825 */ /* 0x000fe200078e022e */
[----:B------:R4:W-:Y:S04]  /*29cf0*/  STL.64 [R1+0x4c8], R14 ;  /* 0x0004c80e01007387 */ /* 0x0009e80000100a00 */
[----:B------:R4:W-:Y:S04]  /*29d00*/  STL.64 [R1+0x4c0], R12 ;  /* 0x0004c00c01007387 */ /* 0x0009e80000100a00 */
[----:B------:R-:W-:Y:S04]  /*29d10*/  LDGSTS.E [R4+-0x13ff8], desc[UR8][R16.64], !P1 ;  /* 0xec00800010047fae */ /* 0x000fe8000c921848 */
[----:B--2---:R-:W2:Y:S01]  /*29d20*/  LDL.LU.64 R40, [R1+0x908] ;  /* 0x0009080001287983 */ /* 0x004ea20000300a00 */
[----:B------:R-:W-:-:S02]  /*29d30*/  VIADD R5, R11, 0xfffffe0b ;  /* 0xfffffe0b0b057836 */ /* 0x000fc40000000000 */
[----:B------:R-:W2:Y:S01]  /*29d40*/  LDC R11, c[0x0][0x230] ;  /* 0x00008c00ff0b7b82 */ /* 0x000ea20000000800 */
[----:B------:R4:W-:Y:S04]  /*29d50*/  LDGSTS.E [R3+-0x1fff4], desc[UR8][R14.64], !P6 ;  /* 0xe000c0000e037fae */ /* 0x0009e8000f121848 */
[----:B-1----:R-:W2:Y:S04]  /*29d60*/  LDL.LU.64 R16, [R1+0x918] ;  /* 0x0009180001107983 */ /* 0x002ea80000300a00 */
[----:B------:R-:W2:Y:S04]  /*29d70*/  LDL.LU.64 R44, [R1+0x928] ;  /* 0x00092800012c7983 */ /* 0x000ea80000300a00 */
[----:B------:R-:W2:Y:S01]  /*29d80*/  LDL.LU.64 R46, [R1+0x938] ;  /* 0x00093800012e7983 */ /* 0x000ea20000300a00 */
[----:B------:R-:W-:-:S02]  /*29d90*/  ISETP.GE.U32.AND P1, PT, R5, 0x7ffffd8c, PT ;  /* 0x7ffffd8c0500780c */ /* 0x000fc40003f26070 */
[----:B------:R-:W-:Y:S01]  /*29da0*/  IADD3 R5, R22, 0x100000, RZ ;  /* 0x0010000016057810 */ /* 0x000fe20007ffe0ff */
[----:B------:R1:W-:Y:S01]  /*29db0*/  LDGSTS.E [R2+-0x1bff4], desc[UR8][R12.64], !P6 ;  /* 0xe400c0000c027fae */ /* 0x0003e2000f121848 */
[----:B---3--:R-:W-:-:S05]  /*29dc0*/  IMAD.WIDE R36, R25, 0x4, R36 ;  /* 0x0000000419247825 */ /* 0x008fca00078e0224 */
[----:B------:R3:W-:Y:S04]  /*29dd0*/  STL.64 [R1+0x4b8], R36 ;  /* 0x0004b82401007387 */ /* 0x0007e80000100a00 */
[----:B------:R3:W-:Y:S01]  /*29de0*/  LDGSTS.E [R5+-0x17ff4], desc[UR8][R36.64], !P6 ;  /* 0xe800c00024057fae */ /* 0x0007e2000f121848 */
[----:B------:R-:W-:-:S04]  /*29df0*/  IMAD.WIDE R34, R25, 0x4, R34 ;  /* 0x0000000419227825 */ /* 0x000fc800078e0222 */
[C---:B----4-:R-:W-:Y:S01]  /*29e00*/  IMAD.WIDE R14, R25.reuse, 0x4, R42 ;  /* 0x00000004190e7825 */ /* 0x050fe200078e022a */
[----:B------:R4:W-:Y:S03]  /*29e10*/  STL.64 [R1+0x4b0], R34 ;  /* 0x0004b02201007387 */ /* 0x0009e60000100a00 */
[----:B-1----:R-:W-:Y:S01]  /*29e20*/  IMAD.WIDE R12, R25, 0x4, R38 ;  /* 0x00000004190c7825 */ /* 0x002fe200078e0226 */
[----:B------:R-:W-:Y:S04]  /*29e30*/  STL.64 [R1+0x3a8], R14 ;  /* 0x0003a80e01007387 */ /* 0x000fe80000100a00 */
[----:B------:R1:W-:Y:S04]  /*29e40*/  STL.64 [R1+0x3a0], R12 ;  /* 0x0003a00c01007387 */ /* 0x0003e80000100a00 */
[----:B------:R-:W-:Y:S04]  /*29e50*/  LDGSTS.E [R4+-0x13ff4], desc[UR8][R34.64], !P6 ;  /* 0xec00c00022047fae */ /* 0x000fe8000f121848 */
[----:B---3--:R-:W3:Y:S01]  /*29e60*/  LDL.LU.64 R36, [R1+0x948] ;  /* 0x0009480001247983 */ /* 0x008ee20000300a00 */
[----:B------:R-:W-:-:S02]  /*29e70*/  VIADD R5, R10, 0xfffffe0a ;  /* 0xfffffe0a0a057836 */ /* 0x000fc40000000000 */
[----:B------:R-:W3:Y:S01]  /*29e80*/  LDC R10, c[0x0][0x230] ;  /* 0x00008c00ff0a7b82 */ /* 0x000ee20000000800 */
[----:B------:R-:W-:Y:S04]  /*29e90*/  LDGSTS.E [R3+-0x10000], desc[UR8][R14.64], !P1 ;  /* 0xf00000000e037fae */ /* 0x000fe8000c921848 */
[----:B----4-:R-:W4:Y:S04]  /*29ea0*/  LDL.LU.64 R34, [R1+0x958] ;  /* 0x0009580001227983 */ /* 0x010f280000300a00 */
[----:B------:R-:W4:Y:S04]  /*29eb0*/  LDL.LU.64 R38, [R1+0x968] ;  /* 0x0009680001267983 */ /* 0x000f280000300a00 */
[----:B------:R-:W4:Y:S01]  /*29ec0*/  LDL.LU.64 R42, [R1+0x978] ;  /* 0x00097800012a7983 */ /* 0x000f220000300a00 */
[----:B------:R-:W-:-:S02]  /*29ed0*/  ISETP.GE.U32.AND P6, PT, R5, 0x7ffffd8b, PT ;  /* 0x7ffffd8b0500780c */ /* 0x000fc40003fc6070 */
[----:B------:R-:W-:Y:S01]  /*29ee0*/  IADD3 R5, R22, 0x100000, RZ ;  /* 0x0010000016057810 */ /* 0x000fe20007ffe0ff */
[----:B------:R1:W-:Y:S02]  /*29ef0*/  LDGSTS.E [R2+-0xc000], desc[UR8][R12.64], !P1 ;  /* 0xf40000000c027fae */ /* 0x0003e4000c921848 */
[----:B-1----:R-:W1:Y:S08]  /*29f00*/  LDC R13, c[0x0][0x230] ;  /* 0x00008c00ff0d7b82 */ /* 0x002e700000000800 */
[----:B------:R-:W1:Y:S01]  /*29f10*/  LDC R12, c[0x0][0x230] ;  /* 0x00008c00ff0c7b82 */ /* 0x000e620000000800 */
[----:B--2---:R-:W-:-:S04]  /*29f20*/  IMAD.WIDE R40, R25, 0x4, R40 ;  /* 0x0000000419287825 */ /* 0x004fc800078e0228 */
[C---:B------:R-:W-:Y:S01]  /*29f30*/  IMAD.WIDE R16, R25.reuse, 0x4, R16 ;  /* 0x0000000419107825 */ /* 0x040fe200078e0210 */
[----:B------:R2:W-:Y:S03]  /*29f40*/  STL.64 [R1+0x398], R40 ;  /* 0x0003982801007387 */ /* 0x0005e60000100a00 */
[C---:B------:R-:W-:Y:S01]  /*29f50*/  IMAD.WIDE R44, R25.reuse, 0x4, R44 ;  /* 0x00000004192c7825 */ /* 0x040fe200078e022c */
[----:B------:R2:W-:Y:S03]  /*29f60*/  STL.64 [R1+0x390], R16 ;  /* 0x0003901001007387 */ /* 0x0005e60000100a00 */
[----:B------:R-:W-:Y:S01]  /*29f70*/  IMAD.WIDE R14, R25, 0x4, R46 ;  /* 0x00000004190e7825 */ /* 0x000fe200078e022e */
[----:B------:R1:W-:Y:S04]  /*29f80*/  STL.64 [R1+0x388], R44 ;  /* 0x0003882c01007387 */ /* 0x0003e80000100a00 */
[----:B------:R1:W-:Y:S04]  /*29f90*/  LDGSTS.E [R5+-0x8000], desc[UR8][R40.64], !P1 ;  /* 0xf800000028057fae */ /* 0x0003e8000c921848 */
[----:B------:R4:W-:Y:S04]  /*29fa0*/  STL.64 [R1+0x380], R14 ;  /* 0x0003800e01007387 */ /* 0x0009e80000100a00 */
[----:B------:R-:W-:Y:S04]  /*29fb0*/  LDGSTS.E [R4+-0x4000], desc[UR8][R16.64], !P1 ;  /* 0xfc00000010047fae */ /* 0x000fe8000c921848 */
[----:B--2---:R-:W2:Y:S04]  /*29fc0*/  LDL.LU.64 R40, [R1+0x988] ;  /* 0x0009880001287983 */ /* 0x004ea80000300a00 */
[----:B------:R-:W-:Y:S04]  /*29fd0*/  LDGSTS.E [R3+-0xfffc], desc[UR8][R44.64], !P6 ;  /* 0xf00040002c037fae */ /* 0x000fe8000f121848 */
[----:B------:R-:W2:Y:S01]  /*29fe0*/  LDL.LU.64 R16, [R1+0x998] ;  /* 0x0009980001107983 */ /* 0x000ea20000300a00 */
[----:B-1----:R-:W-:-:S02]  /*29ff0*/  VIADD R5, R11, 0xfffffe09 ;  /* 0xfffffe090b057836 */ /* 0x002fc40000000000 */
[----:B------:R-:W1:Y:S01]  /*2a000*/  LDC R11, c[0x0][0x230] ;  /* 0x00008c00ff0b7b82 */ /* 0x000e620000000800 */
[----:B------:R4:W-:Y:S04]  /*2a010*/  LDGSTS.E [R2+-0xbffc], desc[UR8][R14.64], !P6 ;  /* 0xf40040000e027fae */ /* 0x0009e8000f121848 */
[----:B------:R-:W2:Y:S04]  /*2a020*/  LDL.LU.64 R44, [R1+0x9a8] ;  /* 0x0009a800012c7983 */ /* 0x000ea80000300a00 */
[----:B------:R-:W2:Y:S01]  /*2a030*/  LDL.LU.64 R46, [R1+0x9b8] ;  /* 0x0009b800012e7983 */ /* 0x000ea20000300a00 */
[----:B------:R-:W-:-:S02]  /*2a040*/  ISETP.GE.U32.AND P1, PT, R5, 0x7ffffd8a, PT ;  /* 0x7ffffd8a0500780c */ /* 0x000fc40003f26070 */
[----:B------:R-:W-:Y:S01]  /*2a050*/  IADD3 R5, R22, 0x100000, RZ ;  /* 0x0010000016057810 */ /* 0x000fe20007ffe0ff */
[----:B---3--:R-:W-:-:S04]  /*2a060*/  IMAD.WIDE R36, R25, 0x4, R36 ;  /* 0x0000000419247825 */ /* 0x008fc800078e0224 */
[C---:B----4-:R-:W-:Y:S01]  /*2a070*/  IMAD.WIDE R34, R25.reuse, 0x4, R34 ;  /* 0x0000000419227825 */ /* 0x050fe200078e0222 */
        /* <DEDUP_REMOVED lines=8> */
[----:B---3--:R-:W3:Y:S04]  /*2a100*/  LDL.LU.64 R36, [R1+0x9c8] ;  /* 0x0009c80001247983 */ /* 0x008ee80000300a00 */
[----:B------:R-:W-:Y:S04]  /*2a110*/  LDGSTS.E [R3+-0xfff8], desc[UR8][R38.64], !P1 ;  /* 0xf000800026037fae */ /* 0x000fe8000c921848 */
[----:B----4-:R-:W4:Y:S04]  /*2a120*/  LDL.LU.64 R34, [R1+0x9d8] ;  /* 0x0009d80001227983 */ /* 0x010f280000300a00 */
[----:B------:R-:W4:Y:S04]  /*2a130*/  LDL.LU.64 R42, [R1+0xa68] ;  /* 0x000a6800012a7983 */ /* 0x000f280000300a00 */
[----:B-1----:R-:W4:Y:S01]  /*2a140*/  LDL.LU.64 R38, [R1+0xa60] ;  /* 0x000a600001267983 */ /* 0x002f220000300a00 */
[----:B------:R-:W-:-:S03]  /*2a150*/  VIADD R5, R10, 0xfffffe08 ;  /* 0xfffffe080a057836 */ /* 0x000fc60000000000 */
[----:B------:R1:W-:Y:S02]  /*2a160*/  LDGSTS.E [R2+-0xbff8], desc[UR8][R14.64], !P1 ;  /* 0xf40080000e027fae */ /* 0x0003e4000c921848 */
[----:B------:R-:W-:Y:S01]  /*2a170*/  ISETP.GE.U32.AND P6, PT, R5, 0x7ffffd89, PT ;  /* 0x7ffffd890500780c */ /* 0x000fe20003fc6070 */
[----:B------:R-:W-:Y:S02]  /*2a180*/  VIADD R5, R22, 0x100000 ;  /* 0x0010000016057836 */ /* 0x000fe40000000000 */
[----:B--2---:R-:W-:-:S04]  /*2a190*/  IMAD.WIDE R40, R25, 0x4, R40 ;  /* 0x0000000419287825 */ /* 0x004fc800078e0228 */
[C---:B------:R-:W-:Y:S01]  /*2a1a0*/  IMAD.WIDE R16, R25.reuse, 0x4, R16 ;  /* 0x0000000419107825 */ /* 0x040fe200078e0210 */
[----:B------:R2:W-:Y:S03]  /*2a1b0*/  STL.64 [R1+0x358], R40 ;  /* 0x0003582801007387 */ /* 0x0005e60000100a00 */
[C---:B------:R-:W-:Y:S01]  /*2a1c0*/  IMAD.WIDE R44, R25.reuse, 0x4, R44 ;  /* 0x00000004192c7825 */ /* 0x040fe200078e022c */
[----:B------:R2:W-:Y:S03]  /*2a1d0*/  STL.64 [R1+0x350], R16 ;  /* 0x0003501001007387 */ /* 0x0005e60000100a00 */
[----:B-1----:R-:W-:Y:S01]  /*2a1e0*/  IMAD.WIDE R14, R25, 0x4, R46 ;  /* 0x00000004190e7825 */ /* 0x002fe200078e022e */
[----:B------:R-:W-:Y:S04]  /*2a1f0*/  LDGSTS.E [R5+-0x7ff8], desc[UR8][R40.64], !P1 ;  /* 0xf800800028057fae */ /* 0x000fe8000c921848 */
[----:B------:R1:W-:Y:S04]  /*2a200*/  STL.64 [R1+0x348], R44 ;  /* 0x0003482c01007387 */ /* 0x0003e80000100a00 */
[----:B------:R-:W-:Y:S04]  /*2a210*/  LDGSTS.E [R4+-0x3ff8], desc[UR8][R16.64], !P1 ;  /* 0xfc00800010047fae */ /* 0x000fe8000c921848 */
[----:B--2---:R-:W2:Y:S04]  /*2a220*/  LDL.LU.64 R40, [R1+0xa58] ;  /* 0x000a580001287983 */ /* 0x004ea80000300a00 */
[----:B------:R4:W-:Y:S04]  /*2a230*/  STL.64 [R1+0x340], R14 ;  /* 0x0003400e01007387 */ /* 0x0009e80000100a00 */
[----:B------:R-:W2:Y:S04]  /*2a240*/  LDL.LU.64 R16, [R1+0xa50] ;  /* 0x000a500001107983 */ /* 0x000ea80000300a00 */
[----:B------:R-:W2:Y:S04]  /*2a250*/  LDL.LU.64 R46, [R1+0xa48] ;  /* 0x000a4800012e7983 */ /* 0x000ea80000300a00 */
[----:B------:R1:W-:Y:S04]  /*2a260*/  LDGSTS.E [R3+-0xfff4], desc[UR8][R44.64], !P6 ;  /* 0xf000c0002c037fae */ /* 0x0003e8000f121848 */
[----:B------:R4:W-:Y:S04]  /*2a270*/  LDGSTS.E [R2+-0xbff4], desc[UR8][R14.64], !P6 ;  /* 0xf400c0000e027fae */ /* 0x0009e8000f121848 */
[----:B-1----:R-:W2:Y:S01]  /*2a280*/  LDL.LU.64 R44, [R1+0xa40] ;  /* 0x000a4000012c7983 */ /* 0x002ea20000300a00 */
[----:B------:R-:W-:-:S02]  /*2a290*/  VIADD R3, R23, 0x100000 ;  /* 0x0010000017037836 */ /* 0x000fc40000000000 */
[----:B---3--:R-:W-:-:S04]  /*2a2a0*/  IMAD.WIDE R36, R25, 0x4, R36 ;  /* 0x0000000419247825 */ /* 0x008fc800078e0224 */
[C---:B----4-:R-:W-:Y:S01]  /*2a2b0*/  IMAD.WIDE R34, R25.reuse, 0x4, R34 ;  /* 0x0000000419227825 */ /* 0x050fe200078e0222 */
[----:B------:R1:W-:Y:S03]  /*2a2c0*/  STL.64 [R1+0x338], R36 ;  /* 0x0003382401007387 */ /* 0x0003e60000100a00 */
[C---:B------:R-:W-:Y:S01]  /*2a2d0*/  IMAD.WIDE R42, R25.reuse, 0x4, R42 ;  /* 0x00000004192a7825 */ /* 0x040fe200078e022a */
[----:B------:R3:W-:Y:S03]  /*2a2e0*/  STL.64 [R1+0x330], R34 ;  /* 0x0003302201007387 */ /* 0x0007e60000100a00 */
[----:B------:R-:W-:Y:S01]  /*2a2f0*/  IMAD.WIDE R14, R25, 0x4, R38 ;  /* 0x00000004190e7825 */ /* 0x000fe200078e0226 */
[----:B------:R4:W-:Y:S04]  /*2a300*/  LDGSTS.E [R5+-0x7ff4], desc[UR8][R36.64], !P6 ;  /* 0xf800c00024057fae */ /* 0x0009e8000f121848 */
[----:B------:R4:W-:Y:S04]  /*2a310*/  STL.64 [R1+0x1480], R42 ;  /* 0x0014802a01007387 */ /* 0x0009e80000100a00 */
[----:B------:R4:W-:Y:S04]  /*2a320*/  LDGSTS.E [R4+-0x3ff4], desc[UR8][R34.64], !P6 ;  /* 0xfc00c00022047fae */ /* 0x0009e8000f121848 */
[----:B-1----:R-:W2:Y:S04]  /*2a330*/  LDL.LU.64 R36, [R1+0xa38] ;  /* 0x000a380001247983 */ /* 0x002ea80000300a00 */
[----:B------:R1:W-:Y:S04]  /*2a340*/  STL.64 [R1+0x1478], R14 ;  /* 0x0014780e01007387 */ /* 0x0003e80000100a00 */
[----:B---3--:R-:W3:Y:S04]  /*2a350*/  LDL.LU.64 R34, [R1+0xa30] ;  /* 0x000a300001227983 */ /* 0x008ee80000300a00 */
[----:B------:R-:W3:Y:S04]  /*2a360*/  LDL.LU.64 R38, [R1+0xa28] ;  /* 0x000a280001267983 */ /* 0x000ee80000300a00 */
[----:B------:R-:W-:Y:S04]  /*2a370*/  LDGSTS.E [R3+-0x40000], desc[UR8][R42.64], !P5 ;  /* 0xc00000002a037fae */ /* 0x000fe8000e921848 */
[----:B----4-:R-:W4:Y:S01]  /*2a380*/  LDL.LU.64 R42, [R1+0xa20] ;  /* 0x000a2000012a7983 */ /* 0x010f220000300a00 */
[----:B------:R-:W-:-:S02]  /*2a390*/  IADD3 R2, R23, 0x100000, RZ ;  /* 0x0010000017027810 */ /* 0x000fc40007ffe0ff */
[C---:B------:R-:W-:Y:S01]  /*2a3a0*/  IADD3 R5, R23.reuse, 0x100000, RZ ;  /* 0x0010000017057810 */ /* 0x040fe20007ffe0ff */
[----:B------:R-:W-:Y:S02]  /*2a3b0*/  VIADD R4, R23, 0x100000 ;  /* 0x0010000017047836 */ /* 0x000fe40000000000 */
[----:B------:R1:W-:Y:S01]  /*2a3c0*/  LDGSTS.E [R2+-0x3c000], desc[UR8][R14.64], !P5 ;  /* 0xc40000000e027fae */ /* 0x0003e2000e921848 */
[----:B--2---:R-:W-:-:S04]  /*2a3d0*/  IMAD.WIDE R40, R25, 0x4, R40 ;  /* 0x0000000419287825 */ /* 0x004fc800078e0228 */
        /* <DEDUP_REMOVED lines=8> */
[----:B--2---:R-:W2:Y:S04]  /*2a460*/  LDL.LU.64 R40, [R1+0xa18] ;  /* 0x000a180001287983 */ /* 0x004ea80000300a00 */
[----:B------:R4:W-:Y:S04]  /*2a470*/  STL.64 [R1+0x1458], R14 ;  /* 0x0014580e01007387 */ /* 0x0009e80000100a00 */
[----:B------:R-:W2:Y:S04]  /*2a480*/  LDL.LU.64 R16, [R1+0xa10] ;  /* 0x000a100001107983 */ /* 0x000ea80000300a00 */
[----:B------:R-:W2:Y:S04]  /*2a490*/  LDL.LU.64 R44, [R1+0xa08] ;  /* 0x000a0800012c7983 */ /* 0x000ea80000300a00 */
[----:B------:R-:W-:Y:S04]  /*2a4a0*/  LDGSTS.E [R3+-0x3fffc], desc[UR8][R46.64], !P4 ;  /* 0xc00040002e037fae */ /* 0x000fe8000e121848 */
[----:B------:R4:W-:Y:S04]  /*2a4b0*/  LDGSTS.E [R2+-0x3bffc], desc[UR8][R14.64], !P4 ;  /* 0xc40040000e027fae */ /* 0x0009e8000e121848 */
[----:B------:R-:W2:Y:S01]  /*2a4c0*/  LDL.LU.64 R46, [R1+0xa00] ;  /* 0x000a0000012e7983 */ /* 0x000ea20000300a00 */
[----:B------:R-:W-:-:S04]  /*2a4d0*/  IMAD.WIDE R36, R25, 0x4, R36 ;  /* 0x0000000419247825 */ /* 0x000fc800078e0224 */
[C---:B---3--:R-:W-:Y:S01]  /*2a4e0*/  IMAD.WIDE R34, R25.reuse, 0x4, R34 ;  /* 0x0000000419227825 */ /* 0x048fe200078e0222 */
[----:B------:R1:W-:Y:S03]  /*2a4f0*/  STL.64 [R1+0x1450], R36 ;  /* 0x0014502401007387 */ /* 0x0003e60000100a00 */
[C---:B------:R-:W-:Y:S01]  /*2a500*/  IMAD.WIDE R38, R25.reuse, 0x4, R38 ;  /* 0x0000000419267825 */ /* 0x040fe200078e0226 */
[----:B------:R3:W-:Y:S04]  /*2a510*/  STL.64 [R1+0x1448], R34 ;  /* 0x0014482201007387 */ /* 0x0007e80000100a00 */
[----:B------:R-:W-:Y:S04]  /*2a520*/  LDGSTS.E [R5+-0x37ffc], desc[UR8][R36.64], !P4 ;  /* 0xc800400024057fae */ /* 0x000fe8000e121848 */
[----:B------:R3:W-:Y:S04]  /*2a530*/  STL.64 [R1+0x1440], R38 ;  /* 0x0014402601007387 */ /* 0x0007e80000100a00 */
[----:B------:R-:W-:Y:S01]  /*2a540*/  LDGSTS.E [R4+-0x33ffc], desc[UR8][R34.64], !P4 ;  /* 0xcc00400022047fae */ /* 0x000fe2000e121848 */
[----:B----4-:R-:W-:-:S03]  /*2a550*/  IMAD.WIDE R14, R25, 0x4, R42 ;  /* 0x00000004190e7825 */ /* 0x010fc600078e022a */
[----:B-1----:R-:W4:Y:S04]  /*2a560*/  LDL.LU.64 R36, [R1+0x9f8] ;  /* 0x0009f80001247983 */ /* 0x002f280000300a00 */
[----:B------:R1:W-:Y:S04]  /*2a570*/  STL.64 [R1+0x1438], R14 ;  /* 0x0014380e01007387 */ /* 0x0003e80000100a00 */
[----:B---3--:R-:W3:Y:S04]  /*2a580*/  LDL.LU.64 R34, [R1+0x9f0] ;  /* 0x0009f00001227983 */ /* 0x008ee80000300a00 */
        /* <DEDUP_REMOVED lines=8> */
[----:B------:R-:W2:Y:S02]  /*2a610*/  LDC R12, c[0x0][0x230] ;  /* 0x00008c00ff0c7b82 */ /* 0x000ea40000000800 */
[----:B------:R-:W-:Y:S01]  /*2a620*/  ISETP.GE.U32.AND P6, PT, R10, 0x7ffffde3, PT ;  /* 0x7ffffde30a00780c */ /* 0x000fe20003fc6070 */
[----:B------:R-:W-:-:S05]  /*2a630*/  VIADD R10, R11, 0xfffffe61 ;  /* 0xfffffe610b0a7836 */ /* 0x000fca0000000000 */
[----:B------:R-:W-:Y:S01]  /*2a640*/  ISETP.GE.U32.AND P5, PT, R10, 0x7ffffde2, PT ;  /* 0x7ffffde20a00780c */ /* 0x000fe20003fa6070 */
[----:B------:R-:W3:Y:S01]  /*2a650*/  LDC R11, c[0x0][0x230] ;  /* 0x00008c00ff0b7b82 */ /* 0x000ee20000000800 */
[----:B-1----:R-:W-:Y:S01]  /*2a660*/  IADD3 R10, R13, -0x1a0, RZ ;  /* 0xfffffe600d0a7810 */ /* 0x002fe20007ffe0ff */
[----:B--2---:R-:W-:-:S06]  /*2a670*/  IMAD.WIDE R40, R25, 0x4, R40 ;  /* 0x0000000419287825 */ /* 0x004fcc00078e0228 */
[----:B------:R-:W1:Y:S01]  /*2a680*/  LDC R13, c[0x0][0x230] ;  /* 0x00008c00ff0d7b82 */ /* 0x000e620000000800 */
[C---:B------:R-:W-:Y:S01]  /*2a690*/  IMAD.WIDE R16, R25.reuse, 0x4, R16 ;  /* 0x0000000419107825 */ /* 0x040fe200078e0210 */
[----:B------:R2:W-:Y:S03]  /*2a6a0*/  STL.64 [R1+0x1430], R40 ;  /* 0x0014302801007387 */ /* 0x0005e60000100a00 */
[C---:B------:R-:W-:Y:S01]  /*2a6b0*/  IMAD.WIDE R44, R25.reuse, 0x4, R44 ;  /* 0x00000004192c7825 */ /* 0x040fe200078e022c */
[----:B------:R2:W-:Y:S04]  /*2a6c0*/  STL.64 [R1+0x1428], R16 ;  /* 0x0014281001007387 */ /* 0x0005e80000100a00 */
[----:B------:R-:W-:Y:S04]  /*2a6d0*/  LDGSTS.E [R5+-0x37ff8], desc[UR8][R40.64], !P3 ;  /* 0xc800800028057fae */ /* 0x000fe8000d921848 */
[----:B------:R1:W-:Y:S04]  /*2a6e0*/  STL.64 [R1+0x1420], R44 ;  /* 0x0014202c01007387 */ /* 0x0003e80000100a00 */
[----:B------:R-:W-:Y:S01]  /*2a6f0*/  LDGSTS.E [R4+-0x33ff8], desc[UR8][R16.64], !P3 ;  /* 0xcc00800010047fae */ /* 0x000fe2000d921848 */
[----:B------:R-:W-:-:S03]  /*2a700*/  IMAD.WIDE R14, R25, 0x4, R46 ;  /* 0x00000004190e7825 */ /* 0x000fc600078e022e */
[----:B--2---:R-:W2:Y:S04]  /*2a710*/  LDL.LU.64 R40, [R1+0xa78] ;  /* 0x000a780001287983 */ /* 0x004ea80000300a00 */
[----:B------:R3:W-:Y:S04]  /*2a720*/  STL.64 [R1+0x1418], R14 ;  /* 0x0014180e01007387 */ /* 0x0007e80000100a00 */
[----:B------:R-:W2:Y:S04]  /*2a730*/  LDL.LU.64 R16, [R1+0xa80] ;  /* 0x000a800001107983 */ /* 0x000ea80000300a00 */
[----:B------:R-:W2:Y:S04]  /*2a740*/  LDL.LU.64 R46, [R1+0xa88] ;  /* 0x000a8800012e7983 */ /* 0x000ea80000300a00 */
[----:B------:R-:W-:Y:S01]  /*2a750*/  LDGSTS.E [R3+-0x3fff4], desc[UR8][R44.64], !P2 ;  /* 0xc000c0002c037fae */ /* 0x000fe2000d121848 */
[----:B------:R-:W-:Y:S01]  /*2a760*/  ISETP.GE.U32.AND P4, PT, R10, 0x7ffffde1, PT ;  /* 0x7ffffde10a00780c */ /* 0x000fe20003f86070 */
[----:B------:R-:W-:-:S02]  /*2a770*/  VIADD R10, R12, 0xfffffe47 ;  /* 0xfffffe470c0a7836 */ /* 0x000fc40000000000 */
[----:B------:R3:W-:Y:S01]  /*2a780*/  LDGSTS.E [R2+-0x3bff4], desc[UR8][R14.64], !P2 ;  /* 0xc400c0000e027fae */ /* 0x0007e2000d121848 */
[----:B------:R-:W2:Y:S03]  /*2a790*/  LDC R12, c[0x0][0x230] ;  /* 0x00008c00ff0c7b82 */ /* 0x000ea60000000800 */
[----:B-1----:R-:W2:Y:S01]  /*2a7a0*/  LDL.LU.64 R44, [R1+0xa90] ;  /* 0x000a9000012c7983 */ /* 0x002ea20000300a00 */
[----:B------:R-:W-:Y:S01]  /*2a7b0*/  ISETP.GE.U32.AND P3, PT, R10, 0x7ffffdc8, PT ;  /* 0x7ffffdc80a00780c */ /* 0x000fe20003f66070 */
[----:B----4-:R-:W-:-:S04]  /*2a7c0*/  IMAD.WIDE R36, R25, 0x4, R36 ;  /* 0x0000000419247825 */ /* 0x010fc800078e0224 */
[C---:B---3--:R-:W-:Y:S01]  /*2a7d0*/  IMAD.WIDE R34, R25.reuse, 0x4, R34 ;  /* 0x0000000419227825 */ /* 0x048fe200078e0222 */
[----:B------:R-:W-:Y:S03]  /*2a7e0*/  STL.64 [R1+0x1410], R36 ;  /* 0x0014102401007387 */ /* 0x000fe60000100a00 */
[C---:B------:R-:W-:Y:S01]  /*2a7f0*/  IMAD.WIDE R42, R25.reuse, 0x4, R42 ;  /* 0x00000004192a7825 */ /* 0x040fe200078e022a */
[----:B------:R1:W-:Y:S04]  /*2a800*/  STL.64 [R1+0x1408], R34 ;  /* 0x0014082201007387 */ /* 0x0003e80000100a00 */
[----:B------:R3:W-:Y:S04]  /*2a810*/  STL.64 [R1+0x628], R42 ;  /* 0x0006282a01007387 */ /* 0x0007e80000100a00 */
[----:B------:R-:W-:Y:S04]  /*2a820*/  LDGSTS.E [R5+-0x37ff4], desc[UR8][R36.64], !P2 ;  /* 0xc800c00024057fae */ /* 0x000fe8000d121848 */
[----:B------:R-:W-:Y:S01]  /*2a830*/  LDGSTS.E [R4+-0x33ff4], desc[UR8][R34.64], !P2 ;  /* 0xcc00c00022047fae */ /* 0x000fe2000d121848 */
[----:B------:R-:W-:-:S03]  /*2a840*/  IMAD.WIDE R14, R25, 0x4, R38 ;  /* 0x00000004190e7825 */ /* 0x000fc600078e0226 */
[----:B------:R-:W-:Y:S04]  /*2a850*/  LDGSTS.E [R3+-0x30000], desc[UR8][R42.64], !P3 ;  /* 0xd00000002a037fae */ /* 0x000fe8000d921848 */
[----:B------:R-:W4:Y:S04]  /*2a860*/  LDL.LU.64 R38, [R1+0xa98] ;  /* 0x000a980001267983 */ /* 0x000f280000300a00 */
[----:B------:R2:W-:Y:S04]  /*2a870*/  STL.64 [R1+0x620], R14 ;  /* 0x0006200e01007387 */ /* 0x0005e80000100a00 */
[----:B-1----:R-:W4:Y:S04]  /*2a880*/  LDL.LU.64 R34, [R1+0xaa0] ;  /* 0x000aa00001227983 */ /* 0x002f280000300a00 */
[----:B------:R-:W4:Y:S04]  /*2a890*/  LDL.LU.64 R36, [R1+0xaa8] ;  /* 0x000aa80001247983 */ /* 0x000f280000300a00 */
[----:B---3--:R-:W3:Y:S01]  /*2a8a0*/  LDL.LU.64 R42, [R1+0xab0] ;  /* 0x000ab000012a7983 */ /* 0x008ee20000300a00 */
[----:B------:R-:W-:-:S02]  /*2a8b0*/  IADD3 R10, R11, -0x1ba, RZ ;  /* 0xfffffe460b0a7810 */ /* 0x000fc40007ffe0ff */
[----:B------:R-:W1:Y:S01]  /*2a8c0*/  LDC R11, c[0x0][0x230] ;  /* 0x00008c00ff0b7b82 */ /* 0x000e620000000800 */
[----:B------:R2:W-:Y:S01]  /*2a8d0*/  LDGSTS.E [R2+-0x2c000], desc[UR8][R14.64], !P3 ;  /* 0xd40000000e027fae */ /* 0x0005e2000d921848 */
[----:B------:R-:W-:Y:S01]  /*2a8e0*/  ISETP.GE.U32.AND P2, PT, R10, 0x7ffffdc7, PT ;  /* 0x7ffffdc70a00780c */ /* 0x000fe20003f46070 */
[----:B------:R-:W-:Y:S02]  /*2a8f0*/  VIADD R10, R13, 0xfffffe45 ;  /* 0xfffffe450d0a7836 */ /* 0x000fe40000000000 */
[----:B--2---:R-:W-:-:S04]  /*2a900*/  IMAD.WIDE R40, R25, 0x4, R40 ;  /* 0x0000000419287825 */ /* 0x004fc800078e0228 */
[C---:B------:R-:W-:Y:S01]  /*2a910*/  IMAD.WIDE R16, R25.reuse, 0x4, R16 ;  /* 0x0000000419107825 */ /* 0x040fe200078e0210 */
[----:B------:R-:W-:Y:S03]  /*2a920*/  STL.64 [R1+0x618], R40 ;  /* 0x0006182801007387 */ /* 0x000fe60000100a00 */
[C---:B------:R-:W-:Y:S01]  /*2a930*/  IMAD.WIDE R46, R25.reuse, 0x4, R46 ;  /* 0x00000004192e7825 */ /* 0x040fe200078e022e */
[----:B------:R2:W-:Y:S04]  /*2a940*/  STL.64 [R1+0x610], R16 ;  /* 0x0006101001007387 */ /* 0x0005e80000100a00 */
[----:B------:R-:W-:Y:S04]  /*2a950*/  LDGSTS.E [R5+-0x28000], desc[UR8][R40.64], !P3 ;  /* 0xd800000028057fae */ /* 0x000fe8000d921848 */
[----:B------:R-:W-:Y:S04]  /*2a960*/  LDGSTS.E [R4+-0x24000], desc[UR8][R16.64], !P3 ;  /* 0xdc00000010047fae */ /* 0x000fe8000d921848 */
[----:B------:R1:W-:Y:S01]  /*2a970*/  STL.64 [R1+0x608], R46 ;  /* 0x0006082e01007387 */ /* 0x0003e20000100a00 */
[----:B------:R-:W-:-:S03]  /*2a980*/  IMAD.WIDE R14, R25, 0x4, R44 ;  /* 0x00000004190e7825 */ /* 0x000fc600078e022c */
[----:B------:R-:W-:Y:S04]  /*2a990*/  LDGSTS.E [R3+-0x2fffc], desc[UR8][R46.64], !P2 ;  /* 0xd00040002e037fae */ /* 0x000fe8000d121848 */
[----:B--2---:R-:W2:Y:S04]  /*2a9a0*/  LDL.LU.64 R16, [R1+0xab8] ;  /* 0x000ab80001107983 */ /* 0x004ea80000300a00 */
[----:B------:R1:W-:Y:S04]  /*2a9b0*/  STL.64 [R1+0x600], R14 ;  /* 0x0006000e01007387 */ /* 0x0003e80000100a00 */
[----:B------:R-:W2:Y:S04]  /*2a9c0*/  LDL.LU.64 R44, [R1+0xac0] ;  /* 0x000ac000012c7983 */ /* 0x000ea80000300a00 */
[----:B------:R-:W2:Y:S04]  /*2a9d0*/  LDL.LU.64 R40, [R1+0xac8] ;  /* 0x000ac80001287983 */ /* 0x000ea80000300a00 */
[----:B-1----:R-:W2:Y:S01]  /*2a9e0*/  LDL.LU.64 R46, [R1+0xad0] ;  /* 0x000ad000012e7983 */ /* 0x002ea20000300a00 */
[----:B------:R-:W-:-:S02]  /*2a9f0*/  ISETP.GE.U32.AND P3, PT, R10, 0x7ffffdc6, PT ;  /* 0x7ffffdc60a00780c */ /* 0x000fc40003f66070 */
[----:B------:R-:W-:Y:S01]  /*2aa00*/  IADD3 R10, R12, -0x1bc, RZ ;  /* 0xfffffe440c0a7810 */ /* 0x000fe20007ffe0ff */
[----:B------:R1:W-:Y:S02]  /*2aa10*/  LDGSTS.E [R2+-0x2bffc], desc[UR8][R14.64], !P2 ;  /* 0xd40040000e027fae */ /* 0x0003e4000d121848 */
[----:B-1----:R-:W1:Y:S01]  /*2aa20*/  LDC R14, c[0x0][0x230] ;  /* 0x00008c00ff0e7b82 */ /* 0x002e620000000800 */
[----:B----4-:R-:W-:-:S04]  /*2aa30*/  IMAD.WIDE R38, R25, 0x4, R38 ;  /* 0x0000000419267825 */ /* 0x010fc800078e0226 */
[C---:B------:R-:W-:Y:S01]  /*2aa40*/  IMAD.WIDE R34, R25.reuse, 0x4, R34 ;  /* 0x0000000419227825 */ /* 0x040fe200078e0222 */
[----:B------:R-:W-:Y:S03]  /*2aa50*/  STL.64 [R1+0x5f8], R38 ;  /* 0x0005f82601007387 */ /* 0x000fe60000100a00 */
[C---:B------:R-:W-:Y:S01]  /*2aa60*/  IMAD.WIDE R36, R25.reuse, 0x4, R36 ;  /* 0x0000000419247825 */ /* 0x040fe200078e0224 */
[----:B------:R4:W-:Y:S03]  /*2aa70*/  STL.64 [R1+0x5f0], R34 ;  /* 0x0005f02201007387 */ /* 0x0009e60000100a00 */
[----:B---3--:R-:W-:Y:S01]  /*2aa80*/  IMAD.WIDE R12, R25, 0x4, R42 ;  /* 0x00000004190c7825 */ /* 0x008fe200078e022a */
[----:B------:R-:W-:Y:S04]  /*2aa90*/  LDGSTS.E [R5+-0x27ffc], desc[UR8][R38.64], !P2 ;  /* 0xd800400026057fae */ /* 0x000fe8000d121848 */
[----:B------:R-:W-:Y:S04]  /*2aaa0*/  LDGSTS.E [R4+-0x23ffc], desc[UR8][R34.64], !P2 ;  /* 0xdc00400022047fae */ /* 0x000fe8000d121848 */
[----:B------:R3:W-:Y:S04]  /*2aab0*/  STL.64 [R1+0x5e8], R36 ;  /* 0x0005e82401007387 */ /* 0x0007e80000100a00 */
[----:B------:R-:W-:Y:S04]  /*2aac0*/  LDGSTS.E [R3+-0x2fff8], desc[UR8][R36.64], !P3 ;  /* 0xd000800024037fae */ /* 0x000fe8000d921848 */
[----:B----4-:R-:W4:Y:S04]  /*2aad0*/  LDL.LU.64 R34, [R1+0xad8] ;  /* 0x000ad80001227983 */ /* 0x010f280000300a00 */
[----:B------:R1:W-:Y:S04]  /*2aae0*/  STL.64 [R1+0x5e0], R12 ;  /* 0x0005e00c01007387 */ /* 0x0003e80000100a00 */
[----:B------:R-:W4:Y:S04]  /*2aaf0*/  LDL.LU.64 R38, [R1+0xae0] ;  /* 0x000ae00001267983 */ /* 0x000f280000300a00 */
[----:B------:R-:W4:Y:S04]  /*2ab00*/  LDL.LU.64 R42, [R1+0xae8] ;  /* 0x000ae800012a7983 */ /* 0x000f280000300a00 */
[----:B---3--:R-:W3:Y:S04]  /*2ab10*/  LDL.LU.64 R36, [R1+0xaf0] ;  /* 0x000af00001247983 */ /* 0x008ee80000300a00 */
[----:B------:R1:W-:Y:S01]  /*2ab20*/  LDGSTS.E [R2+-0x2bff8], desc[UR8][R12.64], !P3 ;  /* 0xd40080000c027fae */ /* 0x0003e2000d921848 */
[----:B------:R-:W-:Y:S01]  /*2ab30*/  ISETP.GE.U32.AND P2, PT, R10, 0x7ffffdc5, PT ;  /* 0x7ffffdc50a00780c */ /* 0x000fe20003f46070 */
[----:B------:R-:W-:-:S02]  /*2ab40*/  VIADD R10, R11, 0xfffffe27 ;  /* 0xfffffe270b0a7836 */ /* 0x000fc40000000000 */
[----:B------:R-:W3:Y:S08]  /*2ab50*/  LDC R11, c[0x0][0x230] ;  /* 0x00008c00ff0b7b82 */ /* 0x000ef00000000800 */
        /* <DEDUP_REMOVED lines=8> */
[----:B------:R-:W3:Y:S04]  /*2abe0*/  LDL.LU.64 R40, [R1+0xaf8] ;  /* 0x000af80001287983 */ /* 0x000ee80000300a00 */
[----:B------:R-:W-:Y:S04]  /*2abf0*/  LDGSTS.E [R5+-0x27ff8], desc[UR8][R16.64], !P3 ;  /* 0xd800800010057fae */ /* 0x000fe8000d921848 */
[----:B------:R-:W-:Y:S04]  /*2ac00*/  STL.64 [R1+0x5c8], R50 ;  /* 0x0005c83201007387 */ /* 0x000fe80000100a00 */
[----:B------:R-:W-:Y:S04]  /*2ac10*/  LDGSTS.E [R4+-0x23ff8], desc[UR8][R44.64], !P3 ;  /* 0xdc0080002c047fae */ /* 0x000fe8000d921848 */
[----:B--2---:R-:W2:Y:S04]  /*2ac20*/  LDL.LU.64 R16, [R1+0xb00] ;  /* 0x000b000001107983 */ /* 0x004ea80000300a00 */
[----:B------:R4:W-:Y:S04]  /*2ac30*/  STL.64 [R1+0x5c0], R48 ;  /* 0x0005c03001007387 */ /* 0x0009e80000100a00 */
[----:B-1----:R-:W2:Y:S04]  /*2ac40*/  LDL.LU.64 R44, [R1+0xb08] ;  /* 0x000b0800012c7983 */ /* 0x002ea80000300a00 */
[----:B------:R-:W2:Y:S01]  /*2ac50*/  LDL.LU.64 R46, [R1+0xb10] ;  /* 0x000b1000012e7983 */ /* 0x000ea20000300a00 */
[----:B------:R-:W-:-:S03]  /*2ac60*/  ISETP.GE.U32.AND P3, PT, R10, 0x7ffffda8, PT ;  /* 0x7ffffda80a00780c */ /* 0x000fc60003f66070 */
[----:B------:R-:W-:Y:S01]  /*2ac70*/  LDGSTS.E [R3+-0x2fff4], desc[UR8][R50.64], !P2 ;  /* 0xd000c00032037fae */ /* 0x000fe2000d121848 */
[----:B------:R-:W-:-:S03]  /*2ac80*/  IADD3 R10, R14, -0x1da, RZ ;  /* 0xfffffe260e0a7810 */ /* 0x000fc60007ffe0ff */
[----:B------:R1:W-:Y:S01]  /*2ac90*/  LDGSTS.E [R2+-0x2bff4], desc[UR8][R48.64], !P2 ;  /* 0xd400c00030027fae */ /* 0x0003e2000d121848 */
[----:B----4-:R-:W-:-:S04]  /*2aca0*/  IMAD.WIDE R34, R25, 0x4, R34 ;  /* 0x0000000419227825 */ /* 0x010fc800078e0222 */
[C---:B------:R-:W-:Y:S01]  /*2acb0*/  IMAD.WIDE R38, R25.reuse, 0x4, R38 ;  /* 0x0000000419267825 */ /* 0x040fe200078e0226 */
[----:B------:R4:W-:Y:S03]  /*2acc0*/  STL.64 [R1+0x5b8], R34 ;  /* 0x0005b82201007387 */ /* 0x0009e60000100a00 */
[C---:B-1----:R-:W-:Y:S01]  /*2acd0*/  IMAD.WIDE R48, R25.reuse, 0x4, R42 ;  /* 0x0000000419307825 */ /* 0x042fe200078e022a */
[----:B------:R1:W-:Y:S03]  /*2ace0*/  STL.64 [R1+0x5b0], R38 ;  /* 0x0005b02601007387 */ /* 0x0003e60000100a00 */
[C---:B---3--:R-:W-:Y:S01]  /*2acf0*/  IMAD.WIDE R14, R25.reuse, 0x4, R36 ;  /* 0x00000004190e7825 */ /* 0x048fe200078e0224 */
[----:B------:R-:W-:Y:S04]  /*2ad00*/  LDGSTS.E [R5+-0x27ff4], desc[UR8][R34.64], !P2 ;  /* 0xd800c00022057fae */ /* 0x000fe8000d121848 */
[----:B------:R-:W3:Y:S04]  /*2ad10*/  LDL.LU.64 R36, [R1+0xb18] ;  /* 0x000b180001247983 */ /* 0x000ee80000300a00 */
[----:B------:R2:W-:Y:S04]  /*2ad20*/  STL.64 [R1+0x4a8], R48 ;  /* 0x0004a83001007387 */ /* 0x0005e80000100a00 */
[----:B----4-:R-:W4:Y:S04]  /*2ad30*/  LDL.LU.64 R34, [R1+0xb20] ;  /* 0x000b200001227983 */ /* 0x010f280000300a00 */
[----:B------:R-:W-:Y:S04]  /*2ad40*/  STL.64 [R1+0x4a0], R14 ;  /* 0x0004a00e01007387 */ /* 0x000fe80000100a00 */
[----:B------:R-:W-:Y:S04]  /*2ad50*/  LDGSTS.E [R4+-0x23ff4], desc[UR8][R38.64], !P2 ;  /* 0xdc00c00026047fae */ /* 0x000fe8000d121848 */
[----:B------:R-:W4:Y:S04]  /*2ad60*/  LDL.LU.64 R42, [R1+0xb28] ;  /* 0x000b2800012a7983 */ /* 0x000f280000300a00 */
[----:B------:R2:W-:Y:S04]  /*2ad70*/  LDGSTS.E [R3+-0x20000], desc[UR8][R48.64], !P3 ;  /* 0xe000000030037fae */ /* 0x0005e8000d921848 */
[----:B-1----:R-:W4:Y:S04]  /*2ad80*/  LDL.LU.64 R38, [R1+0xb30] ;  /* 0x000b300001267983 */ /* 0x002f280000300a00 */
[----:B------:R1:W-:Y:S01]  /*2ad90*/  LDGSTS.E [R2+-0x1c000], desc[UR8][R14.64], !P3 ;  /* 0xe40000000e027fae */ /* 0x0003e2000d921848 */
[----:B------:R-:W-:Y:S01]  /*2ada0*/  ISETP.GE.U32.AND P2, PT, R10, 0x7ffffda7, PT ;  /* 0x7ffffda70a00780c */ /* 0x000fe20003f46070 */
[----:B------:R-:W-:-:S05]  /*2adb0*/  IMAD.WIDE R40, R25, 0x4, R40 ;  /* 0x0000000419287825 */ /* 0x000fca00078e0228 */
[----:B------:R1:W-:Y:S04]  /*2adc0*/  STL.64 [R1+0x498], R40 ;  /* 0x0004982801007387 */ /* 0x0003e80000100a00 */
[----:B------:R-:W-:Y:S01]  /*2add0*/  LDGSTS.E [R5+-0x18000], desc[UR8][R40.64], !P3 ;  /* 0xe800000028057fae */ /* 0x000fe2000d921848 */
[----:B--2---:R-:W-:-:S05]  /*2ade0*/  IMAD.WIDE R16, R25, 0x4, R16 ;  /* 0x0000000419107825 */ /* 0x004fca00078e0210 */
[----:B------:R2:W-:Y:S01]  /*2adf0*/  STL.64 [R1+0x490], R16 ;  /* 0x0004901001007387 */ /* 0x0005e20000100a00 */
[----:B------:R-:W-:-:S03]  /*2ae00*/  IMAD.WIDE R48, R25, 0x4, R44 ;  /* 0x0000000419307825 */ /* 0x000fc600078e022c */
[----:B-1----:R-:W4:Y:S01]  /*2ae10*/  LDL.LU.64 R40, [R1+0xb38] ;  /* 0x000b380001287983 */ /* 0x002f220000300a00 */
[----:B------:R-:W-:-:S03]  /*2ae20*/  IMAD.WIDE R14, R25, 0x4, R46 ;  /* 0x00000004190e7825 */ /* 0x000fc600078e022e */
[----:B------:R-:W-:Y:S04]  /*2ae30*/  STL.64 [R1+0x488], R48 ;  /* 0x0004883001007387 */ /* 0x000fe80000100a00 */
[----:B------:R-:W-:Y:S04]  /*2ae40*/  LDGSTS.E [R4+-0x14000], desc[UR8][R16.64], !P3 ;  /* 0xec00000010047fae */ /* 0x000fe8000d921848 */
[----:B------:R1:W-:Y:S01]  /*2ae50*/  STL.64 [R1+0x480], R14 ;  /* 0x0004800e01007387 */ /* 0x0003e20000100a00 */
[----:B------:R-:W-:-:S03]  /*2ae60*/  VIADD R10, R13, 0xfffffe25 ;  /* 0xfffffe250d0a7836 */ /* 0x000fc60000000000 */
[----:B------:R-:W-:Y:S04]  /*2ae70*/  LDGSTS.E [R3+-0x1fffc], desc[UR8][R48.64], !P2 ;  /* 0xe000400030037fae */ /* 0x000fe8000d121848 */
[----:B--2---:R-:W2:Y:S04]  /*2ae80*/  LDL.LU.64 R16, [R1+0xb40] ;  /* 0x000b400001107983 */ /* 0x004ea80000300a00 */
[----:B------:R-:W2:Y:S04]  /*2ae90*/  LDL.LU.64 R44, [R1+0xb48] ;  /* 0x000b4800012c7983 */ /* 0x000ea80000300a00 */
[----:B------:R-:W2:Y:S01]  /*2aea0*/  LDL.LU.64 R46, [R1+0xb50] ;  /* 0x000b5000012e7983 */ /* 0x000ea20000300a00 */
[----:B------:R-:W-:-:S02]  /*2aeb0*/  ISETP.GE.U32.AND P3, PT, R10, 0x7ffffda6, PT ;  /* 0x7ffffda60a00780c */ /* 0x000fc40003f66070 */
[----:B------:R-:W-:Y:S01]  /*2aec0*/  IADD3 R10, R12, -0x1dc, RZ ;  /* 0xfffffe240c0a7810 */ /* 0x000fe20007ffe0ff */
[----:B------:R1:W-:Y:S01]  /*2aed0*/  LDGSTS.E [R2+-0x1bffc], desc[UR8][R14.64], !P2 ;  /* 0xe40040000e027fae */ /* 0x0003e2000d121848 */
[----:B---3--:R-:W-:-:S04]  /*2aee0*/  IMAD.WIDE R36, R25, 0x4, R36 ;  /* 0x0000000419247825 */ /* 0x008fc800078e0224 */
[C---:B----4-:R-:W-:Y:S01]  /*2aef0*/  IMAD.WIDE R34, R25.reuse, 0x4, R34 ;  /* 0x0000000419227825 */ /* 0x050fe200078e0222 */
[----:B------:R3:W-:Y:S04]  /*2af00*/  STL.64 [R1+0x478], R36 ;  /* 0x0004782401007387 */ /* 0x0007e80000100a00 */
[----:B------:R4:W-:Y:S04]  /*2af10*/  STL.64 [R1+0x470], R34 ;  /* 0x0004702201007387 */ /* 0x0009e80000100a00 */
[----:B------:R-:W-:Y:S01]  /*2af20*/  LDGSTS.E [R5+-0x17ffc], desc[UR8][R36.64], !P2 ;  /* 0xe800400024057fae */ /* 0x000fe2000d121848 */
[----:B-1----:R-:W-:-:S03]  /*2af30*/  IMAD.WIDE R14, R25, 0x4, R42 ;  /* 0x00000004190e7825 */ /* 0x002fc600078e022a */
[----:B------:R-:W-:Y:S04]  /*2af40*/  LDGSTS.E [R4+-0x13ffc], desc[UR8][R34.64], !P2 ;  /* 0xec00400022047fae */ /* 0x000fe8000d121848 */
[----:B------:R1:W-:Y:S01]  /*2af50*/  LDGSTS.E [R3+-0x1fff8], desc[UR8][R14.64], !P3 ;  /* 0xe00080000e037fae */ /* 0x0003e2000d921848 */
[----:B------:R-:W-:-:S03]  /*2af60*/  IMAD.WIDE R12, R25, 0x4, R38 ;  /* 0x00000004190c7825 */ /* 0x000fc600078e0226 */
[----:B---3--:R-:W3:Y:S04]  /*2af70*/  LDL.LU.64 R36, [R1+0xb58] ;  /* 0x000b580001247983 */ /* 0x008ee80000300a00 */
[----:B------:R1:W-:Y:S04]  /*2af80*/  STL.64 [R1+0x468], R14 ;  /* 0x0004680e01007387 */ /* 0x0003e80000100a00 */
[----:B------:R1:W-:Y:S04]  /*2af90*/  STL.64 [R1+0x460], R12 ;  /* 0x0004600c01007387 */ /* 0x0003e80000100a00 */
[----:B----4-:R-:W4:Y:S04]  /*2afa0*/  LDL.LU.64 R34, [R1+0xb60] ;  /* 0x000b600001227983 */ /* 0x010f280000300a00 */
[----:B------:R-:W4:Y:S04]  /*2afb0*/  LDL.LU.64 R42, [R1+0xb68] ;  /* 0x000b6800012a7983 */ /* 0x000f280000300a00 */
[----:B------:R-:W4:Y:S04]  /*2afc0*/  LDL.LU.64 R38, [R1+0xb70] ;  /* 0x000b700001267983 */ /* 0x000f280000300a00 */
[----:B------:R1:W-:Y:S01]  /*2afd0*/  LDGSTS.E [R2+-0x1bff8], desc[UR8][R12.64], !P3 ;  /* 0xe40080000c027fae */ /* 0x0003e2000d921848 */
[----:B------:R-:W-:-:S02]  /*2afe0*/  ISETP.GE.U32.AND P2, PT, R10, 0x7ffffda5, PT ;  /* 0x7ffffda50a00780c */ /* 0x000fc40003f46070 */
[----:B------:R-:W4:Y:S01]  /*2aff0*/  LDC R10, c[0x0][0x230] ;  /* 0x00008c00ff0a7b82 */ /* 0x000f220000000800 */
[----:B------:R-:W-:-:S05]  /*2b000*/  IMAD.WIDE R40, R25, 0x4, R40 ;  /* 0x0000000419287825 */ /* 0x000fca00078e0228 */
[----:B------:R1:W-:Y:S04]  /*2b010*/  STL.64 [R1+0x458], R40 ;  /* 0x0004582801007387 */ /* 0x0003e80000100a00 */
[----:B------:R1:W-:Y:S01]  /*2b020*/  LDGSTS.E [R5+-0x17ff8], desc[UR8][R40.64], !P3 ;  /* 0xe800800028057fae */ /* 0x0003e2000d921848 */
[----:B--2---:R-:W-:-:S04]  /*2b030*/  IMAD.WIDE R16, R25, 0x4, R16 ;  /* 0x0000000419107825 */ /* 0x004fc800078e0210 */
[C---:B-1----:R-:W-:Y:S01]  /*2b040*/  IMAD.WIDE R14, R25.reuse, 0x4, R44 ;  /* 0x00000004190e7825 */ /* 0x042fe200078e022c */
[----:B------:R1:W-:Y:S03]  /*2b050*/  STL.64 [R1+0x450], R16 ;  /* 0x0004501001007387 */ /* 0x0003e60000100a00 */
[----:B------:R-:W-:Y:S01]  /*2b060*/  IMAD.WIDE R12, R25, 0x4, R46 ;  /* 0x00000004190c7825 */ /* 0x000fe200078e022e */
[----:B------:R2:W-:Y:S04]  /*2b070*/  STL.64 [R1+0x448], R14 ;  /* 0x0004480e01007387 */ /* 0x0005e80000100a00 */
[----:B------:R2:W-:Y:S04]  /*2b080*/  STL.64 [R1+0x440], R12 ;  /* 0x0004400c01007387 */ /* 0x0005e80000100a00 */
[----:B------:R-:W-:Y:S04]  /*2b090*/  LDGSTS.E [R4+-0x13ff8], desc[UR8][R16.64], !P3 ;  /* 0xec00800010047fae */ /* 0x000fe8000d921848 */
[----:B------:R-:W2:Y:S01]  /*2b0a0*/  LDL.LU.64 R40, [R1+0xb78] ;  /* 0x000b780001287983 */ /* 0x000ea20000300a00 */
        /* <DEDUP_REMOVED lines=12> */
[----:B----4-:R-:W-:-:S04]  /*2b170*/  IMAD.WIDE R34, R25, 0x4, R34 ;  /* 0x0000000419227825 */ /* 0x010fc800078e0222 */
[C---:B--2---:R-:W-:Y:S01]  /*2b180*/  IMAD.WIDE R14, R25.reuse, 0x4, R42 ;  /* 0x00000004190e7825 */ /* 0x044fe200078e022a */
[----:B------:R2:W-:Y:S03]  /*2b190*/  STL.64 [R1+0x430], R34 ;  /* 0x0004302201007387 */ /* 0x0005e60000100a00 */
[----:B-1----:R-:W-:Y:S01]  /*2b1a0*/  IMAD.WIDE R12, R25, 0x4, R38 ;  /* 0x00000004190c7825 */ /* 0x002fe200078e0226 */
[----:B------:R-:W-:Y:S04]  /*2b1b0*/  STL.64 [R1+0x328], R14 ;  /* 0x0003280e01007387 */ /* 0x000fe80000100a00 */
[----:B------:R1:W-:Y:S04]  /*2b1c0*/  STL.64 [R1+0x320], R12 ;  /* 0x0003200c01007387 */ /* 0x0003e80000100a00 */
[----:B------:R-:W-:Y:S04]  /*2b1d0*/  LDGSTS.E [R4+-0x13ff4], desc[UR8][R34.64], !P2 ;  /* 0xec00c00022047fae */ /* 0x000fe8000d121848 */
[----:B---3--:R-:W3:Y:S01]  /*2b1e0*/  LDL.LU.64 R36, [R1+0xb98] ;  /* 0x000b980001247983 */ /* 0x008ee20000300a00 */
[----:B------:R-:W-:-:S02]  /*2b1f0*/  VIADD R5, R10, 0xfffffe06 ;  /* 0xfffffe060a057836 */ /* 0x000fc40000000000 */
[----:B------:R-:W4:Y:S01]  /*2b200*/  LDC R10, c[0x0][0x230] ;  /* 0x00008c00ff0a7b82 */ /* 0x000f220000000800 */
[----:B------:R-:W-:Y:S04]  /*2b210*/  LDGSTS.E [R3+-0x10000], desc[UR8][R14.64], !P3 ;  /* 0xf00000000e037fae */ /* 0x000fe8000d921848 */
[----:B--2---:R-:W2:Y:S04]  /*2b220*/  LDL.LU.64 R34, [R1+0xba0] ;  /* 0x000ba00001227983 */ /* 0x004ea80000300a00 */
[----:B------:R-:W4:Y:S04]  /*2b230*/  LDL.LU.64 R38, [R1+0xba8] ;  /* 0x000ba80001267983 */ /* 0x000f280000300a00 */
[----:B------:R-:W4:Y:S01]  /*2b240*/  LDL.LU.64 R42, [R1+0xbb0] ;  /* 0x000bb000012a7983 */ /* 0x000f220000300a00 */
[----:B------:R-:W-:-:S02]  /*2b250*/  ISETP.GE.U32.AND P2, PT, R5, 0x7ffffd87, PT ;  /* 0x7ffffd870500780c */ /* 0x000fc40003f46070 */
[----:B------:R-:W-:Y:S01]  /*2b260*/  IADD3 R5, R23, 0x100000, RZ ;  /* 0x0010000017057810 */ /* 0x000fe20007ffe0ff */
[----:B------:R1:W-:Y:S02]  /*2b270*/  LDGSTS.E [R2+-0xc000], desc[UR8][R12.64], !P3 ;  /* 0xf40000000c027fae */ /* 0x0003e4000d921848 */
[----:B-1----:R-:W1:Y:S08]  /*2b280*/  LDC R13, c[0x0][0x230] ;  /* 0x00008c00ff0d7b82 */ /* 0x002e700000000800 */
[----:B------:R-:W1:Y:S01]  /*2b290*/  LDC R12, c[0x0][0x230] ;  /* 0x00008c00ff0c7b82 */ /* 0x000e620000000800 */
[----:B------:R-:W-:-:S04]  /*2b2a0*/  IMAD.WIDE R40, R25, 0x4, R40 ;  /* 0x0000000419287825 */ /* 0x000fc800078e0228 */
        /* <DEDUP_REMOVED lines=9> */
[----:B-1----:R-:W4:Y:S04]  /*2b340*/  LDL.LU.64 R40, [R1+0xbb8] ;  /* 0x000bb80001287983 */ /* 0x002f280000300a00 */
[----:B------:R-:W-:Y:S04]  /*2b350*/  LDGSTS.E [R3+-0xfffc], desc[UR8][R44.64], !P2 ;  /* 0xf00040002c037fae */ /* 0x000fe8000d121848 */
[----:B------:R-:W4:Y:S01]  /*2b360*/  LDL.LU.64 R16, [R1+0xbc0] ;  /* 0x000bc00001107983 */ /* 0x000f220000300a00 */
[----:B------:R-:W-:-:S02]  /*2b370*/  VIADD R5, R11, 0xfffffe05 ;  /* 0xfffffe050b057836 */ /* 0x000fc40000000000 */
[----:B------:R-:W1:Y:S01]  /*2b380*/  LDC R11, c[0x0][0x230] ;  /* 0x00008c00ff0b7b82 */ /* 0x000e620000000800 */
[----:B------:R4:W-:Y:S04]  /*2b390*/  LDGSTS.E [R2+-0xbffc], desc[UR8][R14.64], !P2 ;  /* 0xf40040000e027fae */ /* 0x0009e8000d121848 */
[----:B------:R-:W4:Y:S04]  /*2b3a0*/  LDL.LU.64 R44, [R1+0xbd0] ;  /* 0x000bd000012c7983 */ /* 0x000f280000300a00 */
[----:B------:R-:W4:Y:S01]  /*2b3b0*/  LDL.LU.64 R46, [R1+0xbe0] ;  /* 0x000be000012e7983 */ /* 0x000f220000300a00 */
[----:B------:R-:W-:-:S02]  /*2b3c0*/  ISETP.GE.U32.AND P3, PT, R5, 0x7ffffd86, PT ;  /* 0x7ffffd860500780c */ /* 0x000fc40003f66070 */
[----:B------:R-:W-:Y:S01]  /*2b3d0*/  IADD3 R5, R23, 0x100000, RZ ;  /* 0x0010000017057810 */ /* 0x000fe20007ffe0ff */
[----:B---3--:R-:W-:-:S04]  /*2b3e0*/  IMAD.WIDE R36, R25, 0x4, R36 ;  /* 0x0000000419247825 */ /* 0x008fc800078e0224 */
[C---:B--2---:R-:W-:Y:S01]  /*2b3f0*/  IMAD.WIDE R34, R25.reuse, 0x4, R34 ;  /* 0x0000000419227825 */ /* 0x044fe200078e0222 */
[----:B------:R2:W-:Y:S03]  /*2b400*/  STL.64 [R1+0x2f8], R36 ;  /* 0x0002f82401007387 */ /* 0x0005e60000100a00 */
[C---:B----4-:R-:W-:Y:S01]  /*2b410*/  IMAD.WIDE R38, R25.reuse, 0x4, R38 ;  /* 0x0000000419267825 */ /* 0x050fe200078e0226 */
        /* <DEDUP_REMOVED lines=8> */
[----:B---3--:R-:W3:Y:S04]  /*2b4a0*/  LDL.LU.64 R34, [R1+0xbf8] ;  /* 0x000bf80001227983 */ /* 0x008ee80000300a00 */
[----:B------:R-:W3:Y:S04]  /*2b4b0*/  LDL.LU.64 R42, [R1+0xc70] ;  /* 0x000c7000012a7983 */ /* 0x000ee80000300a00 */
[----:B----4-:R-:W4:Y:S01]  /*2b4c0*/  LDL.LU.64 R38, [R1+0xc68] ;  /* 0x000c680001267983 */ /* 0x010f220000300a00 */
[----:B-1----:R-:W-:-:S03]  /*2b4d0*/  VIADD R5, R10, 0xfffffe04 ;  /* 0xfffffe040a057836 */ /* 0x002fc60000000000 */
[----:B------:R1:W-:Y:S02]  /*2b4e0*/  LDGSTS.E [R2+-0xbff8], desc[UR8][R14.64], !P3 ;  /* 0xf40080000e027fae */ /* 0x0003e4000d921848 */
[----:B------:R-:W-:Y:S01]  /*2b4f0*/  ISETP.GE.U32.AND P2, PT, R5, 0x7ffffd85, PT ;  /* 0x7ffffd850500780c */ /* 0x000fe20003f46070 */
[----:B------:R-:W-:Y:S01]  /*2b500*/  VIADD R5, R23, 0x100000 ;  /* 0x0010000017057836 */ /* 0x000fe20000000000 */
[----:B------:R-:W-:Y:S01]  /*2b510*/  IADD3 R10, R13, -0x1bd, RZ ;  /* 0xfffffe430d0a7810 */ /* 0x000fe20007ffe0ff */
[----:B------:R-:W-:-:S04]  /*2b520*/  IMAD.WIDE R40, R25, 0x4, R40 ;  /* 0x0000000419287825 */ /* 0x000fc800078e0228 */
        /* <DEDUP_REMOVED lines=8> */
[----:B------:R-:W4:Y:S04]  /*2b5b0*/  LDL.LU.64 R40, [R1+0xc60] ;  /* 0x000c600001287983 */ /* 0x000f280000300a00 */
[----:B------:R4:W-:Y:S04]  /*2b5c0*/  STL.64 [R1+0x2c0], R14 ;  /* 0x0002c00e01007387 */ /* 0x0009e80000100a00 */
[----:B------:R-:W4:Y:S04]  /*2b5d0*/  LDL.LU.64 R16, [R1+0xc58] ;  /* 0x000c580001107983 */ /* 0x000f280000300a00 */
[----:B------:R-:W4:Y:S04]  /*2b5e0*/  LDL.LU.64 R46, [R1+0xc50] ;  /* 0x000c5000012e7983 */ /* 0x000f280000300a00 */
[----:B------:R1:W-:Y:S01]  /*2b5f0*/  LDGSTS.E [R3+-0xfff4], desc[UR8][R44.64], !P2 ;  /* 0xf000c0002c037fae */ /* 0x0003e2000d121848 */
[----:B------:R-:W-:-:S03]  /*2b600*/  ISETP.GE.U32.AND P3, PT, R10, 0x7ffffdc4, PT ;  /* 0x7ffffdc40a00780c */ /* 0x000fc60003f66070 */
[----:B-1----:R-:W4:Y:S01]  /*2b610*/  LDL.LU.64 R44, [R1+0xc48] ;  /* 0x000c4800012c7983 */ /* 0x002f220000300a00 */
[----:B------:R-:W-:Y:S01]  /*2b620*/  IADD3 R10, R12, -0x1be, RZ ;  /* 0xfffffe420c0a7810 */ /* 0x000fe20007ffe0ff */
[----:B------:R-:W-:Y:S02]  /*2b630*/  VIADD R3, R24, 0x100000 ;  /* 0x0010000018037836 */ /* 0x000fe40000000000 */
[----:B------:R1:W-:Y:S01]  /*2b640*/  LDGSTS.E [R2+-0xbff4], desc[UR8][R14.64], !P2 ;  /* 0xf400c0000e027fae */ /* 0x0003e2000d121848 */
[----:B--2---:R-:W-:-:S04]  /*2b650*/  IMAD.WIDE R36, R25, 0x4, R36 ;  /* 0x0000000419247825 */ /* 0x004fc800078e0224 */
[C---:B---3--:R-:W-:Y:S01]  /*2b660*/  IMAD.WIDE R34, R25.reuse, 0x4, R34 ;  /* 0x0000000419227825 */ /* 0x048fe200078e0222 */
[----:B------:R-:W-:Y:S03]  /*2b670*/  STL.64 [R1+0x2b8], R36 ;  /* 0x0002b82401007387 */ /* 0x000fe60000100a00 */
[C---:B------:R-:W-:Y:S01]  /*2b680*/  IMAD.WIDE R42, R25.reuse, 0x4, R42 ;  /* 0x00000004192a7825 */ /* 0x040fe200078e022a */
[----:B------:R2:W-:Y:S03]  /*2b690*/  STL.64 [R1+0x2b0], R34 ;  /* 0x0002b02201007387 */ /* 0x0005e60000100a00 */
[----:B----4-:R-:W-:Y:S01]  /*2b6a0*/  IMAD.WIDE R12, R25, 0x4, R38 ;  /* 0x00000004190c7825 */ /* 0x010fe200078e0226 */
[----:B------:R3:W-:Y:S01]  /*2b6b0*/  STL.64 [R1+0xbe0], R42 ;  /* 0x000be02a01007387 */ /* 0x0007e20000100a00 */
[C---:B-1----:R-:W-:Y:S01]  /*2b6c0*/  IADD3 R2, R24.reuse, 0x100000, RZ ;  /* 0x0010000018027810 */ /* 0x042fe20007ffe0ff */
[----:B------:R-:W1:Y:S02]  /*2b6d0*/  LDC R15, c[0x0][0x230] ;  /* 0x00008c00ff0f7b82 */ /* 0x000e640000000800 */
[----:B------:R4:W-:Y:S04]  /*2b6e0*/  LDGSTS.E [R5+-0x7ff4], desc[UR8][R36.64], !P2 ;  /* 0xf800c00024057fae */ /* 0x0009e8000d121848 */
[----:B------:R-:W4:Y:S02]  /*2b6f0*/  LDL.LU.64 R38, [R1+0xc40] ;  /* 0x000c400001267983 */ /* 0x000f240000300a00 */
[----:B------:R-:W1:Y:S02]  /*2b700*/  LDC R14, c[0x0][0x230] ;  /* 0x00008c00ff0e7b82 */ /* 0x000e640000000800 */
[----:B------:R4:W-:Y:S04]  /*2b710*/  LDGSTS.E [R4+-0x3ff4], desc[UR8][R34.64], !P2 ;  /* 0xfc00c00022047fae */ /* 0x0009e8000d121848 */
[----:B------:R1:W-:Y:S04]  /*2b720*/  STL.64 [R1+0xbb0], R12 ;  /* 0x000bb00c01007387 */ /* 0x0003e80000100a00 */
[----:B------:R-:W-:Y:S04]  /*2b730*/  LDGSTS.E [R3+-0x40000], desc[UR8][R42.64], !P1 ;  /* 0xc00000002a037fae */ /* 0x000fe8000c921848 */
[----:B--2---:R-:W2:Y:S04]  /*2b740*/  LDL.LU.64 R34, [R1+0xc38] ;  /* 0x000c380001227983 */ /* 0x004ea80000300a00 */
[----:B------:R-:W2:Y:S04]  /*2b750*/  LDL.LU.64 R36, [R1+0xc30] ;  /* 0x000c300001247983 */ /* 0x000ea80000300a00 */
[----:B---3--:R-:W3:Y:S01]  /*2b760*/  LDL.LU.64 R42, [R1+0xc28] ;  /* 0x000c2800012a7983 */ /* 0x008ee20000300a00 */
[C---:B----4-:R-:W-:Y:S01]  /*2b770*/  IADD3 R5, R24.reuse, 0x100000, RZ ;  /* 0x0010000018057810 */ /* 0x050fe20007ffe0ff */
[----:B------:R-:W-:-:S02]  /*2b780*/  VIADD R4, R24, 0x100000 ;  /* 0x0010000018047836 */ /* 0x000fc40000000000 */
[----:B------:R1:W-:Y:S01]  /*2b790*/  LDGSTS.E [R2+-0x3c000], desc[UR8][R12.64], !P1 ;  /* 0xc40000000c027fae */ /* 0x0003e2000c921848 */
[----:B------:R-:W-:-:S04]  /*2b7a0*/  IMAD.WIDE R40, R25, 0x4, R40 ;  /* 0x0000000419287825 */ /* 0x000fc800078e0228 */
[C---:B------:R-:W-:Y:S01]  /*2b7b0*/  IMAD.WIDE R16, R25.reuse, 0x4, R16 ;  /* 0x0000000419107825 */ /* 0x040fe200078e0210 */
[----:B------:R-:W-:Y:S03]  /*2b7c0*/  STL.64 [R1+0xba8], R40 ;  /* 0x000ba82801007387 */ /* 0x000fe60000100a00 */
[C---:B------:R-:W-:Y:S01]  /*2b7d0*/  IMAD.WIDE R46, R25.reuse, 0x4, R46 ;  /* 0x00000004192e7825 */ /* 0x040fe200078e022e */
[----:B------:R4:W-:Y:S04]  /*2b7e0*/  STL.64 [R1+0xba0], R16 ;  /* 0x000ba01001007387 */ /* 0x0009e80000100a00 */
[----:B------:R-:W-:Y:S04]  /*2b7f0*/  LDGSTS.E [R5+-0x38000], desc[UR8][R40.64], !P1 ;  /* 0xc800000028057fae */ /* 0x000fe8000c921848 */
[----:B------:R-:W-:Y:S04]  /*2b800*/  LDGSTS.E [R4+-0x34000], desc[UR8][R16.64], !P1 ;  /* 0xcc00000010047fae */ /* 0x000fe8000c921848 */
[----:B------:R4:W-:Y:S01]  /*2b810*/  STL.64 [R1+0xb98], R46 ;  /* 0x000b982e01007387 */ /* 0x0009e20000100a00 */
[----:B-1----:R-:W-:-:S03]  /*2b820*/  IMAD.WIDE R12, R25, 0x4, R44 ;  /* 0x00000004190c7825 */ /* 0x002fc600078e022c */
[----:B------:R-:W-:Y:S04]  /*2b830*/  LDGSTS.E [R3+-0x3fffc], desc[UR8][R46.64], !P6 ;  /* 0xc00040002e037fae */ /* 0x000fe8000f121848 */
[----:B----4-:R-:W4:Y:S04]  /*2b840*/  LDL.LU.64 R16, [R1+0xc20] ;  /* 0x000c200001107983 */ /* 0x010f280000300a00 */
[----:B------:R1:W-:Y:S04]  /*2b850*/  STL.64 [R1+0xb88], R12 ;  /* 0x000b880c01007387 */ /* 0x0003e80000100a00 */
[----:B------:R-:W4:Y:S04]  /*2b860*/  LDL.LU.64 R44, [R1+0xc18] ;  /* 0x000c1800012c7983 */ /* 0x000f280000300a00 */
[----:B------:R-:W4:Y:S04]  /*2b870*/  LDL.LU.64 R40, [R1+0xc10] ;  /* 0x000c100001287983 */ /* 0x000f280000300a00 */
[----:B------:R-:W4:Y:S04]  /*2b880*/  LDL.LU.64 R46, [R1+0xc08] ;  /* 0x000c0800012e7983 */ /* 0x000f280000300a00 */
[----:B------:R1:W-:Y:S01]  /*2b890*/  LDGSTS.E [R2+-0x3bffc], desc[UR8][R12.64], !P6 ;  /* 0xc40040000c027fae */ /* 0x0003e2000f121848 */
[C---:B------:R-:W-:Y:S01]  /*2b8a0*/  IMAD.WIDE R38, R25.reuse, 0x4, R38 ;  /* 0x0000000419267825 */ /* 0x040fe200078e0226 */
[----:B------:R-:W-:Y:S01]  /*2b8b0*/  ISETP.GE.U32.AND P2, PT, R10, 0x7ffffdc3, PT ;  /* 0x7ffffdc30a00780c */ /* 0x000fe20003f46070 */
[----:B-1----:R-:W1:Y:S03]  /*2b8c0*/  LDC R13, c[0x0][0x230] ;  /* 0x00008c00ff0d7b82 */ /* 0x002e660000000800 */
[----:B------:R-:W-:Y:S04]  /*2b8d0*/  STL.64 [R1+0xb80], R38 ;  /* 0x000b802601007387 */ /* 0x000fe80000100a00 */
[----:B------:R-:W-:Y:S01]  /*2b8e0*/  LDGSTS.E [R5+-0x37ffc], desc[UR8][R38.64], !P6 ;  /* 0xc800400026057fae */ /* 0x000fe2000f121848 */
[C---:B--2---:R-:W-:Y:S01]  /*2b8f0*/  IMAD.WIDE R34, R25.reuse, 0x4, R34 ;  /* 0x0000000419227825 */ /* 0x044fe200078e0222 */
[----:B------:R-:W2:Y:S03]  /*2b900*/  LDC R12, c[0x0][0x230] ;  /* 0x00008c00ff0c7b82 */ /* 0x000ea60000000800 */
[C---:B------:R-:W-:Y:S01]  /*2b910*/  IMAD.WIDE R36, R25.reuse, 0x4, R36 ;  /* 0x0000000419247825 */ /* 0x040fe200078e0224 */
[----:B------:R3:W-:Y:S03]  /*2b920*/  STL.64 [R1+0xb78], R34 ;  /* 0x000b782201007387 */ /* 0x0007e60000100a00 */
[----:B---3--:R-:W-:Y:S01]  /*2b930*/  IMAD.WIDE R48, R25, 0x4, R42 ;  /* 0x0000000419307825 */ /* 0x008fe200078e022a */
[----:B------:R-:W-:Y:S04]  /*2b940*/  LDGSTS.E [R4+-0x33ffc], desc[UR8][R34.64], !P6 ;  /* 0xcc00400022047fae */ /* 0x000fe8000f121848 */
[----:B------:R3:W-:Y:S04]  /*2b950*/  STL.64 [R1+0xb60], R36 ;  /* 0x000b602401007387 */ /* 0x0007e80000100a00 */
[----:B------:R-:W-:Y:S04]  /*2b960*/  LDGSTS.E [R3+-0x3fff8], desc[UR8][R36.64], !P5 ;  /* 0xc000800024037fae */ /* 0x000fe8000e921848 */
[----:B------:R-:W2:Y:S04]  /*2b970*/  LDL.LU.64 R34, [R1+0xc00] ;  /* 0x000c000001227983 */ /* 0x000ea80000300a00 */
[----:B------:R1:W-:Y:S04]  /*2b980*/  STL.64 [R1+0xb58], R48 ;  /* 0x000b583001007387 */ /* 0x0003e80000100a00 */
[----:B------:R-:W2:Y:S04]  /*2b990*/  LDL.LU.64 R38, [R1+0xc78] ;  /* 0x000c780001267983 */ /* 0x000ea80000300a00 */
[----:B------:R-:W2:Y:S04]  /*2b9a0*/  LDL.LU.64 R42, [R1+0xc80] ;  /* 0x000c8000012a7983 */ /* 0x000ea80000300a00 */
[----:B---3--:R-:W3:Y:S01]  /*2b9b0*/  LDL.LU.64 R36, [R1+0xc88] ;  /* 0x000c880001247983 */ /* 0x008ee20000300a00 */
[----:B------:R-:W-:-:S02]  /*2b9c0*/  VIADD R10, R11, 0xfffffe41 ;  /* 0xfffffe410b0a7836 */ /* 0x000fc40000000000 */
[----:B------:R-:W3:Y:S01]  /*2b9d0*/  LDC R11, c[0x0][0x230] ;  /* 0x00008c00ff0b7b82 */ /* 0x000ee20000000800 */
[----:B------:R1:W-:Y:S02]  /*2b9e0*/  LDGSTS.E [R2+-0x3bff8], desc[UR8][R48.64], !P5 ;  /* 0xc400800030027fae */ /* 0x0003e4000e921848 */
[----:B------:R-:W-:Y:S02]  /*2b9f0*/  ISETP.GE.U32.AND P1, PT, R10, 0x7ffffdc2, PT ;  /* 0x7ffffdc20a00780c */ /* 0x000fe40003f26070 */
[----:B------:R-:W-:-:S04]  /*2ba00*/  IADD3 R10, R15, -0x1c0, RZ ;  /* 0xfffffe400f0a7810 */ /* 0x000fc80007ffe0ff */
[----:B------:R-:W-:Y:S01]  /*2ba10*/  ISETP.GE.U32.AND P6, PT, R10, 0x7ffffdc1, PT ;  /* 0x7ffffdc10a00780c */ /* 0x000fe20003fc6070 */
[----:B------:R-:W-:Y:S02]  /*2ba20*/  VIADD R10, R14, 0xfffffe23 ;  /* 0xfffffe230e0a7836 */ /* 0x000fe40000000000 */
[----:B----4-:R-:W-:-:S04]  /*2ba30*/  IMAD.WIDE R16, R25, 0x4, R16 ;  /* 0x0000000419107825 */ /* 0x010fc800078e0210 */
[C---:B------:R-:W-:Y:S01]  /*2ba40*/  IMAD.WIDE R44, R25.reuse, 0x4, R44 ;  /* 0x00000004192c7825 */ /* 0x040fe200078e022c */
[----:B------:R4:W-:Y:S03]  /*2ba50*/  STL.64 [R1+0xb50], R16 ;  /* 0x000b501001007387 */ /* 0x0009e60000100a00 */
[C---:B-1----:R-:W-:Y:S01]  /*2ba60*/  IMAD.WIDE R48, R25.reuse, 0x4, R40 ;  /* 0x0000000419307825 */ /* 0x042fe200078e0228 */
[----:B------:R1:W-:Y:S03]  /*2ba70*/  STL.64 [R1+0xb40], R44 ;  /* 0x000b402c01007387 */ /* 0x0003e60000100a00 */
[C---:B------:R-:W-:Y:S01]  /*2ba80*/  IMAD.WIDE R14, R25.reuse, 0x4, R46 ;  /* 0x00000004190e7825 */ /* 0x040fe200078e022e */
[----:B------:R-:W3:Y:S04]  /*2ba90*/  LDL.LU.64 R40, [R1+0xc90] ;  /* 0x000c900001287983 */ /* 0x000ee80000300a00 */
[----:B------:R-:W-:Y:S04]  /*2baa0*/  LDGSTS.E [R5+-0x37ff8], desc[UR8][R16.64], !P5 ;  /* 0xc800800010057fae */ /* 0x000fe8000e921848 */
[----:B------:R2:W-:Y:S04]  /*2bab0*/  STL.64 [R1+0xb38], R48 ;  /* 0x000b383001007387 */ /* 0x0005e80000100a00 */
[----:B------:R-:W-:Y:S04]  /*2bac0*/  LDGSTS.E [R4+-0x33ff8], desc[UR8][R44.64], !P5 ;  /* 0xcc0080002c047fae */ /* 0x000fe8000e921848 */
[----:B----4-:R-:W4:Y:S04]  /*2bad0*/  LDL.LU.64 R16, [R1+0xc98] ;  /* 0x000c980001107983 */ /* 0x010f280000300a00 */
[----:B------:R3:W-:Y:S04]  /*2bae0*/  STL.64 [R1+0xb30], R14 ;  /* 0x000b300e01007387 */ /* 0x0007e80000100a00 */
[----:B-1----:R-:W4:Y:S04]  /*2baf0*/  LDL.LU.64 R44, [R1+0xca0] ;  /* 0x000ca000012c7983 */ /* 0x002f280000300a00 */
[----:B------:R-:W4:Y:S04]  /*2bb00*/  LDL.LU.64 R46, [R1+0xca8] ;  /* 0x000ca800012e7983 */ /* 0x000f280000300a00 */
[----:B------:R1:W-:Y:S04]  /*2bb10*/  LDGSTS.E [R3+-0x3fff4], desc[UR8][R48.64], !P4 ;  /* 0xc000c00030037fae */ /* 0x0003e8000e121848 */
[----:B------:R3:W-:Y:S01]  /*2bb20*/  LDGSTS.E [R2+-0x3bff4], desc[UR8][R14.64], !P4 ;  /* 0xc400c0000e027fae */ /* 0x0007e2000e121848 */
[----:B--2---:R-:W-:-:S04]  /*2bb30*/  IMAD.WIDE R34, R25, 0x4, R34 ;  /* 0x0000000419227825 */ /* 0x004fc800078e0222 */
[C---:B------:R-:W-:Y:S01]  /*2bb40*/  IMAD.WIDE R38, R25.reuse, 0x4, R38 ;  /* 0x0000000419267825 */ /* 0x040fe200078e0226 */
[----:B------:R2:W-:Y:S03]  /*2bb50*/  STL.64 [R1+0x638], R34 ;  /* 0x0006382201007387 */ /* 0x0005e60000100a00 */
[C---:B-1----:R-:W-:Y:S01]  /*2bb60*/  IMAD.WIDE R48, R25.reuse, 0x4, R42 ;  /* 0x0000000419307825 */ /* 0x042fe200078e022a */
[----:B------:R1:W-:Y:S03]  /*2bb70*/  STL.64 [R1+0x630], R38 ;  /* 0x0006302601007387 */ /* 0x0003e60000100a00 */
[----:B---3--:R-:W-:Y:S01]  /*2bb80*/  IMAD.WIDE R14, R25, 0x4, R36 ;  /* 0x00000004190e7825 */ /* 0x008fe200078e0224 */
[----:B------:R-:W-:Y:S04]  /*2bb90*/  LDGSTS.E [R5+-0x37ff4], desc[UR8][R34.64], !P4 ;  /* 0xc800c00022057fae */ /* 0x000fe8000e121848 */
[----:B------:R-:W3:Y:S04]  /*2bba0*/  LDL.LU.64 R36, [R1+0xcb0] ;  /* 0x000cb00001247983 */ /* 0x000ee80000300a00 */
[----:B------:R-:W-:Y:S04]  /*2bbb0*/  STL.64 [R1+0x5a8], R48 ;  /* 0x0005a83001007387 */ /* 0x000fe80000100a00 */
[----:B--2---:R-:W2:Y:S04]  /*2bbc0*/  LDL.LU.64 R34, [R1+0xcb8] ;  /* 0x000cb80001227983 */ /* 0x004ea80000300a00 */
[----:B------:R4:W-:Y:S04]  /*2bbd0*/  STL.64 [R1+0x5a0], R14 ;  /* 0x0005a00e01007387 */ /* 0x0009e80000100a00 */
[----:B------:R-:W-:Y:S04]  /*2bbe0*/  LDGSTS.E [R4+-0x33ff4], desc[UR8][R38.64], !P4 ;  /* 0xcc00c00026047fae */ /* 0x000fe8000e121848 */
[----:B------:R-:W2:Y:S01]  /*2bbf0*/  LDL.LU.64 R42, [R1+0xcc0] ;  /* 0x000cc000012a7983 */ /* 0x000ea20000300a00 */
[----:B------:R-:W-:-:S03]  /*2bc00*/  ISETP.GE.U32.AND P5, PT, R10, 0x7ffffda4, PT ;  /* 0x7ffffda40a00780c */ /* 0x000fc60003fa6070 */
[----:B------:R-:W-:Y:S04]  /*2bc10*/  LDGSTS.E [R3+-0x30000], desc[UR8][R48.64], !P3 ;  /* 0xd000000030037fae */ /* 0x000fe8000d921848 */
[----:B-1----:R-:W2:Y:S01]  /*2bc20*/  LDL.LU.64 R38, [R1+0xcc8] ;  /* 0x000cc80001267983 */ /* 0x002ea20000300a00 */
[----:B------:R-:W-:-:S03]  /*2bc30*/  IADD3 R10, R13, -0x1de, RZ ;  /* 0xfffffe220d0a7810 */ /* 0x000fc60007ffe0ff */
[----:B------:R1:W-:Y:S01]  /*2bc40*/  LDGSTS.E [R2+-0x2c000], desc[UR8][R14.64], !P3 ;  /* 0xd40000000e027fae */ /* 0x0003e2000d921848 */
[----:B------:R-:W-:Y:S01]  /*2bc50*/  ISETP.GE.U32.AND P4, PT, R10, 0x7ffffda3, PT ;  /* 0x7ffffda30a00780c */ /* 0x000fe20003f86070 */
[----:B------:R-:W-:Y:S02]  /*2bc60*/  VIADD R10, R12, 0xfffffe21 ;  /* 0xfffffe210c0a7836 */ /* 0x000fe40000000000 */
[----:B------:R-:W-:-:S05]  /*2bc70*/  IMAD.WIDE R40, R25, 0x4, R40 ;  /* 0x0000000419287825 */ /* 0x000fca00078e0228 */
[----:B------:R1:W-:Y:S04]  /*2bc80*/  STL.64 [R1+0x598], R40 ;  /* 0x0005982801007387 */ /* 0x0003e80000100a00 */
[----:B------:R-:W-:Y:S01]  /*2bc90*/  LDGSTS.E [R5+-0x28000], desc[UR8][R40.64], !P3 ;  /* 0xd800000028057fae */ /* 0x000fe2000d921848 */
[----:B----4-:R-:W-:-:S04]  /*2bca0*/  IMAD.WIDE R16, R25, 0x4, R16 ;  /* 0x0000000419107825 */ /* 0x010fc800078e0210 */
[C---:B-1----:R-:W-:Y:S01]  /*2bcb0*/  IMAD.WIDE R14, R25.reuse, 0x4, R44 ;  /* 0x00000004190e7825 */ /* 0x042fe200078e022c */
[----:B------:R1:W-:Y:S03]  /*2bcc0*/  STL.64 [R1+0x590], R16 ;  /* 0x0005901001007387 */ /* 0x0003e60000100a00 */
[C---:B------:R-:W-:Y:S01]  /*2bcd0*/  IMAD.WIDE R12, R25.reuse, 0x4, R46 ;  /* 0x00000004190c7825 */ /* 0x040fe200078e022e */
[----:B------:R4:W-:Y:S04]  /*2bce0*/  STL.64 [R1+0x588], R14 ;  /* 0x0005880e01007387 */ /* 0x0009e80000100a00 */
[----:B------:R-:W4:Y:S04]  /*2bcf0*/  LDL.LU.64 R44, [R1+0xcd0] ;  /* 0x000cd000012c7983 */ /* 0x000f280000300a00 */
[----:B------:R4:W-:Y:S04]  /*2bd00*/  STL.64 [R1+0x580], R12 ;  /* 0x0005800c01007387 */ /* 0x0009e80000100a00 */
[----:B------:R-:W-:Y:S04]  /*2bd10*/  LDGSTS.E [R4+-0x24000], desc[UR8][R16.64], !P3 ;  /* 0xdc00000010047fae */ /* 0x000fe8000d921848 */
[----:B------:R-:W4:Y:S04]  /*2bd20*/  LDL.LU.64 R40, [R1+0xcd8] ;  /* 0x000cd80001287983 */ /* 0x000f280000300a00 */
[----:B------:R4:W-:Y:S04]  /*2bd30*/  LDGSTS.E [R3+-0x2fffc], desc[UR8][R14.64], !P2 ;  /* 0xd00040000e037fae */ /* 0x0009e8000d121848 */
[----:B-1----:R-:W4:Y:S04]  /*2bd40*/  LDL.LU.64 R16, [R1+0xce0] ;  /* 0x000ce00001107983 */ /* 0x002f280000300a00 */
[----:B------:R-:W4:Y:S04]  /*2bd50*/  LDL.LU.64 R52, [R1+0xce8] ;  /* 0x000ce80001347983 */ /* 0x000f280000300a00 */
[----:B------:R-:W4:Y:S04]  /*2bd60*/  LDL.LU.64 R46, [R1+0xcf0] ;  /* 0x000cf000012e7983 */ /* 0x000f280000300a00 */
[----:B------:R1:W-:Y:S01]  /*2bd70*/  LDGSTS.E [R2+-0x2bffc], desc[UR8][R12.64], !P2 ;  /* 0xd40040000c027fae */ /* 0x0003e2000d121848 */
[----:B---3--:R-:W-:-:S04]  /*2bd80*/  IMAD.WIDE R36, R25, 0x4, R36 ;  /* 0x0000000419247825 */ /* 0x008fc800078e0224 */
[C---:B--2---:R-:W-:Y:S01]  /*2bd90*/  IMAD.WIDE R34, R25.reuse, 0x4, R34 ;  /* 0x0000000419227825 */ /* 0x044fe200078e0222 */
[----:B------:R2:W-:Y:S04]  /*2bda0*/  STL.64 [R1+0x578], R36 ;  /* 0x0005782401007387 */ /* 0x0005e80000100a00 */
[----:B------:R3:W-:Y:S04]  /*2bdb0*/  STL.64 [R1+0x570], R34 ;  /* 0x0005702201007387 */ /* 0x0007e80000100a00 */
[----:B------:R-:W-:Y:S01]  /*2bdc0*/  LDGSTS.E [R5+-0x27ffc], desc[UR8][R36.64], !P2 ;  /* 0xd800400024057fae */ /* 0x000fe2000d121848 */
[----:B----4-:R-:W-:-:S03]  /*2bdd0*/  IMAD.WIDE R14, R25, 0x4, R42 ;  /* 0x00000004190e7825 */ /* 0x010fc600078e022a */
[----:B------:R-:W-:Y:S01]  /*2bde0*/  LDGSTS.E [R4+-0x23ffc], desc[UR8][R34.64], !P2 ;  /* 0xdc00400022047fae */ /* 0x000fe2000d121848 */
[----:B-1----:R-:W-:-:S03]  /*2bdf0*/  IMAD.WIDE R12, R25, 0x4, R38 ;  /* 0x00000004190c7825 */ /* 0x002fc600078e0226 */
[----:B------:R1:W-:Y:S04]  /*2be00*/  STL.64 [R1+0x568], R14 ;  /* 0x0005680e01007387 */ /* 0x0003e80000100a00 */
[----:B------:R4:W-:Y:S04]  /*2be10*/  STL.64 [R1+0x560], R12 ;  /* 0x0005600c01007387 */ /* 0x0009e80000100a00 */
[----:B------:R-:W4:Y:S04]  /*2be20*/  LDL.LU.64 R38, [R1+0xcf8] ;  /* 0x000cf80001267983 */ /* 0x000f280000300a00 */
[----:B--2---:R-:W2:Y:S04]  /*2be30*/  LDL.LU.64 R36, [R1+0xd00] ;  /* 0x000d000001247983 */ /* 0x004ea80000300a00 */
[----:B---3--:R-:W3:Y:S04]  /*2be40*/  LDL.LU.64 R34, [R1+0xbe8] ;  /* 0x000be80001227983 */ /* 0x008ee80000300a00 */
[----:B------:R-:W3:Y:S04]  /*2be50*/  LDL.LU.64 R50, [R1+0xbd8] ;  /* 0x000bd80001327983 */ /* 0x000ee80000300a00 */
[----:B------:R-:W3:Y:S01]  /*2be60*/  LDL.LU.64 R42, [R1+0xbc8] ;  /* 0x000bc800012a7983 */ /* 0x000ee20000300a00 */
[----:B------:R-:W-:-:S02]  /*2be70*/  ISETP.GE.U32.AND P3, PT, R10, 0x7ffffda2, PT ;  /* 0x7ffffda20a00780c */ /* 0x000fc40003f66070 */
[----:B------:R-:W-:Y:S01]  /*2be80*/  IADD3 R10, R11, -0x1e0, RZ ;  /* 0xfffffe200b0a7810 */ /* 0x000fe20007ffe0ff */
[----:B------:R1:W-:Y:S01]  /*2be90*/  LDGSTS.E [R3+-0x2fff8], desc[UR8][R14.64], !P1 ;  /* 0xd00080000e037fae */ /* 0x0003e2000c921848 */
[----:B------:R-:W3:Y:S02]  /*2bea0*/  LDC R11, c[0x0][0x230] ;  /* 0x00008c00ff0b7b82 */ /* 0x000ee40000000800 */
[----:B------:R-:W-:Y:S01]  /*2beb0*/  ISETP.GE.U32.AND P2, PT, R10, 0x7ffffda1, PT ;  /* 0x7ffffda10a00780c */ /* 0x000fe20003f46070 */
[----:B------:R4:W-:Y:S01]  /*2bec0*/  LDGSTS.E [R2+-0x2bff8], desc[UR8][R12.64], !P1 ;  /* 0xd40080000c027fae */ /* 0x0009e2000c921848 */
[----:B------:R-:W-:Y:S02]  /*2bed0*/  VIADD R10, R24, 0x100000 ;  /* 0x00100000180a7836 */ /* 0x000fe40000000000 */
[----:B------:R-:W-:-:S05]  /*2bee0*/  IMAD.WIDE R44, R25, 0x4, R44 ;  /* 0x00000004192c7825 */ /* 0x000fca00078e022c */
[----:B------:R4:W-:Y:S04]  /*2bef0*/  STL.64 [R1+0x558], R44 ;  /* 0x0005582c01007387 */ /* 0x0009e80000100a00 */
[----:B------:R-:W-:Y:S01]  /*2bf00*/  LDGSTS.E [R10+-0x27ff8], desc[UR8][R44.64], !P1 ;  /* 0xd80080002c0a7fae */ /* 0x000fe2000c921848 */
[----:B------:R-:W-:-:S04]  /*2bf10*/  IMAD.WIDE R40, R25, 0x4, R40 ;  /* 0x0000000419287825 */ /* 0x000fc800078e0228 */
[C---:B------:R-:W-:Y:S01]  /*2bf20*/  IMAD.WIDE R16, R25.reuse, 0x4, R16 ;  /* 0x0000000419107825 */ /* 0x040fe200078e0210 */
[----:B------:R4:W-:Y:S03]  /*2bf30*/  STL.64 [R1+0x550], R40 ;  /* 0x0005502801007387 */ /* 0x0009e60000100a00 */
[C---:B-1----:R-:W-:Y:S01]  /*2bf40*/  IMAD.WIDE R14, R25.reuse, 0x4, R52 ;  /* 0x00000004190e7825 */ /* 0x042fe200078e0234 */
[----:B------:R1:W-:Y:S03]  /*2bf50*/  STL.64 [R1+0x548], R16 ;  /* 0x0005481001007387 */ /* 0x0003e60000100a00 */
[C---:B----4-:R-:W-:Y:S01]  /*2bf60*/  IMAD.WIDE R12, R25.reuse, 0x4, R46 ;  /* 0x00000004190c7825 */ /* 0x050fe200078e022e */
[----:B------:R4:W-:Y:S04]  /*2bf70*/  STL.64 [R1+0x540], R14 ;  /* 0x0005400e01007387 */ /* 0x0009e80000100a00 */
[----:B------:R4:W-:Y:S04]  /*2bf80*/  STL.64 [R1+0x538], R12 ;  /* 0x0005380c01007387 */ /* 0x0009e80000100a00 */
[----:B------:R-:W4:Y:S04]  /*2bf90*/  LDL.LU.64 R46, [R1+0xd08] ;  /* 0x000d0800012e7983 */ /* 0x000f280000300a00 */
[----:B------:R-:W-:Y:S04]  /*2bfa0*/  LDGSTS.E [R5+-0x23ff8], desc[UR8][R40.64], !P1 ;  /* 0xdc00800028057fae */ /* 0x000fe8000c921848 */
[----:B------:R-:W4:Y:S04]  /*2bfb0*/  LDL.LU.64 R44, [R1+0xd10] ;  /* 0x000d1000012c7983 */ /* 0x000f280000300a00 */
[----:B------:R-:W-:Y:S04]  /*2bfc0*/  LDGSTS.E [R4+-0x2fff4], desc[UR8][R16.64], !P6 ;  /* 0xd000c00010047fae */ /* 0x000fe8000f121848 */
[----:B------:R-:W4:Y:S04]  /*2bfd0*/  LDL.LU.64 R40, [R1+0xd18] ;  /* 0x000d180001287983 */ /* 0x000f280000300a00 */
[----:B------:R4:W-:Y:S04]  /*2bfe0*/  LDGSTS.E [R3+-0x2bff4], desc[UR8][R14.64], !P6 ;  /* 0xd400c0000e037fae */ /* 0x0009e8000f121848 */
[----:B-1----:R-:W4:Y:S04]  /*2bff0*/  LDL.LU.64 R16, [R1+0xd20] ;  /* 0x000d200001107983 */ /* 0x002f280000300a00 */
[----:B------:R-:W4:Y:S04]  /*2c000*/  LDL.LU.64 R52, [R1+0xd28] ;  /* 0x000d280001347983 */ /* 0x000f280000300a00 */
[----:B------:R1:W-:Y:S01]  /*2c010*/  LDGSTS.E [R2+-0x27ff4], desc[UR8][R12.64], !P6 ;  /* 0xd800c0000c027fae */ /* 0x0003e2000f121848 */
[----:B------:R-:W-:-:S04]  /*2c020*/  IMAD.WIDE R38, R25, 0x4, R38 ;  /* 0x0000000419267825 */ /* 0x000fc800078e0226 */
[C---:B--2---:R-:W-:Y:S01]  /*2c030*/  IMAD.WIDE R36, R25.reuse, 0x4, R36 ;  /* 0x0000000419247825 */ /* 0x044fe200078e0224 */
[----:B------:R-:W-:Y:S03]  /*2c040*/  STL.64 [R1+0x530], R38 ;  /* 0x0005302601007387 */ /* 0x000fe60000100a00 */
[C---:B---3--:R-:W-:Y:S01]  /*2c050*/  IMAD.WIDE R34, R25.reuse, 0x4, R34 ;  /* 0x0000000419227825 */ /* 0x048fe200078e0222 */
[----:B------:R2:W-:Y:S03]  /*2c060*/  STL.64 [R1+0x428], R36 ;  /* 0x0004282401007387 */ /* 0x0005e60000100a00 */
[C---:B----4-:R-:W-:Y:S01]  /*2c070*/  IMAD.WIDE R14, R25.reuse, 0x4, R50 ;  /* 0x00000004190e7825 */ /* 0x050fe200078e0232 */
[----:B------:R-:W-:Y:S03]  /*2c080*/  LDGSTS.E [R10+-0x23ff4], desc[UR8][R38.64], !P6 ;  /* 0xdc00c000260a7fae */ /* 0x000fe6000f121848 */
[C---:B-1----:R-:W-:Y:S01]  /*2c090*/  IMAD.WIDE R12, R25.reuse, 0x4, R42 ;  /* 0x00000004190c7825 */ /* 0x042fe200078e022a */
[----:B------:R1:W-:Y:S04]  /*2c0a0*/  STL.64 [R1+0x420], R34 ;  /* 0x0004202201007387 */ /* 0x0003e80000100a00 */
[----:B------:R-:W-:Y:S04]  /*2c0b0*/  LDGSTS.E [R5+-0x20000], desc[UR8][R36.64], !P5 ;  /* 0xe000000024057fae */ /* 0x000fe8000e921848 */
[----:B------:R-:W-:Y:S04]  /*2c0c0*/  STL.64 [R1+0x418], R14 ;  /* 0x0004180e01007387 */ /* 0x000fe80000100a00 */
[----:B------:R-:W-:Y:S04]  /*2c0d0*/  LDGSTS.E [R4+-0x1c000], desc[UR8][R34.64], !P5 ;  /* 0xe400000022047fae */ /* 0x000fe8000e921848 */
[----:B--2---:R-:W2:Y:S04]  /*2c0e0*/  LDL.LU.64 R36, [R1+0xd30] ;  /* 0x000d300001247983 */ /* 0x004ea80000300a00 */
[----:B------:R3:W-:Y:S04]  /*2c0f0*/  STL.64 [R1+0x410], R12 ;  /* 0x0004100c01007387 */ /* 0x0007e80000100a00 */
[----:B-1----:R-:W4:Y:S04]  /*2c100*/  LDL.LU.64 R34, [R1+0xd38] ;  /* 0x000d380001227983 */ /* 0x002f280000300a00 */
[----:B------:R-:W4:Y:S04]  /*2c110*/  LDL.LU.64 R38, [R1+0xd40] ;  /* 0x000d400001267983 */ /* 0x000f280000300a00 */
[----:B------:R-:W4:Y:S04]  /*2c120*/  LDL.LU.64 R42, [R1+0xd48] ;  /* 0x000d4800012a7983 */ /* 0x000f280000300a00 */
[----:B------:R-:W-:Y:S04]  /*2c130*/  LDGSTS.E [R3+-0x18000], desc[UR8][R14.64], !P5 ;  /* 0xe80000000e037fae */ /* 0x000fe8000e921848 */
[----:B------:R3:W-:Y:S02]  /*2c140*/  LDGSTS.E [R2+-0x14000], desc[UR8][R12.64], !P5 ;  /* 0xec0000000c027fae */ /* 0x0007e4000e921848 */
[----:B---3--:R-:W1:Y:S01]  /*2c150*/  LDC R12, c[0x0][0x230] ;  /* 0x00008c00ff0c7b82 */ /* 0x008e620000000800 */
[----:B------:R-:W-:-:S04]  /*2c160*/  IMAD.WIDE R46, R25, 0x4, R46 ;  /* 0x00000004192e7825 */ /* 0x000fc800078e022e */
[C---:B------:R-:W-:Y:S01]  /*2c170*/  IMAD.WIDE R44, R25.reuse, 0x4, R44 ;  /* 0x00000004192c7825 */ /* 0x040fe200078e022c */
[----:B------:R3:W-:Y:S03]  /*2c180*/  STL.64 [R1+0x408], R46 ;  /* 0x0004082e01007387 */ /* 0x0007e60000100a00 */
[C---:B------:R-:W-:Y:S01]  /*2c190*/  IMAD.WIDE R40, R25.reuse, 0x4, R40 ;  /* 0x0000000419287825 */ /* 0x040fe200078e0228 */
[----:B------:R-:W-:Y:S03]  /*2c1a0*/  STL.64 [R1+0x400], R44 ;  /* 0x0004002c01007387 */ /* 0x000fe60000100a00 */
[C---:B------:R-:W-:Y:S01]  /*2c1b0*/  IMAD.WIDE R16, R25.reuse, 0x4, R16 ;  /* 0x0000000419107825 */ /* 0x040fe200078e0210 */
[----:B------:R1:W-:Y:S03]  /*2c1c0*/  STL.64 [R1+0x3f8], R40 ;  /* 0x0003f82801007387 */ /* 0x0003e60000100a00 */
[C---:B------:R-:W-:Y:S01]  /*2c1d0*/  IMAD.WIDE R14, R25.reuse, 0x4, R52 ;  /* 0x00000004190e7825 */ /* 0x040fe200078e0234 */
[----:B------:R1:W-:Y:S04]  /*2c1e0*/  LDGSTS.E [R10+-0x1fffc], desc[UR8][R46.64], !P4 ;  /* 0xe00040002e0a7fae */ /* 0x0003e8000e121848 */
[----:B------:R1:W-:Y:S04]  /*2c1f0*/  STL.64 [R1+0x3f0], R16 ;  /* 0x0003f01001007387 */ /* 0x0003e80000100a00 */
[----:B------:R-:W-:Y:S04]  /*2c200*/  LDGSTS.E [R5+-0x1bffc], desc[UR8][R44.64], !P4 ;  /* 0xe40040002c057fae */ /* 0x000fe8000e121848 */
[----:B---3--:R-:W3:Y:S01]  /*2c210*/  LDL.LU.64 R46, [R1+0xd50] ;  /* 0x000d5000012e7983 */ /* 0x008ee20000300a00 */
[----:B-1----:R-:W1:Y:S03]  /*2c220*/  LDC R10, c[0x0][0x230] ;  /* 0x00008c00ff0a7b82 */ /* 0x002e660000000800 */
[----:B------:R4:W-:Y:S04]  /*2c230*/  STL.64 [R1+0x3e8], R14 ;  /* 0x0003e80e01007387 */ /* 0x0009e80000100a00 */
[----:B------:R-:W-:Y:S04]  /*2c240*/  LDGSTS.E [R4+-0x17ffc], desc[UR8][R40.64], !P4 ;  /* 0xe800400028047fae */ /* 0x000fe8000e121848 */
[----:B------:R-:W-:Y:S04]  /*2c250*/  LDGSTS.E [R3+-0x13ffc], desc[UR8][R16.64], !P4 ;  /* 0xec00400010037fae */ /* 0x000fe8000e121848 */
[----:B------:R4:W-:Y:S04]  /*2c260*/  LDGSTS.E [R2+-0x1fff8], desc[UR8][R14.64], !P3 ;  /* 0xe00080000e027fae */ /* 0x0009e8000d921848 */
[----:B------:R-:W3:Y:S04]  /*2c270*/  LDL.LU.64 R40, [R1+0xd58] ;  /* 0x000d580001287983 */ /* 0x000ee80000300a00 */
[----:B------:R-:W3:Y:S04]  /*2c280*/  LDL.LU.64 R44, [R1+0xd60] ;  /* 0x000d6000012c7983 */ /* 0x000ee80000300a00 */
[----:B------:R-:W3:Y:S01]  /*2c290*/  LDL.LU.64 R16, [R1+0x7f0] ;  /* 0x0007f00001107983 */ /* 0x000ee20000300a00 */
[----:B--2---:R-:W-:-:S04]  /*2c2a0*/  IMAD.WIDE R36, R25, 0x4, R36 ;  /* 0x0000000419247825 */ /* 0x004fc800078e0224 */
[C---:B----4-:R-:W-:Y:S01]  /*2c2b0*/  IMAD.WIDE R34, R25.reuse, 0x4, R34 ;  /* 0x0000000419227825 */ /* 0x050fe200078e0222 */
[----:B------:R2:W-:Y:S03]  /*2c2c0*/  STL.64 [R1+0x3e0], R36 ;  /* 0x0003e02401007387 */ /* 0x0005e60000100a00 */
[C---:B------:R-:W-:Y:S01]  /*2c2d0*/  IMAD.WIDE R38, R25.reuse, 0x4, R38 ;  /* 0x0000000419267825 */ /* 0x040fe200078e0226 */
[----:B------:R4:W-:Y:S03]  /*2c2e0*/  LDGSTS.E [R5+-0x1bff8], desc[UR8][R36.64], !P3 ;  /* 0xe400800024057fae */ /* 0x0009e6000d921848 */
[----:B------:R-:W-:Y:S01]  /*2c2f0*/  IMAD.WIDE R14, R25, 0x4, R42 ;  /* 0x00000004190e7825 */ /* 0x000fe200078e022a */
[----:B------:R1:W-:Y:S04]  /*2c300*/  STL.64 [R1+0x3d8], R34 ;  /* 0x0003d82201007387 */ /* 0x0003e80000100a00 */
[----:B------:R-:W-:Y:S04]  /*2c310*/  LDGSTS.E [R4+-0x17ff8], desc[UR8][R34.64], !P3 ;  /* 0xe800800022047fae */ /* 0x000fe8000d921848 */
[----:B--2---:R-:W2:Y:S04]  /*2c320*/  LDL.LU.64 R36, [R1+0x7e8] ;  /* 0x0007e80001247983 */ /* 0x004ea80000300a00 */
[----:B------:R4:W-:Y:S04]  /*2c330*/  STL.64 [R1+0x3d0], R38 ;  /* 0x0003d02601007387 */ /* 0x0009e80000100a00 */
[----:B------:R3:W-:Y:S04]  /*2c340*/  STL.64 [R1+0x3c8], R14 ;  /* 0x0003c80e01007387 */ /* 0x0007e80000100a00 */
[----:B-1----:R-:W2:Y:S04]  /*2c350*/  LDL.LU.64 R34, [R1+0x7e0] ;  /* 0x0007e00001227983 */ /* 0x002ea80000300a00 */
[----:B------:R-:W2:Y:S04]  /*2c360*/  LDL.LU.64 R42, [R1+0x7d8] ;  /* 0x0007d800012a7983 */ /* 0x000ea80000300a00 */
[----:B------:R-:W-:Y:S01]  /*2c370*/  LDGSTS.E [R3+-0x13ff8], desc[UR8][R38.64], !P3 ;  /* 0xec00800026037fae */ /* 0x000fe2000d921848 */
[----:B----4-:R-:W-:-:S02]  /*2c380*/  IADD3 R5, R12, -0x1fd, RZ ;  /* 0xfffffe030c057810 */ /* 0x010fc40007ffe0ff */
[----:B------:R-:W1:Y:S01]  /*2c390*/  LDC R12, c[0x0][0x230] ;  /* 0x00008c00ff0c7b82 */ /* 0x000e620000000800 */
[----:B------:R4:W-:Y:S04]  /*2c3a0*/  LDGSTS.E [R2+-0x1fff4], desc[UR8][R14.64], !P2 ;  /* 0xe000c0000e027fae */ /* 0x0009e8000d121848 */
[----:B------:R-:W2:Y:S01]  /*2c3b0*/  LDL.LU.64 R38, [R1+0x7d0] ;  /* 0x0007d00001267983 */ /* 0x000ea20000300a00 */
[----:B------:R-:W-:Y:S01]  /*2c3c0*/  ISETP.GE.U32.AND P1, PT, R5, 0x7ffffd84, PT ;  /* 0x7ffffd840500780c */ /* 0x000fe20003f26070 */
[----:B------:R-:W-:Y:S02]  /*2c3d0*/  VIADD R5, R24, 0x100000 ;  /* 0x0010000018057836 */ /* 0x000fe40000000000 */
[----:B---3--:R-:W-:-:S05]  /*2c3e0*/  IMAD.WIDE R46, R25, 0x4, R46 ;  /* 0x00000004192e7825 */ /* 0x008fca00078e022e */
[----:B------:R3:W-:Y:S04]  /*2c3f0*/  STL.64 [R1+0x3c0], R46 ;  /* 0x0003c02e01007387 */ /* 0x0007e80000100a00 */
[----:B------:R1:W-:Y:S01]  /*2c400*/  LDGSTS.E [R5+-0x1bff4], desc[UR8][R46.64], !P2 ;  /* 0xe400c0002e057fae */ /* 0x0003e2000d121848 */
[----:B------:R-:W-:-:S03]  /*2c410*/  IMAD.WIDE R50, R25, 0x4, R40 ;  /* 0x0000000419327825 */ /* 0x000fc600078e0228 */
[----:B------:R-:W2:Y:S01]  /*2c420*/  LDL.LU.64 R40, [R1+0x7c8] ;  /* 0x0007c80001287983 */ /* 0x000ea20000300a00 */
[----:B------:R-:W-:-:S03]  /*2c430*/  IMAD.WIDE R48, R25, 0x4, R44 ;  /* 0x0000000419307825 */ /* 0x000fc600078e022c */
[----:B------:R-:W-:Y:S01]  /*2c440*/  STL.64 [R1+0x3b8], R50 ;  /* 0x0003b83201007387 */ /* 0x000fe20000100a00 */
[----:B----4-:R-:W-:-:S03]  /*2c450*/  IMAD.WIDE R14, R25, 0x4, R16 ;  /* 0x00000004190e7825 */ /* 0x010fc600078e0210 */
[----:B------:R-:W4:Y:S04]  /*2c460*/  LDL.LU.64 R16, [R1+0x7c0] ;  /* 0x0007c00001107983 */ /* 0x000f280000300a00 */
[----:B------:R-:W-:Y:S04]  /*2c470*/  STL.64 [R1+0x3b0], R48 ;  /* 0x0003b03001007387 */ /* 0x000fe80000100a00 */
[----:B------:R-:W4:Y:S04]  /*2c480*/  LDL.LU.64 R44, [R1+0x7b8] ;  /* 0x0007b800012c7983 */ /* 0x000f280000300a00 */
[----:B------:R2:W-:Y:S04]  /*2c490*/  STL.64 [R1+0x2a8], R14 ;  /* 0x0002a80e01007387 */ /* 0x0005e80000100a00 */
[----:B---3--:R-:W3:Y:S01]  /*2c4a0*/  LDL.LU.64 R46, [R1+0x7b0] ;  /* 0x0007b000012e7983 */ /* 0x008ee20000300a00 */
[----:B-1----:R-:W-:-:S02]  /*2c4b0*/  IADD3 R5, R11, -0x1fe, RZ ;  /* 0xfffffe020b057810 */ /* 0x002fc40007ffe0ff */
[----:B------:R-:W1:Y:S01]  /*2c4c0*/  LDC R11, c[0x0][0x230] ;  /* 0x00008c00ff0b7b82 */ /* 0x000e620000000800 */
[----:B------:R-:W-:Y:S04]  /*2c4d0*/  LDGSTS.E [R4+-0x17ff4], desc[UR8][R50.64], !P2 ;  /* 0xe800c00032047fae */ /* 0x000fe8000d121848 */
[----:B------:R-:W-:Y:S01]  /*2c4e0*/  LDGSTS.E [R3+-0x13ff4], desc[UR8][R48.64], !P2 ;  /* 0xec00c00030037fae */ /* 0x000fe2000d121848 */
[----:B------:R-:W-:Y:S01]  /*2c4f0*/  ISETP.GE.U32.AND P2, PT, R5, 0x7ffffd83, PT ;  /* 0x7ffffd830500780c */ /* 0x000fe20003f46070 */
[----:B------:R-:W-:Y:S02]  /*2c500*/  VIADD R5, R24, 0x100000 ;  /* 0x0010000018057836 */ /* 0x000fe40000000000 */
[----:B------:R1:W-:Y:S01]  /*2c510*/  LDGSTS.E [R2+-0x10000], desc[UR8][R14.64], !P1 ;  /* 0xf00000000e027fae */ /* 0x0003e2000c921848 */
[----:B--2---:R-:W-:-:S05]  /*2c520*/  IMAD.WIDE R36, R25, 0x4, R36 ;  /* 0x0000000419247825 */ /* 0x004fca00078e0224 */
[----:B------:R2:W-:Y:S04]  /*2c530*/  STL.64 [R1+0x2a0], R36 ;  /* 0x0002a02401007387 */ /* 0x0005e80000100a00 */
[----:B------:R1:W-:Y:S01]  /*2c540*/  LDGSTS.E [R5+-0xc000], desc[UR8][R36.64], !P1 ;  /* 0xf400000024057fae */ /* 0x0003e2000c921848 */
[----:B------:R-:W-:-:S04]  /*2c550*/  IMAD.WIDE R34, R25, 0x4, R34 ;  /* 0x0000000419227825 */ /* 0x000fc800078e0222 */
[C---:B------:R-:W-:Y:S01]  /*2c560*/  IMAD.WIDE R42, R25.reuse, 0x4, R42 ;  /* 0x00000004192a7825 */ /* 0x040fe200078e022a */
[----:B------:R2:W-:Y:S04]  /*2c570*/  STL.64 [R1+0x298], R34 ;  /* 0x0002982201007387 */ /* 0x0005e80000100a00 */
[----:B------:R-:W-:Y:S04]  /*2c580*/  STL.64 [R1+0x290], R42 ;  /* 0x0002902a01007387 */ /* 0x000fe80000100a00 */
[----:B------:R-:W-:Y:S01]  /*2c590*/  LDGSTS.E [R4+-0x8000], desc[UR8][R34.64], !P1 ;  /* 0xf800000022047fae */ /* 0x000fe2000c921848 */
[----:B-1----:R-:W-:Y:S01]  /*2c5a0*/  IMAD.WIDE R14, R25, 0x4, R38 ;  /* 0x00000004190e7825 */ /* 0x002fe200078e0226 */
[----:B------:R-:W-:-:S02]  /*2c5b0*/  IADD3 R5, R10, -0x1ff, RZ ;  /* 0xfffffe010a057810 */ /* 0x000fc40007ffe0ff */
[----:B------:R-:W-:Y:S04]  /*2c5c0*/  LDGSTS.E [R3+-0x4000], desc[UR8][R42.64], !P1 ;  /* 0xfc0000002a037fae */ /* 0x000fe8000c921848 */
[----:B------:R1:W-:Y:S04]  /*2c5d0*/  STL.64 [R1+0x288], R14 ;  /* 0x0002880e01007387 */ /* 0x0003e80000100a00 */
[----:B--2---:R-:W2:Y:S04]  /*2c5e0*/  LDL.LU.64 R36, [R1+0x7a8] ;  /* 0x0007a80001247983 */ /* 0x004ea80000300a00 */
[----:B------:R-:W2:Y:S04]  /*2c5f0*/  LDL.LU.64 R34, [R1+0x7a0] ;  /* 0x0007a00001227983 */ /* 0x000ea80000300a00 */
[----:B------:R-:W2:Y:S01]  /*2c600*/  LDL.LU.64 R38, [R1+0x798] ;  /* 0x0007980001267983 */ /* 0x000ea20000300a00 */
[----:B------:R-:W-:Y:S01]  /*2c610*/  ISETP.GE.U32.AND P3, PT, R5, 0x7ffffd82, PT ;  /* 0x7ffffd820500780c */ /* 0x000fe20003f66070 */
[----:B------:R-:W-:Y:S01]  /*2c620*/  VIADD R10, R12, 0xfffffe00 ;  /* 0xfffffe000c0a7836 */ /* 0x000fe20000000000 */
[----:B------:R-:W-:Y:S01]  /*2c630*/  IADD3 R5, R24, 0x100000, RZ ;  /* 0x0010000018057810 */ /* 0x000fe20007ffe0ff */
[----:B------:R1:W-:Y:S01]  /*2c640*/  LDGSTS.E [R2+-0xfffc], desc[UR8][R14.64], !P2 ;  /* 0xf00040000e027fae */ /* 0x0003e2000d121848 */
[----:B------:R-:W-:-:S04]  /*2c650*/  IMAD.WIDE R40, R25, 0x4, R40 ;  /* 0x0000000419287825 */ /* 0x000fc800078e0228 */
[C---:B----4-:R-:W-:Y:S01]  /*2c660*/  IMAD.WIDE R16, R25.reuse, 0x4, R16 ;  /* 0x0000000419107825 */ /* 0x050fe200078e0210 */
[----:B------:R4:W-:Y:S03]  /*2c670*/  STL.64 [R1+0x280], R40 ;  /* 0x0002802801007387 */ /* 0x0009e60000100a00 */
[C---:B-1----:R-:W-:Y:S01]  /*2c680*/  IMAD.WIDE R14, R25.reuse, 0x4, R44 ;  /* 0x00000004190e7825 */ /* 0x042fe200078e022c */
[----:B------:R1:W-:Y:S04]  /*2c690*/  STL.64 [R1+0x278], R16 ;  /* 0x0002781001007387 */ /* 0x0003e80000100a00 */
[----:B------:R-:W-:Y:S01]  /*2c6a0*/  LDGSTS.E [R5+-0xbffc], desc[UR8][R40.64], !P2 ;  /* 0xf400400028057fae */ /* 0x000fe2000d121848 */
[----:B---3--:R-:W-:-:S03]  /*2c6b0*/  IMAD.WIDE R12, R25, 0x4, R46 ;  /* 0x00000004190c7825 */ /* 0x008fc600078e022e */
[----:B------:R-:W-:Y:S04]  /*2c6c0*/  STL.64 [R1+0x270], R14 ;  /* 0x0002700e01007387 */ /* 0x000fe80000100a00 */
[----:B------:R-:W-:Y:S04]  /*2c6d0*/  LDGSTS.E [R4+-0x7ffc], desc[UR8][R16.64], !P2 ;  /* 0xf800400010047fae */ /* 0x000fe8000d121848 */
[----:B----4-:R-:W3:Y:S04]  /*2c6e0*/  LDL.LU.64 R40, [R1+0x790] ;  /* 0x0007900001287983 */ /* 0x010ee80000300a00 */
[----:B------:R4:W-:Y:S04]  /*2c6f0*/  STL.64 [R1+0x268], R12 ;  /* 0x0002680c01007387 */ /* 0x0009e80000100a00 */
[----:B-1----:R-:W3:Y:S04]  /*2c700*/  LDL.LU.64 R16, [R1+0x788] ;  /* 0x0007880001107983 */ /* 0x002ee80000300a00 */
[----:B------:R-:W3:Y:S04]  /*2c710*/  LDL.LU.64 R46, [R1+0x780] ;  /* 0x00078000012e7983 */ /* 0x000ee80000300a00 */
[----:B------:R-:W3:Y:S04]  /*2c720*/  LDL.LU.64 R50, [R1+0x778] ;  /* 0x0007780001327983 */ /* 0x000ee80000300a00 */
[----:B------:R-:W-:Y:S04]  /*2c730*/  LDGSTS.E [R3+-0x3ffc], desc[UR8][R14.64], !P2 ;  /* 0xfc0040000e037fae */ /* 0x000fe8000d121848 */
[----:B------:R4:W-:Y:S01]  /*2c740*/  LDGSTS.E [R2+-0xfff8], desc[UR8][R12.64], !P3 ;  /* 0xf00080000c027fae */ /* 0x0009e2000d921848 */
[----:B------:R-:W1:Y:S01]  /*2c750*/  S2R R252, SR_TID.X ;  /* 0x0000000000fc7919 */ /* 0x000e620000002100 */
[----:B----4-:R-:W4:Y:S01]  /*2c760*/  LDC R12, c[0x0][0x230] ;  /* 0x00008c00ff0c7b82 */ /* 0x010f220000000800 */
[----:B--2---:R-:W-:-:S04]  /*2c770*/  IMAD.WIDE R36, R25, 0x4, R36 ;  /* 0x0000000419247825 */ /* 0x004fc800078e0224 */
[C---:B------:R-:W-:Y:S01]  /*2c780*/  IMAD.WIDE R34, R25.reuse, 0x4, R34 ;  /* 0x0000000419227825 */ /* 0x040fe200078e0222 */
[----:B------:R-:W-:Y:S03]  /*2c790*/  STL.64 [R1+0x260], R36 ;  /* 0x0002602401007387 */ /* 0x000fe60000100a00 */
[----:B------:R-:W-:Y:S01]  /*2c7a0*/  IMAD.WIDE R14, R25, 0x4, R38 ;  /* 0x00000004190e7825 */ /* 0x000fe200078e0226 */
[----:B------:R2:W-:Y:S04]  /*2c7b0*/  STL.64 [R1+0x258], R34 ;  /* 0x0002582201007387 */ /* 0x0005e80000100a00 */
[----:B------:R-:W-:Y:S04]  /*2c7c0*/  LDGSTS.E [R5+-0xbff8], desc[UR8][R36.64], !P3 ;  /* 0xf400800024057fae */ /* 0x000fe8000d921848 */
[----:B------:R4:W-:Y:S04]  /*2c7d0*/  STL.64 [R1+0x250], R14 ;  /* 0x0002500e01007387 */ /* 0x0009e80000100a00 */
[----:B------:R-:W-:Y:S01]  /*2c7e0*/  LDGSTS.E [R4+-0x7ff8], desc[UR8][R34.64], !P3 ;  /* 0xf800800022047fae */ /* 0x000fe2000d921848 */
[----:B-1----:R-:W-:-:S03]  /*2c7f0*/  LOP3.LUT R252, R252, 0x7f, RZ, 0xc0, !PT ;  /* 0x0000007ffcfc7812 */ /* 0x002fc600078ec0ff */
[----:B------:R4:W-:Y:S04]  /*2c800*/  LDGSTS.E [R3+-0x3ff8], desc[UR8][R14.64], !P3 ;  /* 0xfc0080000e037fae */ /* 0x0009e8000d921848 */
[----:B--2---:R-:W2:Y:S04]  /*2c810*/  LDL.LU.64 R34, [R1+0xd68] ;  /* 0x000d680001227983 */ /* 0x004ea80000300a00 */
[----:B------:R-:W2:Y:S01]  /*2c820*/  LDL.LU.64 R44, [R1+0xd70] ;  /* 0x000d7000012c7983 */ /* 0x000ea20000300a00 */
[----:B------:R-:W-:Y:S02]  /*2c830*/  ISETP.GE.AND P2, PT, R252, R10, PT ;  /* 0x0000000afc00720c */ /* 0x000fe40003f46270 */
[----:B------:R-:W1:Y:S01]  /*2c840*/  LDC R252, c[0x0][0x230] ;  /* 0x00008c00fffc7b82 */ /* 0x000e620000000800 */
[----:B------:R-:W2:Y:S01]  /*2c850*/  LDL.LU.64 R52, [R1+0xd78] ;  /* 0x000d780001347983 */ /* 0x000ea20000300a00 */
[----:B------:R-:W-:-:S02]  /*2c860*/  SEL R2, RZ, 0x4, P2 ;  /* 0x00000004ff027807 */ /* 0x000fc40001000000 */
[----:B------:R-:W-:Y:S01]  /*2c870*/  ISETP.GE.U32.AND P2, PT, R10, 0x7ffffd81, PT ;  /* 0x7ffffd810a00780c */ /* 0x000fe20003f46070 */
[----:B------:R-:W2:Y:S04]  /*2c880*/  LDL.LU.64 R36, [R1+0xd80] ;  /* 0x000d800001247983 */ /* 0x000ea80000300a00 */
[----:B------:R-:W2:Y:S04]  /*2c890*/  LDL.LU.64 R38, [R1+0xd88] ;  /* 0x000d880001267983 */ /* 0x000ea80000300a00 */
[----:B------:R-:W2:Y:S01]  /*2c8a0*/  LDL.LU.64 R42, [R1+0xd90] ;  /* 0x000d9000012a7983 */ /* 0x000ea20000300a00 */
[----:B---3--:R-:W-:-:S05]  /*2c8b0*/  IMAD.WIDE R48, R25, 0x4, R40 ;  /* 0x0000000419307825 */ /* 0x008fca00078e0228 */
[----:B------:R-:W-:Y:S01]  /*2c8c0*/  STL.64 [R1+0x248], R48 ;  /* 0x0002483001007387 */ /* 0x000fe20000100a00 */
[----:B------:R-:W-:-:S03]  /*2c8d0*/  IMAD.WIDE R16, R25, 0x4, R16 ;  /* 0x0000000419107825 */ /* 0x000fc600078e0210 */
[----:B------:R3:W-:Y:S01]  /*2c8e0*/  LDGSTS.E [R5+-0xfff4], desc[UR8][R48.64], !P2 ;  /* 0xf000c00030057fae */ /* 0x0007e2000d121848 */
[----:B------:R-:W-:-:S03]  /*2c8f0*/  IMAD.WIDE R40, R25, 0x4, R46 ;  /* 0x0000000419287825 */ /* 0x000fc600078e022e */
[----:B------:R3:W-:Y:S04]  /*2c900*/  LDGSTS.E [R4+-0xbff4], desc[UR8][R16.64], !P2 ;  /* 0xf400c00010047fae */ /* 0x0007e8000d121848 */
[----:B------:R-:W3:Y:S01]  /*2c910*/  LDL.LU.64 R46, [R1+0xd98] ;  /* 0x000d9800012e7983 */ /* 0x000ee20000300a00 */
[----:B----4-:R-:W-:-:S03]  /*2c920*/  IMAD.WIDE R14, R25, 0x4, R50 ;  /* 0x00000004190e7825 */ /* 0x010fc600078e0232 */
[----:B------:R4:W-:Y:S04]  /*2c930*/  STL.64 [R1+0x240], R16 ;  /* 0x0002401001007387 */ /* 0x0009e80000100a00 */
[----:B------:R1:W-:Y:S04]  /*2c940*/  STL.64 [R1+0x238], R40 ;  /* 0x0002382801007387 */ /* 0x0003e80000100a00 */
[----:B------:R-:W3:Y:S04]  /*2c950*/  LDL.LU.64 R62, [R1+0xda0] ;  /* 0x000da000013e7983 */ /* 0x000ee80000300a00 */
[----:B------:R-:W3:Y:S04]  /*2c960*/  LDL.LU.64 R54, [R1+0xda8] ;  /* 0x000da80001367983 */ /* 0x000ee80000300a00 */
[----:B------:R-:W-:Y:S04]  /*2c970*/  STL.64 [R1+0x230], R14 ;  /* 0x0002300e01007387 */ /* 0x000fe80000100a00 */
[----:B----4-:R-:W4:Y:S04]  /*2c980*/  LDL.LU.64 R16, [R1+0xdb0] ;  /* 0x000db00001107983 */ /* 0x010f280000300a00 */
[----:B------:R4:W-:Y:S04]  /*2c990*/  LDGSTS.E [R3+-0x7ff4], desc[UR8][R40.64], !P2 ;  /* 0xf800c00028037fae */ /* 0x0009e8000d121848 */
[----:B------:R-:W4:Y:S04]  /*2c9a0*/  LDL.LU.64 R50, [R1+0xdb8] ;  /* 0x000db80001327983 */ /* 0x000f280000300a00 */
[----:B-1----:R-:W4:Y:S01]  /*2c9b0*/  LDL.LU.64 R40, [R1+0xdc0] ;  /* 0x000dc00001287983 */ /* 0x002f220000300a00 */
[----:B--2---:R-:W-:-:S03]  /*2c9c0*/  IMAD.WIDE R146, R33, 0x4, R34 ;  /* 0x0000000421927825 */ /* 0x004fc600078e0222 */
[----:B------:R-:W2:Y:S01]  /*2c9d0*/  LDL.LU.64 R34, [R1+0xdc8] ;  /* 0x000dc80001227983 */ /* 0x000ea20000300a00 */
[----:B------:R-:W-:-:S03]  /*2c9e0*/  IMAD.WIDE R130, R33, 0x4, R44 ;  /* 0x0000000421827825 */ /* 0x000fc600078e022c */
[----:B------:R-:W2:Y:S01]  /*2c9f0*/  LDL.LU.64 R44, [R1+0xdd0] ;  /* 0x000dd000012c7983 */ /* 0x000ea20000300a00 */
[----:B------:R-:W-:-:S05]  /*2ca00*/  VIADD R252, R252, 0x7f ;  /* 0x0000007ffcfc7836 */ /* 0x000fca0000000000 */
[----:B------:R-:W-:Y:S01]  /*2ca10*/  ISETP.GT.AND P1, PT, R252, 0x27f, PT ;  /* 0x0000027ffc00780c */ /* 0x000fe20003f24270 */
[C---:B------:R-:W-:Y:S02]  /*2ca20*/  IMAD.WIDE R98, R33.reuse, 0x4, R36 ;  /* 0x0000000421627825 */ /* 0x040fe400078e0224 */
[----:B------:R-:W2:Y:S01]  /*2ca30*/  LDL.LU.64 R36, [R1+0xdd8] ;  /* 0x000dd80001247983 */ /* 0x000ea20000300a00 */
[----:B------:R-:W-:Y:S01]  /*2ca40*/  SEL R2, R2, RZ, P1 ;  /* 0x000000ff02027207 */ /* 0x000fe20000800000 */
[----:B------:R-:W-:Y:S02]  /*2ca50*/  IMAD.WIDE R84, R33, 0x4, R38 ;  /* 0x0000000421547825 */ /* 0x000fe400078e0226 */
[----:B------:R-:W-:Y:S01]  /*2ca60*/  STL.64 [R1+0x228], R146 ;  /* 0x0002289201007387 */ /* 0x000fe20000100a00 */
[----:B------:R-:W-:Y:S01]  /*2ca70*/  ISETP.NE.U32.AND P1, PT, R2, RZ, PT ;  /* 0x000000ff0200720c */ /* 0x000fe20003f25070 */
[----:B---3--:R-:W-:Y:S01]  /*2ca80*/  VIADD R5, R11, 0xfffffdff ;  /* 0xfffffdff0b057836 */ /* 0x008fe20000000000 */
[----:B------:R-:W-:Y:S01]  /*2ca90*/  IADD3 R2, R24, 0x100000, RZ ;  /* 0x0010000018027810 */ /* 0x000fe20007ffe0ff */
[C---:B------:R-:W-:Y:S01]  /*2caa0*/  IMAD.WIDE R114, R33.reuse, 0x4, R52 ;  /* 0x0000000421727825 */ /* 0x040fe200078e0234 */
[----:B------:R-:W3:Y:S03]  /*2cab0*/  LDL.LU.64 R38, [R1+0xde0] ;  /* 0x000de00001267983 */ /* 0x000ee60000300a00 */
[C---:B------:R-:W-:Y:S01]  /*2cac0*/  IMAD.WIDE R68, R33.reuse, 0x4, R42 ;  /* 0x0000000421447825 */ /* 0x040fe200078e022a */
[----:B------:R-:W3:Y:S03]  /*2cad0*/  LDL.LU.64 R52, [R1+0x1900] ;  /* 0x0019000001347983 */ /* 0x000ee60000300a00 */
[----:B------:R-:W-:Y:S01]  /*2cae0*/  IMAD.WIDE R144, R33, 0x4, R54 ;  /* 0x0000000421907825 */ /* 0x000fe200078e0236 */
[----:B------:R1:W-:Y:S01]  /*2caf0*/  LDGSTS.E [R2+-0x3ff4], desc[UR8][R14.64], !P2 ;  /* 0xfc00c0000e027fae */ /* 0x0003e2000d121848 */
[----:B------:R-:W-:Y:S01]  /*2cb00*/  ISETP.GE.U32.AND P2, PT, R5, 0x7ffffd80, PT ;  /* 0x7ffffd800500780c */ /* 0x000fe20003f46070 */
[----:B------:R-:W1:Y:S01]  /*2cb10*/  LDC R11, c[0x0][0x230] ;  /* 0x00008c00ff0b7b82 */ /* 0x000e620000000800 */
[C---:B------:R-:W-:Y:S01]  /*2cb20*/  IMAD.WIDE R4, R33.reuse, 0x4, R62 ;  /* 0x0000000421047825 */ /* 0x040fe200078e023e */
[----:B------:R-:W-:Y:S03]  /*2cb30*/  STL.64 [R1+0x220], R130 ;  /* 0x0002208201007387 */ /* 0x000fe60000100a00 */
[C---:B------:R-:W-:Y:S01]  /*2cb40*/  IMAD.WIDE R42, R33.reuse, 0x4, R46 ;  /* 0x00000004212a7825 */ /* 0x040fe200078e022e */
[----:B------:R-:W3:Y:S04]  /*2cb50*/  LDL.LU.64 R48, [R1+0x18f8] ;  /* 0x0018f80001307983 */ /* 0x000ee80000300a00 */
[----:B------:R-:W-:Y:S04]  /*2cb60*/  STL.64 [R1+0x218], R114 ;  /* 0x0002187201007387 */ /* 0x000fe80000100a00 */
[----:B------:R-:W3:Y:S04]  /*2cb70*/  LDL.LU.64 R46, [R1+0x18f0] ;  /* 0x0018f000012e7983 */ /* 0x000ee80000300a00 */
[----:B------:R-:W-:Y:S01]  /*2cb80*/  STL.64 [R1+0x210], R98 ;  /* 0x0002106201007387 */ /* 0x000fe20000100a00 */
[----:B----4-:R-:W-:-:S03]  /*2cb90*/  IMAD.WIDE R128, R33, 0x4, R16 ;  /* 0x0000000421807825 */ /* 0x010fc600078e0210 */
[----:B------:R-:W-:Y:S04]  /*2cba0*/  STL.64 [R1+0x208], R84 ;  /* 0x0002085401007387 */ /* 0x000fe80000100a00 */
[----:B------:R4:W-:Y:S04]  /*2cbb0*/  STL.64 [R1+0x1f0], R4 ;  /* 0x0001f00401007387 */ /* 0x0009e80000100a00 */
[----:B------:R-:W-:Y:S04]  /*2cbc0*/  STL.64 [R1+0x200], R68 ;  /* 0x0002004401007387 */ /* 0x000fe80000100a00 */
[----:B------:R-:W4:Y:S04]  /*2cbd0*/  LDL.LU.64 R60, [R1+0x18e8] ;  /* 0x0018e800013c7983 */ /* 0x000f280000300a00 */
[----:B------:R-:W4:Y:S01]  /*2cbe0*/  LDL.LU.64 R16, [R1+0x18e0] ;  /* 0x0018e00001107983 */ /* 0x000f220000300a00 */
[----:B------:R-:W-:-:S03]  /*2cbf0*/  IMAD.WIDE R112, R33, 0x4, R50 ;  /* 0x0000000421707825 */ /* 0x000fc600078e0232 */
[----:B------:R-:W-:Y:S01]  /*2cc00*/  STL.64 [R1+0x1f8], R42 ;  /* 0x0001f82a01007387 */ /* 0x000fe20000100a00 */
[----:B------:R-:W-:-:S03]  /*2cc10*/  IMAD.WIDE R96, R33, 0x4, R40 ;  /* 0x0000000421607825 */ /* 0x000fc600078e0228 */
[----:B------:R-:W-:Y:S04]  /*2cc20*/  STL.64 [R1+0x1e8], R144 ;  /* 0x0001e89001007387 */ /* 0x000fe80000100a00 */
[----:B------:R-:W4:Y:S04]  /*2cc30*/  LDL.LU.64 R54, [R1+0x18d8] ;  /* 0x0018d80001367983 */ /* 0x000f280000300a00 */
[----:B------:R-:W4:Y:S04]  /*2cc40*/  LDL.LU.64 R40, [R1+0x18d0] ;  /* 0x0018d00001287983 */ /* 0x000f280000300a00 */
[----:B------:R-:W-:Y:S01]  /*2cc50*/  STL.64 [R1+0x1e0], R128 ;  /* 0x0001e08001007387 */ /* 0x000fe20000100a00 */
[----:B--2---:R-:W-:-:S03]  /*2cc60*/  IMAD.WIDE R82, R33, 0x4, R34 ;  /* 0x0000000421527825 */ /* 0x004fc600078e0222 */
[----:B------:R-:W2:Y:S01]  /*2cc70*/  LDL.LU.64 R34, [R1+0x18c8] ;  /* 0x0018c80001227983 */ /* 0x000ea20000300a00 */
[----:B------:R-:W-:-:S03]  /*2cc80*/  IMAD.WIDE R66, R33, 0x4, R44 ;  /* 0x0000000421427825 */ /* 0x000fc600078e022c */
[----:B------:R-:W2:Y:S04]  /*2cc90*/  LDL.LU.64 R50, [R1+0x18c0] ;  /* 0x0018c00001327983 */ /* 0x000ea80000300a00 */
[----:B------:R-:W-:Y:S04]  /*2cca0*/  STL.64 [R1+0x1d8], R112 ;  /* 0x0001d87001007387 */ /* 0x000fe80000100a00 */
[----:B------:R-:W2:Y:S01]  /*2ccb0*/  LDL.LU.64 R44, [R1+0x18b8] ;  /* 0x0018b800012c7983 */ /* 0x000ea20000300a00 */
[----:B------:R-:W-:-:S03]  /*2ccc0*/  IMAD.WIDE R36, R33, 0x4, R36 ;  /* 0x0000000421247825 */ /* 0x000fc600078e0224 */
[----:B------:R-:W-:Y:S04]  /*2ccd0*/  STL.64 [R1+0x1d0], R96 ;  /* 0x0001d06001007387 */ /* 0x000fe80000100a00 */
[----:B------:R-:W-:Y:S01]  /*2cce0*/  STL.64 [R1+0x1c8], R82 ;  /* 0x0001c85201007387 */ /* 0x000fe20000100a00 */
[----:B---3--:R-:W-:-:S03]  /*2ccf0*/  IMAD.WIDE R142, R33, 0x4, R52 ;  /* 0x00000004218e7825 */ /* 0x008fc600078e0234 */
[----:B------:R-:W3:Y:S04]  /*2cd00*/  LDL.LU.64 R52, [R1+0x18b0] ;  /* 0x0018b00001347983 */ /* 0x000ee80000300a00 */
[----:B------:R-:W-:Y:S01]  /*2cd10*/  STL.64 [R1+0x1c0], R66 ;  /* 0x0001c04201007387 */ /* 0x000fe20000100a00 */
[----:B------:R-:W-:-:S03]  /*2cd20*/  IMAD.WIDE R38, R33, 0x4, R38 ;  /* 0x0000000421267825 */ /* 0x000fc600078e0226 */
[----:B------:R-:W-:Y:S04]  /*2cd30*/  STL.64 [R1+0x1b8], R36 ;  /* 0x0001b82401007387 */ /* 0x000fe80000100a00 */
[----:B------:R-:W-:Y:S04]  /*2cd40*/  STL.64 [R1+0x1a8], R142 ;  /* 0x0001a88e01007387 */ /* 0x000fe80000100a00 */
[----:B------:R-:W3:Y:S04]  /*2cd50*/  LDL.LU.64 R56, [R1+0x18a8] ;  /* 0x0018a80001387983 */ /* 0x000ee80000300a00 */
[----:B------:R-:W3:Y:S01]  /*2cd60*/  LDL.LU.64 R62, [R1+0x18a0] ;  /* 0x0018a000013e7983 */ /* 0x000ee20000300a00 */
[----:B------:R-:W-:-:S03]  /*2cd70*/  IMAD.WIDE R126, R33, 0x4, R48 ;  /* 0x00000004217e7825 */ /* 0x000fc600078e0230 */
[----:B------:R-:W3:Y:S01]  /*2cd80*/  LDL.LU.64 R48, [R1+0x1898] ;  /* 0x0018980001307983 */ /* 0x000ee20000300a00 */
[----:B------:R-:W-:-:S03]  /*2cd90*/  IMAD.WIDE R110, R33, 0x4, R46 ;  /* 0x00000004216e7825 */ /* 0x000fc600078e022e */
[----:B------:R-:W3:Y:S04]  /*2cda0*/  LDL.LU.64 R46, [R1+0x1890] ;  /* 0x00189000012e7983 */ /* 0x000ee80000300a00 */
[----:B------:R-:W-:Y:S04]  /*2cdb0*/  STL.64 [R1+0x1b0], R38 ;  /* 0x0001b02601007387 */ /* 0x000fe80000100a00 */
[----:B------:R-:W-:Y:S01]  /*2cdc0*/  STL.64 [R1+0x1a0], R126 ;  /* 0x0001a07e01007387 */ /* 0x000fe20000100a00 */
[----:B----4-:R-:W-:-:S04]  /*2cdd0*/  IMAD.WIDE R94, R33, 0x4, R60 ;  /* 0x00000004215e7825 */ /* 0x010fc800078e023c */
[C---:B------:R-:W-:Y:S02]  /*2cde0*/  IMAD.WIDE R80, R33.reuse, 0x4, R16 ;  /* 0x0000000421507825 */ /* 0x040fe400078e0210 */
[----:B------:R-:W4:Y:S04]  /*2cdf0*/  LDL.LU.64 R16, [R1+0x1888] ;  /* 0x0018880001107983 */ /* 0x000f280000300a00 */
[----:B------:R-:W4:Y:S04]  /*2ce00*/  LDL.LU.64 R70, [R1+0x1880] ;  /* 0x0018800001467983 */ /* 0x000f280000300a00 */
[----:B------:R-:W-:Y:S01]  /*2ce10*/  STL.64 [R1+0x198], R110 ;  /* 0x0001986e01007387 */ /* 0x000fe20000100a00 */
[----:B------:R-:W-:-:S03]  /*2ce20*/  IMAD.WIDE R64, R33, 0x4, R54 ;  /* 0x0000000421407825 */ /* 0x000fc600078e0236 */
[----:B------:R-:W4:Y:S04]  /*2ce30*/  LDL.LU.64 R58, [R1+0x1878] ;  /* 0x00187800013a7983 */ /* 0x000f280000300a00 */
[----:B------:R-:W-:Y:S04]  /*2ce40*/  STL.64 [R1+0x190], R94 ;  /* 0x0001905e01007387 */ /* 0x000fe80000100a00 */
[----:B------:R-:W4:Y:S04]  /*2ce50*/  LDL.LU.64 R54, [R1+0x1870] ;  /* 0x0018700001367983 */ /* 0x000f280000300a00 */
[----:B------:R-:W-:Y:S04]  /*2ce60*/  STL.64 [R1+0x188], R80 ;  /* 0x0001885001007387 */ /* 0x000fe80000100a00 */
[----:B------:R-:W-:Y:S01]  /*2ce70*/  STL.64 [R1+0x180], R64 ;  /* 0x0001804001007387 */ /* 0x000fe20000100a00 */
[----:B--2---:R-:W-:-:S03]  /*2ce80*/  IMAD.WIDE R140, R33, 0x4, R50 ;  /* 0x00000004218c7825 */ /* 0x004fc600078e0232 */
[----:B------:R-:W2:Y:S01]  /*2ce90*/  LDL.LU.64 R50, [R1+0x1868] ;  /* 0x0018680001327983 */ /* 0x000ea20000300a00 */
[----:B------:R-:W-:-:S03]  /*2cea0*/  IMAD.WIDE R124, R33, 0x4, R44 ;  /* 0x00000004217c7825 */ /* 0x000fc600078e022c */
[----:B------:R-:W2:Y:S01]  /*2ceb0*/  LDL.LU.64 R44, [R1+0x1860] ;  /* 0x00186000012c7983 */ /* 0x000ea20000300a00 */
[----:B------:R-:W-:-:S05]  /*2cec0*/  IMAD.WIDE R40, R33, 0x4, R40 ;  /* 0x0000000421287825 */ /* 0x000fca00078e0228 */
[----:B------:R-:W-:Y:S01]  /*2ced0*/  STL.64 [R1+0x178], R40 ;  /* 0x0001782801007387 */ /* 0x000fe20000100a00 */
[----:B------:R-:W-:-:S03]  /*2cee0*/  IMAD.WIDE R34, R33, 0x4, R34 ;  /* 0x0000000421227825 */ /* 0x000fc600078e0222 */
[----:B------:R-:W-:Y:S01]  /*2cef0*/  STL.64 [R1+0x168], R140 ;  /* 0x0001688c01007387 */ /* 0x000fe20000100a00 */
[----:B---3--:R-:W-:-:S03]  /*2cf00*/  IMAD.WIDE R108, R33, 0x4, R52 ;  /* 0x00000004216c7825 */ /* 0x008fc600078e0234 */
[----:B------:R-:W3:Y:S04]  /*2cf10*/  LDL.LU.64 R60, [R1+0x1858] ;  /* 0x00185800013c7983 */ /* 0x000ee80000300a00 */
[----:B------:R-:W3:Y:S04]  /*2cf20*/  LDL.LU.64 R52, [R1+0x1850] ;  /* 0x0018500001347983 */ /* 0x000ee80000300a00 */
[----:B------:R-:W3:Y:S04]  /*2cf30*/  LDL.LU.64 R72, [R1+0x1848] ;  /* 0x0018480001487983 */ /* 0x000ee80000300a00 */
[----:B------:R-:W-:Y:S01]  /*2cf40*/  STL.64 [R1+0x170], R34 ;  /* 0x0001702201007387 */ /* 0x000fe20000100a00 */
[----:B------:R-:W-:-:S03]  /*2cf50*/  IMAD.WIDE R92, R33, 0x4, R56 ;  /* 0x00000004215c7825 */ /* 0x000fc600078e0238 */
[----:B------:R-:W-:Y:S01]  /*2cf60*/  STL.64 [R1+0x160], R124 ;  /* 0x0001607c01007387 */ /* 0x000fe20000100a00 */
[----:B------:R-:W-:-:S03]  /*2cf70*/  IMAD.WIDE R78, R33, 0x4, R62 ;  /* 0x00000004214e7825 */ /* 0x000fc600078e023e */
[----:B------:R-:W3:Y:S04]  /*2cf80*/  LDL.LU.64 R56, [R1+0x1840] ;  /* 0x0018400001387983 */ /* 0x000ee80000300a00 */
[----:B------:R-:W-:Y:S01]  /*2cf90*/  STL.64 [R1+0x158], R108 ;  /* 0x0001586c01007387 */ /* 0x000fe20000100a00 */
[----:B------:R-:W-:-:S03]  /*2cfa0*/  IMAD.WIDE R62, R33, 0x4, R48 ;  /* 0x00000004213e7825 */ /* 0x000fc600078e0230 */
[----:B------:R-:W3:Y:S04]  /*2cfb0*/  LDL.LU.64 R48, [R1+0x1838] ;  /* 0x0018380001307983 */ /* 0x000ee80000300a00 */
[----:B------:R-:W-:Y:S01]  /*2cfc0*/  STL.64 [R1+0x150], R92 ;  /* 0x0001505c01007387 */ /* 0x000fe20000100a00 */
[----:B------:R-:W-:-:S03]  /*2cfd0*/  IMAD.WIDE R46, R33, 0x4, R46 ;  /* 0x00000004212e7825 */ /* 0x000fc600078e022e */
[----:B------:R-:W-:Y:S04]  /*2cfe0*/  STL.64 [R1+0x148], R78 ;  /* 0x0001484e01007387 */ /* 0x000fe80000100a00 */
[----:B------:R-:W-:Y:S04]  /*2cff0*/  STL.64 [R1+0x140], R62 ;  /* 0x0001403e01007387 */ /* 0x000fe80000100a00 */
[----:B------:R-:W3:Y:S01]  /*2d000*/  LDL.LU.64 R74, [R1+0x1830] ;  /* 0x00183000014a7983 */ /* 0x000ee20000300a00 */
[----:B----4-:R-:W-:-:S04]  /*2d010*/  IMAD.WIDE R16, R33, 0x4, R16 ;  /* 0x0000000421107825 */ /* 0x010fc800078e0210 */
[C---:B------:R-:W-:Y:S02]  /*2d020*/  IMAD.WIDE R138, R33.reuse, 0x4, R70 ;  /* 0x00000004218a7825 */ /* 0x040fe400078e0246 */
[----:B------:R-:W4:Y:S04]  /*2d030*/  LDL.LU.64 R70, [R1+0x1828] ;  /* 0x0018280001467983 */ /* 0x000f280000300a00 */
[----:B------:R-:W-:Y:S01]  /*2d040*/  STL.64 [R1+0x138], R46 ;  /* 0x0001382e01007387 */ /* 0x000fe20000100a00 */
[----:B------:R-:W-:-:S03]  /*2d050*/  IMAD.WIDE R122, R33, 0x4, R58 ;  /* 0x00000004217a7825 */ /* 0x000fc600078e023a */
[----:B------:R-:W-:Y:S04]  /*2d060*/  STL.64 [R1+0x128], R138 ;  /* 0x0001288a01007387 */ /* 0x000fe80000100a00 */
[----:B------:R-:W4:Y:S01]  /*2d070*/  LDL.LU.64 R58, [R1+0x1820] ;  /* 0x00182000013a7983 */ /* 0x000f220000300a00 */
[----:B------:R-:W-:-:S03]  /*2d080*/  IMAD.WIDE R106, R33, 0x4, R54 ;  /* 0x00000004216a7825 */ /* 0x000fc600078e0236 */
[----:B------:R-:W4:Y:S04]  /*2d090*/  LDL.LU.64 R54, [R1+0x1818] ;  /* 0x0018180001367983 */ /* 0x000f280000300a00 */
[----:B------:R-:W-:Y:S04]  /*2d0a0*/  STL.64 [R1+0x130], R16 ;  /* 0x0001301001007387 */ /* 0x000fe80000100a00 */
[----:B------:R-:W-:Y:S01]  /*2d0b0*/  STL.64 [R1+0x120], R122 ;  /* 0x0001207a01007387 */ /* 0x000fe20000100a00 */
[----:B--2---:R-:W-:-:S03]  /*2d0c0*/  IMAD.WIDE R90, R33, 0x4, R50 ;  /* 0x00000004215a7825 */ /* 0x004fc600078e0232 */
[----:B------:R-:W2:Y:S01]  /*2d0d0*/  LDL.LU.64 R50, [R1+0x1810] ;  /* 0x0018100001327983 */ /* 0x000ea20000300a00 */
[----:B------:R-:W-:-:S03]  /*2d0e0*/  IMAD.WIDE R76, R33, 0x4, R44 ;  /* 0x00000004214c7825 */ /* 0x000fc600078e022c */
[----:B------:R-:W1:Y:S04]  /*2d0f0*/  LDL.LU.64 R44, [R1+0x1808] ;  /* 0x00180800012c7983 */ /* 0x000e680000300a00 */
[----:B------:R-:W-:Y:S04]  /*2d100*/  STL.64 [R1+0x118], R106 ;  /* 0x0001186a01007387 */ /* 0x000fe80000100a00 */
[----:B------:R-:W-:Y:S04]  /*2d110*/  STL.64 [R1+0x110], R90 ;  /* 0x0001105a01007387 */ /* 0x000fe80000100a00 */
[----:B------:R-:W2:Y:S01]  /*2d120*/  LDL.LU.64 R242, [R1+0x1800] ;  /* 0x0018000001f27983 */ /* 0x000ea20000300a00 */
[----:B---3--:R-:W-:-:S03]  /*2d130*/  IMAD.WIDE R60, R33, 0x4, R60 ;  /* 0x00000004213c7825 */ /* 0x008fc600078e023c */
[----:B------:R-:W3:Y:S01]  /*2d140*/  LDL.LU.64 R244, [R1+0x17f8] ;  /* 0x0017f80001f47983 */ /* 0x000ee20000300a00 */
[----:B------:R-:W-:-:S05]  /*2d150*/  IMAD.WIDE R4, R33, 0x4, R72 ;  /* 0x0000000421047825 */ /* 0x000fca00078e0248 */
[----:B------:R4:W-:Y:S01]  /*2d160*/  STL.64 [R1+0xf0], R4 ;  /* 0x0000f00401007387 */ /* 0x0009e20000100a00 */
[----:B------:R-:W-:-:S03]  /*2d170*/  IMAD.WIDE R52, R33, 0x4, R52 ;  /* 0x0000000421347825 */ /* 0x000fc600078e0234 */
[----:B------:R-:W-:Y:S04]  /*2d180*/  STL.64 [R1+0x108], R76 ;  /* 0x0001084c01007387 */ /* 0x000fe80000100a00 */
[----:B------:R-:W3:Y:S01]  /*2d190*/  LDL.LU.64 R102, [R1+0x17f0] ;  /* 0x0017f00001667983 */ /* 0x000ee20000300a00 */
[----:B------:R-:W-:-:S03]  /*2d1a0*/  IMAD.WIDE R136, R33, 0x4, R56 ;  /* 0x0000000421887825 */ /* 0x000fc600078e0238 */
[----:B------:R-:W-:Y:S04]  /*2d1b0*/  STL.64 [R1+0x100], R60 ;  /* 0x0001003c01007387 */ /* 0x000fe80000100a00 */
[----:B------:R-:W3:Y:S04]  /*2d1c0*/  LDL.LU.64 R88, [R1+0x17e8] ;  /* 0x0017e80001587983 */ /* 0x000ee80000300a00 */
[----:B------:R-:W3:Y:S04]  /*2d1d0*/  LDL.LU.64 R72, [R1+0x17e0] ;  /* 0x0017e00001487983 */ /* 0x000ee80000300a00 */
[----:B------:R-:W3:Y:S01]  /*2d1e0*/  LDL.LU.64 R56, [R1+0x17d8] ;  /* 0x0017d80001387983 */ /* 0x000ee20000300a00 */
[----:B------:R-:W-:-:S03]  /*2d1f0*/  IMAD.WIDE R120, R33, 0x4, R48 ;  /* 0x0000000421787825 */ /* 0x000fc600078e0230 */
[----:B------:R-:W3:Y:S04]  /*2d200*/  LDL.LU.64 R48, [R1+0x17d0] ;  /* 0x0017d00001307983 */ /* 0x000ee80000300a00 */
[----:B------:R-:W-:Y:S04]  /*2d210*/  STL.64 [R1+0xf8], R52 ;  /* 0x0000f83401007387 */ /* 0x000fe80000100a00 */
[----:B------:R-:W-:Y:S04]  /*2d220*/  STL.64 [R1+0xe8], R136 ;  /* 0x0000e88801007387 */ /* 0x000fe80000100a00 */
[----:B------:R-:W3:Y:S01]  /*2d230*/  LDL.LU.64 R246, [R1+0x17c8] ;  /* 0x0017c80001f67983 */ /* 0x000ee20000300a00 */
[----:B------:R-:W-:-:S03]  /*2d240*/  IMAD.WIDE R104, R33, 0x4, R74 ;  /* 0x0000000421687825 */ /* 0x000fc600078e024a */
[----:B------:R-:W3:Y:S04]  /*2d250*/  LDL.LU.64 R116, [R1+0x17c0] ;  /* 0x0017c00001747983 */ /* 0x000ee80000300a00 */
[----:B------:R-:W3:Y:S01]  /*2d260*/  LDL.LU.64 R100, [R1+0x17b8] ;  /* 0x0017b80001647983 */ /* 0x000ee20000300a00 */
[----:B----4-:R-:W-:-:S05]  /*2d270*/  IMAD.WIDE R4, R33, 0x4, R70 ;  /* 0x0000000421047825 */ /* 0x010fca00078e0246 */
[----:B------:R4:W-:Y:S04]  /*2d280*/  STL.64 [R1+0xd0], R4 ;  /* 0x0000d00401007387 */ /* 0x0009e80000100a00 */
[----:B------:R-:W-:Y:S04]  /*2d290*/  STL.64 [R1+0xe0], R120 ;  /* 0x0000e07801007387 */ /* 0x000fe80000100a00 */
[----:B------:R-:W4:Y:S01]  /*2d2a0*/  LDL.LU.64 R86, [R1+0x17b0] ;  /* 0x0017b00001567983 */ /* 0x000f220000300a00 */
[----:B------:R-:W-:-:S03]  /*2d2b0*/  IMAD.WIDE R74, R33, 0x4, R58 ;  /* 0x00000004214a7825 */ /* 0x000fc600078e023a */
[----:B------:R-:W-:Y:S01]  /*2d2c0*/  STL.64 [R1+0xd8], R104 ;  /* 0x0000d86801007387 */ /* 0x000fe20000100a00 */
[----:B------:R-:W-:-:S03]  /*2d2d0*/  IMAD.WIDE R58, R33, 0x4, R54 ;  /* 0x00000004213a7825 */ /* 0x000fc600078e0236 */
[----:B------:R-:W4:Y:S04]  /*2d2e0*/  LDL.LU.64 R248, [R1+0x17a8] ;  /* 0x0017a80001f87983 */ /* 0x000f280000300a00 */
[----:B------:R-:W4:Y:S04]  /*2d2f0*/  LDL.LU.64 R70, [R1+0x17a0] ;  /* 0x0017a00001467983 */ /* 0x000f280000300a00 */
[----:B------:R-:W4:Y:S01]  /*2d300*/  LDL.LU.64 R54, [R1+0x1798] ;  /* 0x0017980001367983 */ /* 0x000f220000300a00 */
[----:B-1----:R-:W-:-:S03]  /*2d310*/  IMAD.WIDE R14, R33, 0x4, R44 ;  /* 0x00000004210e7825 */ /* 0x002fc600078e022c */
[----:B------:R-:W4:Y:S04]  /*2d320*/  LDL.LU.64 R44, [R1+0x1790] ;  /* 0x00179000012c7983 */ /* 0x000f280000300a00 */
[----:B------:R-:W4:Y:S01]  /*2d330*/  LDL.LU.64 R250, [R1+0x1788] ;  /* 0x0017880001fa7983 */ /* 0x000f220000300a00 */
[----:B--2---:R-:W-:-:S03]  /*2d340*/  IMAD.WIDE R50, R33, 0x4, R50 ;  /* 0x0000000421327825 */ /* 0x004fc600078e0232 */
[----:B------:R-:W-:Y:S01]  /*2d350*/  STL.64 [R1+0xc8], R74 ;  /* 0x0000c84a01007387 */ /* 0x000fe20000100a00 */
[----:B------:R-:W-:-:S03]  /*2d360*/  IMAD.WIDE R134, R33, 0x4, R242 ;  /* 0x0000000421867825 */ /* 0x000fc600078e02f2 */
[----:B------:R-:W-:Y:S01]  /*2d370*/  STL.64 [R1+0xc0], R58 ;  /* 0x0000c03a01007387 */ /* 0x000fe20000100a00 */
[----:B---3--:R-:W-:-:S03]  /*2d380*/  IMAD.WIDE R118, R33, 0x4, R244 ;  /* 0x0000000421767825 */ /* 0x008fc600078e02f4 */
[----:B------:R-:W-:Y:S01]  /*2d390*/  STL.64 [R1+0xb8], R50 ;  /* 0x0000b83201007387 */ /* 0x000fe20000100a00 */
[----:B------:R-:W-:-:S03]  /*2d3a0*/  IADD3 R3, R12, -0x202, RZ ;  /* 0xfffffdfe0c037810 */ /* 0x000fc60007ffe0ff */
[----:B------:R-:W-:Y:S04]  /*2d3b0*/  STL.64 [R1+0xa8], R134 ;  /* 0x0000a88601007387 */ /* 0x000fe80000100a00 */
[----:B------:R-:W-:Y:S04]  /*2d3c0*/  STL.64 [R1+0xb0], R14 ;  /* 0x0000b00e01007387 */ /* 0x000fe80000100a00 */
[----:B------:R-:W-:Y:S01]  /*2d3d0*/  STL.64 [R1+0xa0], R118 ;  /* 0x0000a07601007387 */ /* 0x000fe20000100a00 */
[----:B------:R-:W-:-:S04]  /*2d3e0*/  IMAD.WIDE R102, R33, 0x4, R102 ;  /* 0x0000000421667825 */ /* 0x000fc800078e0266 */
[C---:B------:R-:W-:Y:S01]  /*2d3f0*/  IMAD.WIDE R88, R33.reuse, 0x4, R88 ;  /* 0x0000000421587825 */ /* 0x040fe200078e0258 */
[----:B------:R-:W-:Y:S03]  /*2d400*/  STL.64 [R1+0x98], R102 ;  /* 0x0000986601007387 */ /* 0x000fe60000100a00 */
[C---:B------:R-:W-:Y:S01]  /*2d410*/  IMAD.WIDE R72, R33.reuse, 0x4, R72 ;  /* 0x0000000421487825 */ /* 0x040fe200078e0248 */
[----:B------:R-:W-:Y:S03]  /*2d420*/  STL.64 [R1+0x90], R88 ;  /* 0x0000905801007387 */ /* 0x000fe60000100a00 */
[----:B------:R-:W-:Y:S01]  /*2d430*/  IMAD.WIDE R56, R33, 0x4, R56 ;  /* 0x0000000421387825 */ /* 0x000fe200078e0238 */
[----:B------:R-:W-:Y:S04]  /*2d440*/  STL.64 [R1+0x88], R72 ;  /* 0x0000884801007387 */ /* 0x000fe80000100a00 */
[----:B------:R-:W-:Y:S01]  /*2d450*/  STL.64 [R1+0x80], R56 ;  /* 0x0000803801007387 */ /* 0x000fe20000100a00 */
[----:B----4-:R-:W-:-:S04]  /*2d460*/  IMAD.WIDE R4, R25, 0x4, R6 ;  /* 0x0000000419047825 */ /* 0x010fc800078e0206 */
[----:B------:R-:W-:-:S05]  /*2d470*/  IMAD.WIDE R48, R33, 0x4, R48 ;  /* 0x0000000421307825 */ /* 0x000fca00078e0230 */
[----:B------:R-:W-:Y:S01]  /*2d480*/  STL.64 [R1+0x78], R48 ;  /* 0x0000783001007387 */ /* 0x000fe20000100a00 */
[----:B------:R-:W-:-:S04]  /*2d490*/  IMAD.WIDE R12, R33, 0x4, R246 ;  /* 0x00000004210c7825 */ /* 0x000fc800078e02f6 */
[----:B------:R-:W-:-:S04]  /*2d4a0*/  IMAD.WIDE R132, R33, 0x4, R116 ;  /* 0x0000000421847825 */ /* 0x000fc800078e0274 */
[C---:B------:R-:W-:Y:S01]  /*2d4b0*/  IMAD.WIDE R116, R33.reuse, 0x4, R100 ;  /* 0x0000000421747825 */ /* 0x040fe200078e0264 */
        /* <DEDUP_REMOVED lines=9> */
[----:B------:R-:W-:Y:S03]  /*2d550*/  STL.64 [R1+0x48], R70 ;  /* 0x0000484601007387 */ /* 0x000fe60000100a00 */
[----:B------:R-:W-:-:S02]  /*2d560*/  VIADD R2, R9, 0x100000 ;  /* 0x0010000009027836 */ /* 0x000fc40000000000 */
[----:B------:R-:W-:-:S04]  /*2d570*/  IMAD.WIDE R44, R33, 0x4, R44 ;  /* 0x00000004212c7825 */ /* 0x000fc800078e022c */
[----:B------:R-:W-:-:S05]  /*2d580*/  IMAD.WIDE R148, R33, 0x4, R250 ;  /* 0x0000000421947825 */ /* 0x000fca00078e02fa */
[----:B------:R1:W-:Y:S04]  /*2d590*/  STL.64 [R1+0x30], R148 ;  /* 0x0000309401007387 */ /* 0x0003e80000100a00 */
[----:B------:R-:W2:Y:S04]  /*2d5a0*/  LDL.LU.64 R6, [R1+0x1ab0] ;  /* 0x001ab00001067983 */ /* 0x000ea80000300a00 */
[----:B------:R-:W-:Y:S04]  /*2d5b0*/  STL.64 [R1+0x40], R54 ;  /* 0x0000403601007387 */ /* 0x000fe80000100a00 */
[----:B------:R-:W-:Y:S04]  /*2d5c0*/  STL.64 [R1+0x28], R4 ;  /* 0x0000280401007387 */ /* 0x000fe80000100a00 */
[----:B------:R-:W-:Y:S04]  /*2d5d0*/  STL.64 [R1+0x38], R44 ;  /* 0x0000382c01007387 */ /* 0x000fe80000100a00 */
[----:B------:R-:W0:Y:S01]  /*2d5e0*/  LDGDEPBAR ;  /* 0x00000000000079af */ /* 0x000e220000000000 */
[----:B------:R-:W3:Y:S03]  /*2d5f0*/  LDC R10, c[0x0][0x230] ;  /* 0x00008c00ff0a7b82 */ /* 0x000ee60000000800 */
[----:B------:R-:W-:Y:S04]  /*2d600*/  LDGSTS.E [R32+0x18000], desc[UR8][R146.64], P0 ;  /* 0x1800000092207fae */ /* 0x000fe80008121848 */
[----:B------:R-:W-:Y:S01]  /*2d610*/  LDGSTS.E [R32+0x18400], desc[UR8][R144.64], P0 ;  /* 0x1840000090207fae */ /* 0x000fe20008121848 */
[----:B-1----:R-:W1:Y:S03]  /*2d620*/  LDC R148, c[0x0][0x230] ;  /* 0x00008c00ff947b82 */ /* 0x002e660000000800 */
[----:B------:R-:W-:Y:S04]  /*2d630*/  LDGSTS.E [R32+0x18800], desc[UR8][R142.64], P0 ;  /* 0x188000008e207fae */ /* 0x000fe80008121848 */
[----:B------:R4:W-:Y:S01]  /*2d640*/  LDGSTS.E [R32+0x18c00], desc[UR8][R140.64], P0 ;  /* 0x18c000008c207fae */ /* 0x0009e20008121848 */
[----:B------:R-:W1:Y:S03]  /*2d650*/  LDC R164, c[0x0][0x230] ;  /* 0x00008c00ffa47b82 */ /* 0x000e660000000800 */
[----:B------:R-:W-:Y:S04]  /*2d660*/  LDGSTS.E [R32+0x19000], desc[UR8][R138.64], P0 ;  /* 0x190000008a207fae */ /* 0x000fe80008121848 */
[----:B------:R-:W-:Y:S01]  /*2d670*/  LDGSTS.E [R32+0x19400], desc[UR8][R136.64], P0 ;  /* 0x1940000088207fae */ /* 0x000fe20008121848 */
[----:B------:R-:W1:Y:S03]  /*2d680*/  LDC R156, c[0x0][0x230] ;  /* 0x00008c00ff9c7b82 */ /* 0x000e660000000800 */
[----:B------:R-:W-:Y:S04]  /*2d690*/  LDGSTS.E [R32+0x19800], desc[UR8][R134.64], P0 ;  /* 0x1980000086207fae */ /* 0x000fe80008121848 */
[----:B------:R3:W-:Y:S01]  /*2d6a0*/  LDGSTS.E [R32+0x19c00], desc[UR8][R132.64], P0 ;  /* 0x19c0000084207fae */ /* 0x0007e20008121848 */
[----:B----4-:R-:W4:Y:S03]  /*2d6b0*/  LDC R140, c[0x0][0x230] ;  /* 0x00008c00ff8c7b82 */ /* 0x010f260000000800 */
[----:B------:R-:W-:Y:S04]  /*2d6c0*/  LDGSTS.E [R26+0x18080], desc[UR8][R130.64], P0 ;  /* 0x18080000821a7fae */ /* 0x000fe80008121848 */
[----:B------:R-:W-:Y:S01]  /*2d6d0*/  LDGSTS.E [R26+0x18480], desc[UR8][R128.64], P0 ;  /* 0x18480000801a7fae */ /* 0x000fe20008121848 */
[----:B------:R-:W4:Y:S03]  /*2d6e0*/  LDC R180, c[0x0][0x230] ;  /* 0x00008c00ffb47b82 */ /* 0x000f260000000800 */
[----:B------:R-:W-:Y:S04]  /*2d6f0*/  LDGSTS.E [R26+0x18880], desc[UR8][R126.64], P0 ;  /* 0x188800007e1a7fae */ /* 0x000fe80008121848 */
[----:B------:R1:W-:Y:S01]  /*2d700*/  LDGSTS.E [R26+0x18c80], desc[UR8][R124.64], P0 ;  /* 0x18c800007c1a7fae */ /* 0x0003e20008121848 */
[----:B---3--:R-:W3:Y:S03]  /*2d710*/  LDC R132, c[0x0][0x230] ;  /* 0x00008c00ff847b82 */ /* 0x008ee60000000800 */
[----:B------:R-:W-:Y:S04]  /*2d720*/  LDGSTS.E [R26+0x19080], desc[UR8][R122.64], P0 ;  /* 0x190800007a1a7fae */ /* 0x000fe80008121848 */
[----:B------:R-:W-:Y:S01]  /*2d730*/  LDGSTS.E [R26+0x19480], desc[UR8][R120.64], P0 ;  /* 0x19480000781a7fae */ /* 0x000fe20008121848 */
[----:B------:R-:W4:Y:S03]  /*2d740*/  LDC R172, c[0x0][0x230] ;  /* 0x00008c00ffac7b82 */ /* 0x000f260000000800 */
[----:B------:R-:W-:Y:S04]  /*2d750*/  LDGSTS.E [R26+0x19880], desc[UR8][R118.64], P0 ;  /* 0x19880000761a7fae */ /* 0x000fe80008121848 */
[----:B------:R1:W-:Y:S02]  /*2d760*/  LDGSTS.E [R26+0x19c80], desc[UR8][R116.64], P0 ;  /* 0x19c80000741a7fae */ /* 0x0003e40008121848 */
[----:B-1----:R-:W1:Y:S02]  /*2d770*/  LDC R124, c[0x0][0x230] ;  /* 0x00008c00ff7c7b82 */ /* 0x002e640000000800 */
[----:B------:R-:W-:Y:S04]  /*2d780*/  LDGSTS.E [R27+0x18100], desc[UR8][R114.64], P0 ;  /* 0x18100000721b7fae */ /* 0x000fe80008121848 */
[----:B------:R-:W-:Y:S02]  /*2d790*/  LDGSTS.E [R27+0x18500], desc[UR8][R112.64], P0 ;  /* 0x18500000701b7fae */ /* 0x000fe40008121848 */
[----:B------:R-:W4:Y:S02]  /*2d7a0*/  LDC R196, c[0x0][0x230] ;  /* 0x00008c00ffc47b82 */ /* 0x000f240000000800 */
[----:B------:R-:W-:Y:S04]  /*2d7b0*/  LDGSTS.E [R27+0x18900], desc[UR8][R110.64], P0 ;  /* 0x189000006e1b7fae */ /* 0x000fe80008121848 */
[----:B------:R3:W-:Y:S02]  /*2d7c0*/  LDGSTS.E [R27+0x18d00], desc[UR8][R108.64], P0 ;  /* 0x18d000006c1b7fae */ /* 0x0007e40008121848 */
[----:B------:R-:W1:Y:S02]  /*2d7d0*/  LDC R116, c[0x0][0x230] ;  /* 0x00008c00ff747b82 */ /* 0x000e640000000800 */
[----:B------:R-:W-:Y:S04]  /*2d7e0*/  LDGSTS.E [R27+0x19100], desc[UR8][R106.64], P0 ;  /* 0x191000006a1b7fae */ /* 0x000fe80008121848 */
[----:B--2---:R2:W-:Y:S02]  /*2d7f0*/  STL.64 [R1+0x1ab0], R6 ;  /* 0x001ab00601007387 */ /* 0x0045e40000100a00 */
[----:B------:R-:W4:Y:S02]  /*2d800*/  LDC R188, c[0x0][0x230] ;  /* 0x00008c00ffbc7b82 */ /* 0x000f240000000800 */
[----:B------:R-:W-:Y:S04]  /*2d810*/  LDGSTS.E [R27+0x19500], desc[UR8][R104.64], P0 ;  /* 0x19500000681b7fae */ /* 0x000fe80008121848 */
[----:B------:R-:W-:Y:S02]  /*2d820*/  LDGSTS.E [R27+0x19900], desc[UR8][R102.64], P0 ;  /* 0x19900000661b7fae */ /* 0x000fe40008121848 */
[----:B---3--:R-:W3:Y:S02]  /*2d830*/  LDC R108, c[0x0][0x230] ;  /* 0x00008c00ff6c7b82 */ /* 0x008ee40000000800 */
[----:B--2---:R-:W2:Y:S04]  /*2d840*/  LDL.LU.64 R6, [R1+0x30] ;  /* 0x0000300001067983 */ /* 0x004ea80000300a00 */
[----:B------:R1:W-:Y:S02]  /*2d850*/  LDGSTS.E [R27+0x19d00], desc[UR8][R100.64], P0 ;  /* 0x19d00000641b7fae */ /* 0x0003e40008121848 */
[----:B------:R-:W4:Y:S02]  /*2d860*/  LDC R204, c[0x0][0x230] ;  /* 0x00008c00ffcc7b82 */ /* 0x000f240000000800 */
[----:B------:R1:W-:Y:S04]  /*2d870*/  STL.64 [R1+0x1d88], R26 ;  /* 0x001d881a01007387 */ /* 0x0003e80000100a00 */
[----:B------:R-:W-:Y:S02]  /*2d880*/  LDGSTS.E [R28+0x18180], desc[UR8][R98.64], P0 ;  /* 0x18180000621c7fae */ /* 0x000fe40008121848 */
[----:B------:R-:W4:Y:S02]  /*2d890*/  LDC R212, c[0x0][0x230] ;  /* 0x00008c00ffd47b82 */ /* 0x000f240000000800 */
[----:B------:R-:W-:Y:S04]  /*2d8a0*/  LDGSTS.E [R28+0x18580], desc[UR8][R96.64], P0 ;  /* 0x18580000601c7fae */ /* 0x000fe80008121848 */
[----:B-1----:R-:W3:Y:S02]  /*2d8b0*/  LDL.LU.64 R26, [R1+0xd0] ;  /* 0x0000d000011a7983 */ /* 0x002ee40000300a00 */
[----:B------:R-:W1:Y:S02]  /*2d8c0*/  LDC R100, c[0x0][0x230] ;  /* 0x00008c00ff647b82 */ /* 0x000e640000000800 */
[----:B------:R-:W-:Y:S04]  /*2d8d0*/  LDGSTS.E [R28+0x18980], desc[UR8][R94.64], P0 ;  /* 0x189800005e1c7fae */ /* 0x000fe80008121848 */
[----:B------:R4:W-:Y:S02]  /*2d8e0*/  LDGSTS.E [R28+0x18d80], desc[UR8][R92.64], P0 ;  /* 0x18d800005c1c7fae */ /* 0x0009e40008121848 */
[----:B------:R-:W1:Y:S02]  /*2d8f0*/  LDC R220, c[0x0][0x230] ;  /* 0x00008c00ffdc7b82 */ /* 0x000e640000000800 */
[----:B------:R-:W-:Y:S06]  /*2d900*/  LDGSTS.E [R28+0x19180], desc[UR8][R90.64], P0 ;  /* 0x191800005a1c7fae */ /* 0x000fec0008121848 */
[----:B------:R-:W1:Y:S08]  /*2d910*/  LDC R228, c[0x0][0x230] ;  /* 0x00008c00ffe47b82 */ /* 0x000e700000000800 */
[----:B----4-:R-:W4:Y:S01]  /*2d920*/  LDC R92, c[0x0][0x230] ;  /* 0x00008c00ff5c7b82 */ /* 0x010f220000000800 */
[----:B---3--:R-:W-:Y:S04]  /*2d930*/  LDGSTS.E [R28+0x19580], desc[UR8][R26.64], P0 ;  /* 0x195800001a1c7fae */ /* 0x008fe80008121848 */
[----:B------:R-:W-:Y:S04]  /*2d940*/  LDGSTS.E [R28+0x19980], desc[UR8][R88.64], P0 ;  /* 0x19980000581c7fae */ /* 0x000fe80008121848 */
[----:B------:R-:W-:Y:S04]  /*2d950*/  LDGSTS.E [R28+0x19d80], desc[UR8][R86.64], P0 ;  /* 0x19d80000561c7fae */ /* 0x000fe80008121848 */
[----:B------:R3:W-:Y:S04]  /*2d960*/  LDGSTS.E [R29+0x18200], desc[UR8][R84.64], P0 ;  /* 0x18200000541d7fae */ /* 0x0007e80008121848 */
[----:B------:R-:W-:Y:S04]  /*2d970*/  LDGSTS.E [R29+0x18600], desc[UR8][R82.64], P0 ;  /* 0x18600000521d7fae */ /* 0x000fe80008121848 */
[----:B------:R-:W-:Y:S04]  /*2d980*/  LDGSTS.E [R29+0x18a00], desc[UR8][R80.64], P0 ;  /* 0x18a00000501d7fae */ /* 0x000fe80008121848 */
[----:B------:R-:W-:Y:S01]  /*2d990*/  LDGSTS.E [R29+0x18e00], desc[UR8][R78.64], P0 ;  /* 0x18e000004e1d7fae */ /* 0x000fe20008121848 */
[----:B---3--:R-:W3:Y:S03]  /*2d9a0*/  LDC R84, c[0x0][0x230] ;  /* 0x00008c00ff547b82 */ /* 0x008ee60000000800 */
[----:B------:R1:W-:Y:S04]  /*2d9b0*/  LDGSTS.E [R29+0x19200], desc[UR8][R76.64], P0 ;  /* 0x192000004c1d7fae */ /* 0x0003e80008121848 */
[----:B------:R4:W-:Y:S04]  /*2d9c0*/  STL.64 [R1+0x1dc8], R26 ;  /* 0x001dc81a01007387 */ /* 0x0009e80000100a00 */
[----:B------:R-:W-:Y:S04]  /*2d9d0*/  LDGSTS.E [R29+0x19600], desc[UR8][R74.64], P0 ;  /* 0x196000004a1d7fae */ /* 0x000fe80008121848 */
[----:B------:R-:W-:Y:S01]  /*2d9e0*/  LDGSTS.E [R29+0x19a00], desc[UR8][R72.64], P0 ;  /* 0x19a00000481d7fae */ /* 0x000fe20008121848 */
[----:B-1----:R-:W1:Y:S03]  /*2d9f0*/  LDC R76, c[0x0][0x230] ;  /* 0x00008c00ff4c7b82 */ /* 0x002e660000000800 */
[----:B----4-:R-:W4:Y:S04]  /*2da00*/  LDL.LU.64 R26, [R1+0xf0] ;  /* 0x0000f000011a7983 */ /* 0x010f280000300a00 */
[----:B------:R-:W-:Y:S04]  /*2da10*/  LDGSTS.E [R29+0x19e00], desc[UR8][R70.64], P0 ;  /* 0x19e00000461d7fae */ /* 0x000fe80008121848 */
[----:B------:R2:W-:Y:S04]  /*2da20*/  STL.64 [R1+0x1d30], R28 ;  /* 0x001d301c01007387 */ /* 0x0005e80000100a00 */
[----:B------:R2:W-:Y:S04]  /*2da30*/  LDGSTS.E [R30+0x18280], desc[UR8][R68.64], P0 ;  /* 0x18280000441e7fae */ /* 0x0005e80008121848 */
[----:B------:R-:W-:Y:S04]  /*2da40*/  LDGSTS.E [R30+0x18680], desc[UR8][R66.64], P0 ;  /* 0x18680000421e7fae */ /* 0x000fe80008121848 */
[----:B--2---:R-:W2:Y:S04]  /*2da50*/  LDL.LU.64 R28, [R1+0x1f0] ;  /* 0x0001f000011c7983 */ /* 0x004ea80000300a00 */
[----:B------:R-:W-:Y:S01]  /*2da60*/  LDGSTS.E [R30+0x18a80], desc[UR8][R64.64], P0 ;  /* 0x18a80000401e7fae */ /* 0x000fe20008121848 */
[----:B------:R-:W3:Y:S03]  /*2da70*/  LDC R68, c[0x0][0x230] ;  /* 0x00008c00ff447b82 */ /* 0x000ee60000000800 */
[----:B------:R-:W-:Y:S04]  /*2da80*/  LDGSTS.E [R30+0x18e80], desc[UR8][R62.64], P0 ;  /* 0x18e800003e1e7fae */ /* 0x000fe80008121848 */
[----:B------:R1:W-:Y:S04]  /*2da90*/  LDGSTS.E [R30+0x19280], desc[UR8][R60.64], P0 ;  /* 0x192800003c1e7fae */ /* 0x0003e80008121848 */
[----:B------:R-:W-:Y:S04]  /*2daa0*/  LDGSTS.E [R30+0x19680], desc[UR8][R58.64], P0 ;  /* 0x196800003a1e7fae */ /* 0x000fe80008121848 */
[----:B------:R-:W-:Y:S04]  /*2dab0*/  LDGSTS.E [R30+0x19a80], desc[UR8][R56.64], P0 ;  /* 0x19a80000381e7fae */ /* 0x000fe80008121848 */
[----:B------:R-:W-:Y:S01]  /*2dac0*/  LDGSTS.E [R30+0x19e80], desc[UR8][R54.64], P0 ;  /* 0x19e80000361e7fae */ /* 0x000fe20008121848 */
[----:B-1----:R-:W1:Y:S03]  /*2dad0*/  LDC R60, c[0x0][0x230] ;  /* 0x00008c00ff3c7b82 */ /* 0x002e660000000800 */
[----:B------:R-:W-:Y:S04]  /*2dae0*/  LDGSTS.E [R31+0x18300], desc[UR8][R42.64], P0 ;  /* 0x183000002a1f7fae */ /* 0x000fe80008121848 */
[----:B------:R3:W-:Y:S04]  /*2daf0*/  LDGSTS.E [R31+0x18700], desc[UR8][R36.64], P0 ;  /* 0x18700000241f7fae */ /* 0x0007e80008121848 */
[----:B------:R-:W-:Y:S04]  /*2db00*/  LDGSTS.E [R31+0x18b00], desc[UR8][R40.64], P0 ;  /* 0x18b00000281f7fae */ /* 0x000fe80008121848 */
[----:B------:R-:W-:Y:S04]  /*2db10*/  LDGSTS.E [R31+0x18f00], desc[UR8][R46.64], P0 ;  /* 0x18f000002e1f7fae */ /* 0x000fe80008121848 */
[----:B------:R-:W3:Y:S04]  /*2db20*/  LDL.LU.64 R36, [R1+0x1778] ;  /* 0x0017780001247983 */ /* 0x000ee80000300a00 */
[----:B------:R-:W3:Y:S04]  /*2db30*/  LDL.LU.64 R42, [R1+0x1770] ;  /* 0x00177000012a7983 */ /* 0x000ee80000300a00 */
[----:B------:R-:W3:Y:S04]  /*2db40*/  LDL.LU.64 R40, [R1+0x1768] ;  /* 0x0017680001287983 */ /* 0x000ee80000300a00 */
[----:B------:R-:W3:Y:S04]  /*2db50*/  LDL.LU.64 R46, [R1+0x1760] ;  /* 0x00176000012e7983 */ /* 0x000ee80000300a00 */
[----:B------:R-:W-:Y:S04]  /*2db60*/  LDGSTS.E [R31+0x19300], desc[UR8][R52.64], P0 ;  /* 0x19300000341f7fae */ /* 0x000fe80008121848 */
[----:B------:R-:W-:Y:S04]  /*2db70*/  LDGSTS.E [R31+0x19700], desc[UR8][R50.64], P0 ;  /* 0x19700000321f7fae */ /* 0x000fe80008121848 */
[----:B------:R-:W-:Y:S04]  /*2db80*/  LDGSTS.E [R31+0x19b00], desc[UR8][R48.64], P0 ;  /* 0x19b00000301f7fae */ /* 0x000fe80008121848 */
[----:B------:R1:W-:Y:S04]  /*2db90*/  LDGSTS.E [R31+0x19f00], desc[UR8][R44.64], P0 ;  /* 0x19f000002c1f7fae */ /* 0x0003e80008121848 */
[----:B------:R1:W-:Y:S04]  /*2dba0*/  STL.64 [R1+0x1cb0], R30 ;  /* 0x001cb01e01007387 */ /* 0x0003e80000100a00 */
[----:B------:R-:W3:Y:S04]  /*2dbb0*/  LDL.LU.64 R44, [R1+0x1758] ;  /* 0x00175800012c7983 */ /* 0x000ee80000300a00 */
[----:B--2---:R-:W-:Y:S04]  /*2dbc0*/  LDGSTS.E [R0+0x18380], desc[UR8][R28.64], P0 ;  /* 0x183800001c007fae */ /* 0x004fe80008121848 */
[----:B------:R-:W-:Y:S04]  /*2dbd0*/  LDGSTS.E [R0+0x18780], desc[UR8][R38.64], P0 ;  /* 0x1878000026007fae */ /* 0x000fe80008121848 */
[----:B------:R-:W-:Y:S04]  /*2dbe0*/  LDGSTS.E [R0+0x18b80], desc[UR8][R34.64], P0 ;  /* 0x18b8000022007fae */ /* 0x000fe80008121848 */
[----:B------:R-:W-:Y:S04]  /*2dbf0*/  LDGSTS.E [R0+0x18f80], desc[UR8][R16.64], P0 ;  /* 0x18f8000010007fae */ /* 0x000fe80008121848 */
[----:B----4-:R-:W-:Y:S04]  /*2dc00*/  LDGSTS.E [R0+0x19380], desc[UR8][R26.64], P0 ;  /* 0x193800001a007fae */ /* 0x010fe80008121848 */
[----:B------:R-:W2:Y:S04]  /*2dc10*/  LDL.LU.64 R34, [R1+0x1750] ;  /* 0x0017500001227983 */ /* 0x000ea80000300a00 */
[----:B------:R-:W4:Y:S04]  /*2dc20*/  LDL.LU.64 R16, [R1+0x1748] ;  /* 0x0017480001107983 */ /* 0x000f280000300a00 */
[----:B------:R-:W4:Y:S04]  /*2dc30*/  LDL.LU.64 R38, [R1+0x1740] ;  /* 0x0017400001267983 */ /* 0x000f280000300a00 */
[----:B------:R1:W-:Y:S04]  /*2dc40*/  LDGSTS.E [R0+0x19780], desc[UR8][R14.64], P0 ;  /* 0x197800000e007fae */ /* 0x0003e80008121848 */
[----:B------:R1:W-:Y:S04]  /*2dc50*/  LDGSTS.E [R0+0x19b80], desc[UR8][R12.64], P0 ;  /* 0x19b800000c007fae */ /* 0x0003e80008121848 */
[----:B------:R-:W-:Y:S04]  /*2dc60*/  LDGSTS.E [R0+0x19f80], desc[UR8][R6.64], P0 ;  /* 0x19f8000006007fae */ /* 0x000fe80008121848 */
[----:B------:R-:W0:Y:S01]  /*2dc70*/  LDGDEPBAR ;  /* 0x00000000000079af */ /* 0x000e220000000000 */
[----:B------:R-:W-:Y:S01]  /*2dc80*/  BAR.SYNC.DEFER_BLOCKING 0x0 ;  /* 0x0000000000007b1d */ /* 0x000fe20000010000 */
[----:B------:R-:W-:Y:S01]  /*2dc90*/  ISETP.GE.U32.AND P0, PT, R3, 0x7ffffd7f, PT ;  /* 0x7ffffd7f0300780c */ /* 0x000fe20003f06070 */
[----:B---3--:R-:W-:-:S04]  /*2dca0*/  IMAD.WIDE R36, R25, 0x4, R36 ;  /* 0x0000000419247825 */ /* 0x008fc800078e0224 */
[----:B-1----:R-:W-:-:S04]  /*2dcb0*/  IMAD.WIDE R30, R25, 0x4, R42 ;  /* 0x00000004191e7825 */ /* 0x002fc800078e022a */
[C---:B------:R-:W-:Y:S01]  /*2dcc0*/  IMAD.WIDE R14, R25.reuse, 0x4, R40 ;  /* 0x00000004190e7825 */ /* 0x040fe200078e0228 */
[----:B------:R1:W-:Y:S03]  /*2dcd0*/  STL.64 [R1+0x20], R36 ;  /* 0x0000202401007387 */ /* 0x0003e60000100a00 */
[----:B------:R-:W-:Y:S01]  /*2dce0*/  IMAD.WIDE R12, R25, 0x4, R46 ;  /* 0x00000004190c7825 */ /* 0x000fe200078e022e */
[----:B------:R-:W-:Y:S01]  /*2dcf0*/  STL.64 [R1+0x18], R30 ;  /* 0x0000181e01007387 */ /* 0x000fe20000100a00 */
[----:B------:R-:W-:-:S03]  /*2dd00*/  IADD3 R3, R9, 0x100000, RZ ;  /* 0x0010000009037810 */ /* 0x000fc60007ffe0ff */
[----:B------:R-:W-:Y:S04]  /*2dd10*/  STL.64 [R1+0x10], R14 ;  /* 0x0000100e01007387 */ /* 0x000fe80000100a00 */
[----:B------:R-:W-:Y:S01]  /*2dd20*/  @!PT LDS RZ, [RZ] ;  /* 0x00000000fffff984 */ /* 0x000fe20000000800 */
[----:B------:R-:W-:Y:S01]  /*2dd30*/  @!PT LDS RZ, [RZ] ;  /* 0x00000000fffff984 */ /* 0x000fe20000000800 */
[----:B------:R-:W-:Y:S01]  /*2dd40*/  @!PT LDS RZ, [RZ] ;  /* 0x00000000fffff984 */ /* 0x000fe20000000800 */
[----:B------:R3:W-:Y:S04]  /*2dd50*/  LDGSTS.E [R2], desc[UR8][R4.64], !P2 ;  /* 0x0000000004027fae */ /* 0x0007e8000d121848 */
[----:B------:R1:W-:Y:S04]  /*2dd60*/  STL.64 [R1+0x8], R12 ;  /* 0x0000080c01007387 */ /* 0x0003e80000100a00 */
[----:B------:R-:W4:Y:S01]  /*2dd70*/  LDL.LU.64 R42, [R1+0x1738] ;  /* 0x00173800012a7983 */ /* 0x000f220000300a00 */
[C---:B---3--:R-:W-:Y:S01]  /*2dd80*/  IADD3 R5, R9.reuse, 0x100000, RZ ;  /* 0x0010000009057810 */ /* 0x048fe20007ffe0ff */
[----:B------:R-:W-:-:S02]  /*2dd90*/  VIADD R4, R9, 0x100000 ;  /* 0x0010000009047836 */ /* 0x000fc40000000000 */
[----:B------:R-:W3:Y:S01]  /*2dda0*/  LDL.LU.64 R40, [R1+0x1730] ;  /* 0x0017300001287983 */ /* 0x000ee20000300a00 */
[----:B------:R-:W-:-:S03]  /*2ddb0*/  VIADD R2, R9, 0x100000 ;  /* 0x0010000009027836 */ /* 0x000fc60000000000 */
[----:B------:R-:W-:Y:S04]  /*2ddc0*/  LDGSTS.E [R5+0x4000], desc[UR8][R36.64], !P2 ;  /* 0x0400000024057fae */ /* 0x000fe8000d121848 */
[----:B------:R-:W-:Y:S04]  /*2ddd0*/  LDGSTS.E [R4+0x8000], desc[UR8][R30.64], !P2 ;  /* 0x080000001e047fae */ /* 0x000fe8000d121848 */
[----:B------:R-:W3:Y:S04]  /*2dde0*/  LDL.LU.64 R46, [R1+0x1728] ;  /* 0x00172800012e7983 */ /* 0x000ee80000300a00 */
[----:B------:R-:W-:Y:S04]  /*2ddf0*/  LDGSTS.E [R3+0xc000], desc[UR8][R14.64], !P2 ;  /* 0x0c0000000e037fae */ /* 0x000fe8000d121848 */
[----:B------:R1:W-:Y:S04]  /*2de00*/  LDGSTS.E [R2+0x4], desc[UR8][R12.64], !P0 ;  /* 0x000040000c027fae */ /* 0x0003e8000c121848 */
[----:B-1----:R-:W3:Y:S01]  /*2de10*/  LDL.LU.64 R36, [R1+0x1720] ;  /* 0x0017200001247983 */ /* 0x002ee20000300a00 */
[----:B------:R-:W-:-:S05]  /*2de20*/  IMAD.WIDE R12, R25, 0x4, R44 ;  /* 0x00000004190c7825 */ /* 0x000fca00078e022c */
[----:B------:R1:W-:Y:S04]  /*2de30*/  STL.64 [R1], R12 ;  /* 0x0000000c01007387 */ /* 0x0003e80000100a00 */
[----:B------:R-:W3:Y:S01]  /*2de40*/  LDL.LU.64 R44, [R1+0x1718] ;  /* 0x00171800012c7983 */ /* 0x000ee20000300a00 */
[----:B--2---:R-:W-:-:S03]  /*2de50*/  IMAD.WIDE R250, R25, 0x4, R34 ;  /* 0x0000000419fa7825 */ /* 0x004fc600078e0222 */
[----:B------:R-:W2:Y:S01]  /*2de60*/  LDL.LU.64 R34, [R1+0x1710] ;  /* 0x0017100001227983 */ /* 0x000ea20000300a00 */
[----:B----4-:R-:W-:-:S03]  /*2de70*/  IMAD.WIDE R248, R25, 0x4, R16 ;  /* 0x0000000419f87825 */ /* 0x010fc600078e0210 */
[----:B------:R-:W4:Y:S01]  /*2de80*/  LDL.LU.64 R16, [R1+0x1708] ;  /* 0x0017080001107983 */ /* 0x000f220000300a00 */
[----:B------:R-:W-:-:S03]  /*2de90*/  IMAD.WIDE R246, R25, 0x4, R38 ;  /* 0x0000000419f67825 */ /* 0x000fc600078e0226 */
[----:B------:R-:W2:Y:S01]  /*2dea0*/  LDL.LU.64 R38, [R1+0x1400] ;  /* 0x0014000001267983 */ /* 0x000ea20000300a00 */
[----:B------:R-:W-:Y:S02]  /*2deb0*/  IADD3 R5, R11, -0x203, RZ ;  /* 0xfffffdfd0b057810 */ /* 0x000fe40007ffe0ff */
[----:B------:R-:W3:Y:S02]  /*2dec0*/  LDC R11, c[0x0][0x230] ;  /* 0x00008c00ff0b7b82 */ /* 0x000ee40000000800 */
[----:B------:R-:W-:Y:S01]  /*2ded0*/  ISETP.GE.U32.AND P2, PT, R5, 0x7ffffd7e, PT ;  /* 0x7ffffd7e0500780c */ /* 0x000fe20003f46070 */
[----:B------:R-:W-:Y:S01]  /*2dee0*/  VIADD R5, R9, 0x100000 ;  /* 0x0010000009057836 */ /* 0x000fe20000000000 */
[----:B------:R-:W-:Y:S04]  /*2def0*/  STL.64 [R1+0x1bc8], R250 ;  /* 0x001bc8fa01007387 */ /* 0x000fe80000100a00 */
[----:B------:R1:W-:Y:S04]  /*2df00*/  LDGSTS.E [R5+0x4004], desc[UR8][R12.64], !P0 ;  /* 0x040040000c057fae */ /* 0x0003e8000c121848 */
[----:B------:R-:W-:Y:S04]  /*2df10*/  LDGSTS.E [R4+0x8004], desc[UR8][R250.64], !P0 ;  /* 0x08004000fa047fae */ /* 0x000fe8000c121848 */
[----:B------:R-:W-:Y:S01]  /*2df20*/  STL.64 [R1+0x1bd0], R248 ;  /* 0x001bd0f801007387 */ /* 0x000fe20000100a00 */
[----:B-1----:R-:W-:-:S03]  /*2df30*/  IADD3 R5, R10, -0x204, RZ ;  /* 0xfffffdfc0a057810 */ /* 0x002fc60007ffe0ff */
[----:B------:R-:W-:Y:S01]  /*2df40*/  LDGSTS.E [R3+0xc004], desc[UR8][R248.64], !P0 ;  /* 0x0c004000f8037fae */ /* 0x000fe2000c121848 */
[----:B------:R-:W1:Y:S01]  /*2df50*/  LDC R12, c[0x0][0x230] ;  /* 0x00008c00ff0c7b82 */ /* 0x000e620000000800 */
[----:B------:R-:W-:Y:S02]  /*2df60*/  ISETP.GE.U32.AND P0, PT, R5, 0x7ffffd7d, PT ;  /* 0x7ffffd7d0500780c */ /* 0x000fe40003f06070 */
[----:B------:R-:W-:Y:S04]  /*2df70*/  STL.64 [R1+0x1bd8], R246 ;  /* 0x001bd8f601007387 */ /* 0x000fe80000100a00 */
[----:B------:R-:W4:Y:S01]  /*2df80*/  LDL.LU.64 R52, [R1+0x13f8] ;  /* 0x0013f80001347983 */ /* 0x000f220000300a00 */
[----:B------:R-:W-:-:S03]  /*2df90*/  VIADD R5, R9, 0x100000 ;  /* 0x0010000009057836 */ /* 0x000fc60000000000 */
[----:B------:R-:W-:Y:S01]  /*2dfa0*/  LDGSTS.E [R2+0x8], desc[UR8][R246.64], !P2 ;  /* 0x00008000f6027fae */ /* 0x000fe2000d121848 */
[----:B------:R-:W-:-:S03]  /*2dfb0*/  IMAD.WIDE R244, R25, 0x4, R42 ;  /* 0x0000000419f47825 */ /* 0x000fc600078e022a */
[----:B------:R-:W4:Y:S01]  /*2dfc0*/  LDL.LU.64 R42, [R1+0x13f0] ;  /* 0x0013f000012a7983 */ /* 0x000f220000300a00 */
[----:B---3--:R-:W-:-:S03]  /*2dfd0*/  IMAD.WIDE R242, R25, 0x4, R40 ;  /* 0x0000000419f27825 */ /* 0x008fc600078e0228 */
[----:B------:R3:W-:Y:S04]  /*2dfe0*/  LDGSTS.E [R5+0x4008], desc[UR8][R244.64], !P2 ;  /* 0x04008000f4057fae */ /* 0x0007e8000d121848 */
[----:B------:R-:W4:Y:S04]  /*2dff0*/  LDL.LU.64 R40, [R1+0x13e8] ;  /* 0x0013e80001287983 */ /* 0x000f280000300a00 */
[----:B------:R-:W-:Y:S01]  /*2e000*/  LDGSTS.E [R4+0x8008], desc[UR8][R242.64], !P2 ;  /* 0x08008000f2047fae */ /* 0x000fe2000d121848 */
[----:B------:R-:W-:-:S03]  /*2e010*/  IMAD.WIDE R240, R25, 0x4, R46 ;  /* 0x0000000419f07825 */ /* 0x000fc600078e022e */
[----:B------:R-:W4:Y:S04]  /*2e020*/  LDL.LU.64 R46, [R1+0x13e0] ;  /* 0x0013e000012e7983 */ /* 0x000f280000300a00 */
[----:B------:R-:W-:Y:S01]  /*2e030*/  STL.64 [R1+0x1be0], R244 ;  /* 0x001be0f401007387 */ /* 0x000fe20000100a00 */
[----:B------:R-:W-:-:S03]  /*2e040*/  IMAD.WIDE R238, R25, 0x4, R36 ;  /* 0x0000000419ee7825 */ /* 0x000fc600078e0224 */
[----:B------:R-:W-:Y:S01]  /*2e050*/  STL.64 [R1+0x1be8], R242 ;  /* 0x001be8f201007387 */ /* 0x000fe20000100a00 */
[----:B---3--:R-:W-:Y:S01]  /*2e060*/  IADD3 R5, R11, -0x221, RZ ;  /* 0xfffffddf0b057810 */ /* 0x008fe20007ffe0ff */
[----:B------:R-:W3:Y:S02]  /*2e070*/  LDC R36, c[0x0][0x230] ;  /* 0x00008c00ff247b82 */ /* 0x000ee40000000800 */
[----:B------:R-:W-:Y:S04]  /*2e080*/  STL.64 [R1+0x1bf0], R240 ;  /* 0x001bf0f001007387 */ /* 0x000fe80000100a00 */
[----:B------:R-:W-:Y:S04]  /*2e090*/  STL.64 [R1+0x1bf8], R238 ;  /* 0x001bf8ee01007387 */ /* 0x000fe80000100a00 */
[----:B------:R-:W-:Y:S04]  /*2e0a0*/  LDGSTS.E [R3+0xc008], desc[UR8][R240.64], !P2 ;  /* 0x0c008000f0037fae */ /* 0x000fe8000d121848 */
[----:B------:R-:W3:Y:S04]  /*2e0b0*/  LDL.LU.64 R54, [R1+0x13d8] ;  /* 0x0013d80001367983 */ /* 0x000ee80000300a00 */
[----:B------:R2:W-:Y:S04]  /*2e0c0*/  LDGSTS.E [R2+0xc], desc[UR8][R238.64], !P0 ;  /* 0x0000c000ee027fae */ /* 0x0005e8000c121848 */
[----:B------:R-:W3:Y:S04]  /*2e0d0*/  LDL.LU.64 R48, [R1+0x13d0] ;  /* 0x0013d00001307983 */ /* 0x000ee80000300a00 */
[----:B------:R-:W3:Y:S01]  /*2e0e0*/  LDL.LU.64 R50, [R1+0x13c8] ;  /* 0x0013c80001327983 */ /* 0x000ee20000300a00 */
[----:B--2---:R-:W-:-:S03]  /*2e0f0*/  IMAD.WIDE R2, R25, 0x4, R38 ;  /* 0x0000000419027825 */ /* 0x004fc600078e0226 */
[----:B------:R-:W2:Y:S01]  /*2e100*/  LDL.LU.64 R38, [R1+0x13c0] ;  /* 0x0013c00001267983 */ /* 0x000ea20000300a00 */
[----:B------:R-:W-:Y:S01]  /*2e110*/  ISETP.GE.U32.AND P2, PT, R5, 0x7ffffd60, PT ;  /* 0x7ffffd600500780c */ /* 0x000fe20003f46070 */
[----:B------:R-:W-:Y:S02]  /*2e120*/  VIADD R11, R9, 0x100000 ;  /* 0x00100000090b7836 */ /* 0x000fe40000000000 */
[----:B------:R-:W-:Y:S01]  /*2e130*/  IMAD.WIDE R236, R25, 0x4, R44 ;  /* 0x0000000419ec7825 */ /* 0x000fe200078e022c */
[----:B------:R-:W-:Y:S01]  /*2e140*/  IADD3 R10, R9, 0x100000, RZ ;  /* 0x00100000090a7810 */ /* 0x000fe20007ffe0ff */
[----:B------:R-:W2:Y:S02]  /*2e150*/  LDC R44, c[0x0][0x230] ;  /* 0x00008c00ff2c7b82 */ /* 0x000ea40000000800 */
[C---:B------:R-:W-:Y:S01]  /*2e160*/  IMAD.WIDE R234, R25.reuse, 0x4, R34 ;  /* 0x0000000419ea7825 */ /* 0x040fe200078e0222 */
[----:B------:R1:W-:Y:S03]  /*2e170*/  LDGSTS.E [R11+0x400c], desc[UR8][R236.64], !P0 ;  /* 0x0400c000ec0b7fae */ /* 0x0003e6000c121848 */
[----:B----4-:R-:W-:Y:S01]  /*2e180*/  IMAD.WIDE R232, R25, 0x4, R16 ;  /* 0x0000000419e87825 */ /* 0x010fe200078e0210 */
[----:B------:R-:W-:Y:S03]  /*2e190*/  STL.64 [R1+0x1c00], R236 ;  /* 0x001c00ec01007387 */ /* 0x000fe60000100a00 */
[----:B------:R-:W-:Y:S01]  /*2e1a0*/  VIADD R5, R9, 0x100000 ;  /* 0x0010000009057836 */ /* 0x000fe20000000000 */
[----:B------:R-:W-:Y:S01]  /*2e1b0*/  STL.64 [R1+0x1c08], R234 ;  /* 0x001c08ea01007387 */ /* 0x000fe20000100a00 */
[----:B-1----:R-:W-:-:S03]  /*2e1c0*/  IADD3 R11, R12, -0x222, RZ ;  /* 0xfffffdde0c0b7810 */ /* 0x002fc60007ffe0ff */
[----:B------:R-:W-:Y:S04]  /*2e1d0*/  STL.64 [R1+0x1c10], R232 ;  /* 0x001c10e801007387 */ /* 0x000fe80000100a00 */
[----:B------:R1:W-:Y:S04]  /*2e1e0*/  LDGSTS.E [R10+0x800c], desc[UR8][R234.64], !P0 ;  /* 0x0800c000ea0a7fae */ /* 0x0003e8000c121848 */
[----:B------:R4:W-:Y:S04]  /*2e1f0*/  STL.64 [R1+0x1c18], R2 ;  /* 0x001c180201007387 */ /* 0x0009e80000100a00 */
[----:B------:R-:W-:Y:S01]  /*2e200*/  LDGSTS.E [R5+0xc00c], desc[UR8][R232.64], !P0 ;  /* 0x0c00c000e8057fae */ /* 0x000fe2000c121848 */
[----:B------:R-:W-:-:S03]  /*2e210*/  ISETP.GE.U32.AND P0, PT, R11, 0x7ffffd5f, PT ;  /* 0x7ffffd5f0b00780c */ /* 0x000fc60003f06070 */
[----:B------:R-:W2:Y:S01]  /*2e220*/  LDL.LU.64 R58, [R1+0x13b8] ;  /* 0x0013b800013a7983 */ /* 0x000ea20000300a00 */
[----:B------:R-:W-:-:S03]  /*2e230*/  VIADD R35, R9, 0x100000 ;  /* 0x0010000009237836 */ /* 0x000fc60000000000 */
[----:B------:R-:W2:Y:S04]  /*2e240*/  LDL.LU.64 R56, [R1+0x13b0] ;  /* 0x0013b00001387983 */ /* 0x000ea80000300a00 */
[----:B------:R-:W2:Y:S04]  /*2e250*/  LDL.LU.64 R62, [R1+0x13a8] ;  /* 0x0013a800013e7983 */ /* 0x000ea80000300a00 */
[----:B------:R4:W-:Y:S01]  /*2e260*/  LDGSTS.E [R4+0x10000], desc[UR8][R2.64], !P2 ;  /* 0x1000000002047fae */ /* 0x0009e2000d121848 */
[----:B-1----:R-:W-:Y:S01]  /*2e270*/  IMAD.WIDE R10, R25, 0x4, R42 ;  /* 0x00000004190a7825 */ /* 0x002fe200078e022a */
[----:B------:R-:W-:-:S02]  /*2e280*/  IADD3 R34, R9, 0x100000, RZ ;  /* 0x0010000009227810 */ /* 0x000fc40007ffe0ff */
[C---:B------:R-:W-:Y:S01]  /*2e290*/  IADD3 R16, R9.reuse, 0x100000, RZ ;  /* 0x0010000009107810 */ /* 0x040fe20007ffe0ff */
[----:B------:R-:W-:Y:S02]  /*2e2a0*/  VIADD R17, R9, 0x100000 ;  /* 0x0010000009117836 */ /* 0x000fe40000000000 */
[----:B------:R-:W-:-:S04]  /*2e2b0*/  IMAD.WIDE R12, R25, 0x4, R40 ;  /* 0x00000004190c7825 */ /* 0x000fc800078e0228 */
[C---:B----4-:R-:W-:Y:S01]  /*2e2c0*/  IMAD.WIDE R4, R25.reuse, 0x4, R52 ;  /* 0x0000000419047825 */ /* 0x050fe200078e0234 */
[----:B------:R-:W1:Y:S03]  /*2e2d0*/  LDC R3, c[0x0][0x230] ;  /* 0x00008c00ff037b82 */ /* 0x000e660000000800 */
[----:B------:R-:W-:Y:S01]  /*2e2e0*/  IMAD.WIDE R14, R25, 0x4, R46 ;  /* 0x00000004190e7825 */ /* 0x000fe200078e022e */
[----:B------:R3:W-:Y:S04]  /*2e2f0*/  LDGSTS.E [R35+0x14000], desc[UR8][R4.64], !P2 ;  /* 0x1400000004237fae */ /* 0x0007e8000d121848 */
[----:B------:R-:W4:Y:S01]  /*2e300*/  LDC R52, c[0x0][0x230] ;  /* 0x00008c00ff347b82 */ /* 0x000f220000000800 */
[----:B------:R-:W4:Y:S04]  /*2e310*/  LDL.LU.64 R46, [R1+0x13a0] ;  /* 0x0013a000012e7983 */ /* 0x000f280000300a00 */
[----:B------:R-:W-:Y:S01]  /*2e320*/  STL.64 [R1+0x1c20], R4 ;  /* 0x001c200401007387 */ /* 0x000fe20000100a00 */
[----:B------:R-:W-:-:S02]  /*2e330*/  VIADD R252, R18, 0x100000 ;  /* 0x0010000012fc7836 */ /* 0x000fc40000000000 */
[----:B------:R-:W1:Y:S01]  /*2e340*/  LDC R2, c[0x0][0x230] ;  /* 0x00008c00ff027b82 */ /* 0x000e620000000800 */
[----:B---3--:R-:W-:Y:S01]  /*2e350*/  VIADD R35, R36, 0xfffffddd ;  /* 0xfffffddd24237836 */ /* 0x008fe20000000000 */
[----:B------:R3:W-:Y:S04]  /*2e360*/  STL.64 [R1+0x1c28], R10 ;  /* 0x001c280a01007387 */ /* 0x0007e80000100a00 */
[----:B------:R-:W-:Y:S04]  /*2e370*/  STL.64 [R1+0x1c30], R12 ;  /* 0x001c300c01007387 */ /* 0x000fe80000100a00 */
[----:B------:R3:W-:Y:S04]  /*2e380*/  LDGSTS.E [R34+0x18000], desc[UR8][R10.64], !P2 ;  /* 0x180000000a227fae */ /* 0x0007e8000d121848 */
[----:B------:R-:W-:Y:S04]  /*2e390*/  STL.64 [R1+0x1c38], R14 ;  /* 0x001c380e01007387 */ /* 0x000fe80000100a00 */
[----:B------:R-:W-:Y:S01]  /*2e3a0*/  LDGSTS.E [R17+0x1c000], desc[UR8][R12.64], !P2 ;  /* 0x1c0000000c117fae */ /* 0x000fe2000d121848 */
[----:B------:R-:W-:-:S03]  /*2e3b0*/  ISETP.GE.U32.AND P2, PT, R35, 0x7ffffd5e, PT ;  /* 0x7ffffd5e2300780c */ /* 0x000fc60003f46070 */
[----:B------:R-:W4:Y:S01]  /*2e3c0*/  LDL.LU.64 R66, [R1+0x1398] ;  /* 0x0013980001427983 */ /* 0x000f220000300a00 */
[----:B---3--:R-:W-:-:S03]  /*2e3d0*/  IMAD.WIDE R34, R25, 0x4, R48 ;  /* 0x0000000419227825 */ /* 0x008fc600078e0230 */
[----:B------:R3:W-:Y:S01]  /*2e3e0*/  LDGSTS.E [R16+0x10004], desc[UR8][R14.64], !P0 ;  /* 0x100040000e107fae */ /* 0x0007e2000c121848 */
[----:B------:R-:W-:-:S03]  /*2e3f0*/  IMAD.WIDE R36, R25, 0x4, R50 ;  /* 0x0000000419247825 */ /* 0x000fc600078e0232 */
[----:B------:R-:W4:Y:S04]  /*2e400*/  LDL.LU.64 R64, [R1+0x1390] ;  /* 0x0013900001407983 */ /* 0x000f280000300a00 */
[----:B------:R-:W4:Y:S01]  /*2e410*/  LDL.LU.64 R70, [R1+0x1388] ;  /* 0x0013880001467983 */ /* 0x000f220000300a00 */
[----:B---3--:R-:W-:-:S03]  /*2e420*/  IMAD.WIDE R16, R25, 0x4, R54 ;  /* 0x0000000419107825 */ /* 0x008fc600078e0236 */
[----:B------:R-:W3:Y:S04]  /*2e430*/  LDL.LU.64 R54, [R1+0x10e0] ;  /* 0x0010e00001367983 */ /* 0x000ee80000300a00 */
[----:B------:R-:W-:Y:S04]  /*2e440*/  STL.64 [R1+0x1c40], R16 ;  /* 0x001c401001007387 */ /* 0x000fe80000100a00 */
[----:B------:R1:W-:Y:S04]  /*2e450*/  STL.64 [R1+0x1c48], R34 ;  /* 0x001c482201007387 */ /* 0x0003e80000100a00 */
[----:B------:R-:W-:Y:S01]  /*2e460*/  STL.64 [R1+0x1c50], R36 ;  /* 0x001c502401007387 */ /* 0x000fe20000100a00 */
[----:B--2---:R-:W-:-:S05]  /*2e470*/  IMAD.WIDE R38, R25, 0x4, R38 ;  /* 0x0000000419267825 */ /* 0x004fca00078e0226 */
[----:B------:R-:W-:Y:S04]  /*2e480*/  STL.64 [R1+0x1c58], R38 ;  /* 0x001c582601007387 */ /* 0x000fe80000100a00 */
[----:B------:R-:W2:Y:S04]  /*2e490*/  LDL.LU.64 R74, [R1+0x10d8] ;  /* 0x0010d800014a7983 */ /* 0x000ea80000300a00 */
[----:B------:R-:W2:Y:S04]  /*2e4a0*/  LDL.LU.64 R72, [R1+0x10d0] ;  /* 0x0010d00001487983 */ /* 0x000ea80000300a00 */
[----:B------:R-:W2:Y:S01]  /*2e4b0*/  LDL.LU.64 R78, [R1+0x10c8] ;  /* 0x0010c800014e7983 */ /* 0x000ea20000300a00 */
[C---:B------:R-:W-:Y:S01]  /*2e4c0*/  IADD3 R43, R9.reuse, 0x100000, RZ ;  /* 0x00100000092b7810 */ /* 0x040fe20007ffe0ff */
[C---:B------:R-:W-:Y:S01]  /*2e4d0*/  VIADD R42, R9.reuse, 0x100000 ;  /* 0x00100000092a7836 */ /* 0x040fe20000000000 */
[C---:B------:R-:W-:Y:S01]  /*2e4e0*/  IADD3 R41, R9.reuse, 0x100000, RZ ;  /* 0x0010000009297810 */ /* 0x040fe20007ffe0ff */
[----:B------:R-:W-:-:S02]  /*2e4f0*/  VIADD R40, R9, 0x100000 ;  /* 0x0010000009287836 */ /* 0x000fc40000000000 */
[----:B------:R1:W-:Y:S04]  /*2e500*/  LDGSTS.E [R43+0x14004], desc[UR8][R16.64], !P0 ;  /* 0x14004000102b7fae */ /* 0x0003e8000c121848 */
[----:B------:R1:W-:Y:S04]  /*2e510*/  LDGSTS.E [R42+0x18004], desc[UR8][R34.64], !P0 ;  /* 0x18004000222a7fae */ /* 0x0003e8000c121848 */
[----:B------:R-:W-:Y:S01]  /*2e520*/  LDGSTS.E [R41+0x1c004], desc[UR8][R36.64], !P0 ;  /* 0x1c00400024297fae */ /* 0x000fe2000c121848 */
[----:B-1----:R-:W-:-:S03]  /*2e530*/  IADD3 R43, R44, -0x224, RZ ;  /* 0xfffffddc2c2b7810 */ /* 0x002fc60007ffe0ff */
[----:B------:R1:W-:Y:S01]  /*2e540*/  LDGSTS.E [R40+0x10008], desc[UR8][R38.64], !P2 ;  /* 0x1000800026287fae */ /* 0x0003e2000d121848 */
[----:B------:R-:W-:Y:S01]  /*2e550*/  ISETP.GE.U32.AND P0, PT, R43, 0x7ffffd5d, PT ;  /* 0x7ffffd5d2b00780c */ /* 0x000fe20003f06070 */
[C---:B------:R-:W-:Y:S01]  /*2e560*/  VIADD R51, R9.reuse, 0x100000 ;  /* 0x0010000009337836 */ /* 0x040fe20000000000 */
[----:B------:R-:W-:Y:S01]  /*2e570*/  IADD3 R50, R9, 0x100000, RZ ;  /* 0x0010000009327810 */ /* 0x000fe20007ffe0ff */
[----:B------:R-:W-:-:S04]  /*2e580*/  IMAD.WIDE R42, R25, 0x4, R56 ;  /* 0x00000004192a7825 */ /* 0x000fc800078e0238 */
[C---:B------:R-:W-:Y:S02]  /*2e590*/  IMAD.WIDE R44, R25.reuse, 0x4, R62 ;  /* 0x00000004192c7825 */ /* 0x040fe400078e023e */
[----:B------:R-:W2:Y:S02]  /*2e5a0*/  LDL.LU.64 R62, [R1+0x10c0] ;  /* 0x0010c000013e7983 */ /* 0x000ea40000300a00 */
[----:B-1----:R-:W-:Y:S01]  /*2e5b0*/  IMAD.WIDE R40, R25, 0x4, R58 ;  /* 0x0000000419287825 */ /* 0x002fe200078e023a */
[----:B------:R-:W-:-:S03]  /*2e5c0*/  IADD3 R48, R9, 0x100000, RZ ;  /* 0x0010000009307810 */ /* 0x000fc60007ffe0ff */
[----:B------:R-:W-:Y:S01]  /*2e5d0*/  VIADD R49, R9, 0x100000 ;  /* 0x0010000009317836 */ /* 0x000fe20000000000 */
[----:B------:R4:W-:Y:S04]  /*2e5e0*/  LDGSTS.E [R51+0x14008], desc[UR8][R40.64], !P2 ;  /* 0x1400800028337fae */ /* 0x0009e8000d121848 */
[----:B------:R-:W-:Y:S04]  /*2e5f0*/  STL.64 [R1+0x1c60], R40 ;  /* 0x001c602801007387 */ /* 0x000fe80000100a00 */
[----:B------:R-:W-:Y:S01]  /*2e600*/  LDGSTS.E [R50+0x18008], desc[UR8][R42.64], !P2 ;  /* 0x180080002a327fae */ /* 0x000fe2000d121848 */
[----:B----4-:R-:W-:-:S03]  /*2e610*/  VIADD R51, R52, 0xfffffdbf ;  /* 0xfffffdbf34337836 */ /* 0x010fc60000000000 */
[----:B------:R-:W-:Y:S04]  /*2e620*/  STL.64 [R1+0x1c68], R42 ;  /* 0x001c682a01007387 */ /* 0x000fe80000100a00 */
[----:B------:R-:W-:Y:S01]  /*2e630*/  LDGSTS.E [R49+0x1c008], desc[UR8][R44.64], !P2 ;  /* 0x1c0080002c317fae */ /* 0x000fe2000d121848 */
[----:B------:R-:W-:Y:S01]  /*2e640*/  IMAD.WIDE R46, R25, 0x4, R46 ;  /* 0x00000004192e7825 */ /* 0x000fe200078e022e */
[----:B------:R-:W-:Y:S02]  /*2e650*/  ISETP.GE.U32.AND P2, PT, R51, 0x7ffffd40, PT ;  /* 0x7ffffd403300780c */ /* 0x000fe40003f46070 */
[----:B------:R-:W-:Y:S04]  /*2e660*/  STL.64 [R1+0x1c70], R44 ;  /* 0x001c702c01007387 */ /* 0x000fe80000100a00 */
[----:B------:R1:W-:Y:S04]  /*2e670*/  LDGSTS.E [R48+0x1000c], desc[UR8][R46.64], !P0 ;  /* 0x1000c0002e307fae */ /* 0x0003e8000c121848 */
[----:B------:R-:W-:Y:S04]  /*2e680*/  STL.64 [R1+0x1c78], R46 ;  /* 0x001c782e01007387 */ /* 0x000fe80000100a00 */
[----:B------:R-:W4:Y:S04]  /*2e690*/  LDL.LU.64 R86, [R1+0x10b8] ;  /* 0x0010b80001567983 */ /* 0x000f280000300a00 */
[----:B------:R-:W4:Y:S04]  /*2e6a0*/  LDL.LU.64 R80, [R1+0x10b0] ;  /* 0x0010b00001507983 */ /* 0x000f280000300a00 */
[----:B------:R-:W4:Y:S01]  /*2e6b0*/  LDL.LU.64 R82, [R1+0x10a8] ;  /* 0x0010a80001527983 */ /* 0x000f220000300a00 */
[----:B-1----:R-:W-:Y:S01]  /*2e6c0*/  IMAD.WIDE R48, R25, 0x4, R66 ;  /* 0x0000000419307825 */ /* 0x002fe200078e0242 */
[----:B------:R-:W-:-:S05]  /*2e6d0*/  IADD3 R59, R9, 0x100000, RZ ;  /* 0x00100000093b7810 */ /* 0x000fca0007ffe0ff */
[----:B------:R1:W-:Y:S01]  /*2e6e0*/  LDGSTS.E [R59+0x1400c], desc[UR8][R48.64], !P0 ;  /* 0x1400c000303b7fae */ /* 0x0003e2000c121848 */
[----:B------:R-:W-:-:S04]  /*2e6f0*/  IMAD.WIDE R50, R25, 0x4, R64 ;  /* 0x0000000419327825 */ /* 0x000fc800078e0240 */
[C---:B------:R-:W-:Y:S02]  /*2e700*/  IMAD.WIDE R52, R25.reuse, 0x4, R70 ;  /* 0x0000000419347825 */ /* 0x040fe400078e0246 */
[----:B------:R-:W4:Y:S02]  /*2e710*/  LDL.LU.64 R70, [R1+0x10a0] ;  /* 0x0010a00001467983 */ /* 0x000f240000300a00 */
[----:B---3--:R-:W-:Y:S02]  /*2e720*/  IMAD.WIDE R54, R25, 0x4, R54 ;  /* 0x0000000419367825 */ /* 0x008fe400078e0236 */
[----:B------:R-:W-:Y:S04]  /*2e730*/  STL.64 [R1+0x1c80], R48 ;  /* 0x001c803001007387 */ /* 0x000fe80000100a00 */
[----:B------:R-:W-:Y:S04]  /*2e740*/  STL.64 [R1+0x1c88], R50 ;  /* 0x001c883201007387 */ /* 0x000fe80000100a00 */
[----:B------:R-:W-:Y:S04]  /*2e750*/  STL.64 [R1+0x1c90], R52 ;  /* 0x001c903401007387 */ /* 0x000fe80000100a00 */
[----:B------:R-:W-:Y:S01]  /*2e760*/  STL.64 [R1+0x1c98], R54 ;  /* 0x001c983601007387 */ /* 0x000fe20000100a00 */
[----:B-1----:R-:W-:-:S03]  /*2e770*/  IADD3 R59, R60, -0x242, RZ ;  /* 0xfffffdbe3c3b7810 */ /* 0x002fc60007ffe0ff */
[----:B------:R-:W3:Y:S04]  /*2e780*/  LDL.LU.64 R90, [R1+0x1098] ;  /* 0x00109800015a7983 */ /* 0x000ee80000300a00 */
[----:B------:R-:W3:Y:S04]  /*2e790*/  LDL.LU.64 R88, [R1+0x1090] ;  /* 0x0010900001587983 */ /* 0x000ee80000300a00 */
[----:B------:R-:W3:Y:S01]  /*2e7a0*/  LDL.LU.64 R94, [R1+0x1088] ;  /* 0x00108800015e7983 */ /* 0x000ee20000300a00 */
[----:B--2---:R-:W-:-:S03]  /*2e7b0*/  IMAD.WIDE R60, R25, 0x4, R78 ;  /* 0x00000004193c7825 */ /* 0x004fc600078e024e */
[----:B------:R-:W2:Y:S01]  /*2e7c0*/  LDL.LU.64 R78, [R1+0x1080] ;  /* 0x00108000014e7983 */ /* 0x000ea20000300a00 */
[C---:B------:R-:W-:Y:S01]  /*2e7d0*/  IADD3 R57, R9.reuse, 0x100000, RZ ;  /* 0x0010000009397810 */ /* 0x040fe20007ffe0ff */
[C---:B------:R-:W-:Y:S02]  /*2e7e0*/  VIADD R58, R9.reuse, 0x100000 ;  /* 0x00100000093a7836 */ /* 0x040fe40000000000 */
[----:B------:R-:W-:-:S03]  /*2e7f0*/  VIADD R56, R9, 0x100000 ;  /* 0x0010000009387836 */ /* 0x000fc60000000000 */
[----:B------:R1:W-:Y:S01]  /*2e800*/  LDGSTS.E [R58+0x1800c], desc[UR8][R50.64], !P0 ;  /* 0x1800c000323a7fae */ /* 0x0003e2000c121848 */
[----:B------:R-:W-:-:S03]  /*2e810*/  VIADD R67, R9, 0x100000 ;  /* 0x0010000009437836 */ /* 0x000fc60000000000 */
[----:B------:R-:W-:Y:S01]  /*2e820*/  LDGSTS.E [R57+0x1c00c], desc[UR8][R52.64], !P0 ;  /* 0x1c00c00034397fae */ /* 0x000fe2000c121848 */
[----:B------:R-:W-:-:S03]  /*2e830*/  ISETP.GE.U32.AND P0, PT, R59, 0x7ffffd3f, PT ;  /* 0x7ffffd3f3b00780c */ /* 0x000fc60003f06070 */
[----:B------:R1:W-:Y:S01]  /*2e840*/  LDGSTS.E [R56+0x20000], desc[UR8][R54.64], !P2 ;  /* 0x2000000036387fae */ /* 0x0003e2000d121848 */
[----:B------:R-:W-:Y:S01]  /*2e850*/  IADD3 R66, R9, 0x100000, RZ ;  /* 0x0010000009427810 */ /* 0x000fe20007ffe0ff */
[----:B-1----:R-:W-:-:S04]  /*2e860*/  IMAD.WIDE R58, R25, 0x4, R72 ;  /* 0x00000004193a7825 */ /* 0x002fc800078e0248 */
[----:B------:R-:W-:-:S04]  /*2e870*/  IMAD.WIDE R56, R25, 0x4, R74 ;  /* 0x0000000419387825 */ /* 0x000fc800078e024a */
[----:B------:R-:W-:Y:S01]  /*2e880*/  IMAD.WIDE R62, R25, 0x4, R62 ;  /* 0x00000004193e7825 */ /* 0x000fe200078e023e */
[----:B------:R1:W-:Y:S03]  /*2e890*/  LDGSTS.E [R67+0x24000], desc[UR8][R56.64], !P2 ;  /* 0x2400000038437fae */ /* 0x0003e6000d121848 */
[C---:B------:R-:W-:Y:S01]  /*2e8a0*/  VIADD R65, R9.reuse, 0x100000 ;  /* 0x0010000009417836 */ /* 0x040fe20000000000 */
[----:B------:R-:W-:Y:S01]  /*2e8b0*/  STL.64 [R1+0x1ca0], R56 ;  /* 0x001ca03801007387 */ /* 0x000fe20000100a00 */
[----:B------:R-:W-:-:S03]  /*2e8c0*/  IADD3 R64, R9, 0x100000, RZ ;  /* 0x0010000009407810 */ /* 0x000fc60007ffe0ff */
[----:B------:R-:W-:Y:S01]  /*2e8d0*/  STL.64 [R1+0x1ca8], R58 ;  /* 0x001ca83a01007387 */ /* 0x000fe20000100a00 */
[----:B-1----:R-:W-:-:S03]  /*2e8e0*/  VIADD R67, R68, 0xfffffdbd ;  /* 0xfffffdbd44437836 */ /* 0x002fc60000000000 */
[----:B------:R-:W-:Y:S04]  /*2e8f0*/  STL.64 [R1+0x1cb8], R60 ;  /* 0x001cb83c01007387 */ /* 0x000fe80000100a00 */
[----:B------:R4:W-:Y:S04]  /*2e900*/  LDGSTS.E [R66+0x28000], desc[UR8][R58.64], !P2 ;  /* 0x280000003a427fae */ /* 0x0009e8000d121848 */
[----:B------:R-:W-:Y:S04]  /*2e910*/  STL.64 [R1+0x1cc0], R62 ;  /* 0x001cc03e01007387 */ /* 0x000fe80000100a00 */
[----:B------:R-:W-:Y:S01]  /*2e920*/  LDGSTS.E [R65+0x2c000], desc[UR8][R60.64], !P2 ;  /* 0x2c0000003c417fae */ /* 0x000fe2000d121848 */
[----:B------:R-:W-:-:S03]  /*2e930*/  ISETP.GE.U32.AND P2, PT, R67, 0x7ffffd3e, PT ;  /* 0x7ffffd3e4300780c */ /* 0x000fc60003f46070 */
[----:B------:R-:W2:Y:S01]  /*2e940*/  LDL.LU.64 R98, [R1+0x1078] ;  /* 0x0010780001627983 */ /* 0x000ea20000300a00 */
[----:B------:R-:W-:-:S03]  /*2e950*/  IADD3 R75, R9, 0x100000, RZ ;  /* 0x00100000094b7810 */ /* 0x000fc60007ffe0ff */
[----:B------:R1:W-:Y:S04]  /*2e960*/  LDGSTS.E [R64+0x20004], desc[UR8][R62.64], !P0 ;  /* 0x200040003e407fae */ /* 0x0003e8000c121848 */
[----:B------:R-:W2:Y:S01]  /*2e970*/  LDL.LU.64 R96, [R1+0x1070] ;  /* 0x0010700001607983 */ /* 0x000ea20000300a00 */
[----:B------:R-:W-:-:S03]  /*2e980*/  VIADD R74, R9, 0x100000 ;  /* 0x00100000094a7836 */ /* 0x000fc60000000000 */
[----:B------:R-:W2:Y:S01]  /*2e990*/  LDL.LU.64 R102, [R1+0x1068] ;  /* 0x0010680001667983 */ /* 0x000ea20000300a00 */
[----:B----4-:R-:W-:-:S04]  /*2e9a0*/  IMAD.WIDE R66, R25, 0x4, R80 ;  /* 0x0000000419427825 */ /* 0x010fc800078e0250 */
[----:B-1----:R-:W-:Y:S01]  /*2e9b0*/  IMAD.WIDE R64, R25, 0x4, R86 ;  /* 0x0000000419407825 */ /* 0x002fe200078e0256 */
[----:B------:R-:W-:Y:S01]  /*2e9c0*/  IADD3 R73, R9, 0x100000, RZ ;  /* 0x0010000009497810 */ /* 0x000fe20007ffe0ff */
[----:B------:R-:W4:Y:S02]  /*2e9d0*/  LDL.LU.64 R86, [R1+0x768] ;  /* 0x0007680001567983 */ /* 0x000f240000300a00 */
[----:B------:R-:W-:Y:S02]  /*2e9e0*/  IMAD.WIDE R68, R25, 0x4, R82 ;  /* 0x0000000419447825 */ /* 0x000fe400078e0252 */
[----:B------:R-:W-:Y:S02]  /*2e9f0*/  STL.64 [R1+0x1cc8], R64 ;  /* 0x001cc84001007387 */ /* 0x000fe40000100a00 */
[----:B------:R-:W-:Y:S02]  /*2ea00*/  VIADD R72, R9, 0x100000 ;  /* 0x0010000009487836 */ /* 0x000fe40000000000 */
[----:B------:R1:W-:Y:S04]  /*2ea10*/  LDGSTS.E [R75+0x24004], desc[UR8][R64.64], !P0 ;  /* 0x24004000404b7fae */ /* 0x0003e8000c121848 */
[----:B------:R-:W-:Y:S01]  /*2ea20*/  STL.64 [R1+0x1cd0], R66 ;  /* 0x001cd04201007387 */ /* 0x000fe20000100a00 */
[----:B------:R-:W-:-:S03]  /*2ea30*/  IMAD.WIDE R70, R25, 0x4, R70 ;  /* 0x0000000419467825 */ /* 0x000fc600078e0246 */
[----:B------:R-:W-:Y:S01]  /*2ea40*/  STL.64 [R1+0x1cd8], R68 ;  /* 0x001cd84401007387 */ /* 0x000fe20000100a00 */
[----:B-1----:R-:W-:-:S03]  /*2ea50*/  IADD3 R75, R76, -0x244, RZ ;  /* 0xfffffdbc4c4b7810 */ /* 0x002fc60007ffe0ff */
[----:B------:R3:W-:Y:S04]  /*2ea60*/  LDGSTS.E [R74+0x28004], desc[UR8][R66.64], !P0 ;  /* 0x28004000424a7fae */ /* 0x0007e8000c121848 */
[----:B------:R-:W-:Y:S04]  /*2ea70*/  STL.64 [R1+0x1ce0], R70 ;  /* 0x001ce04601007387 */ /* 0x000fe80000100a00 */
[----:B------:R-:W-:Y:S01]  /*2ea80*/  LDGSTS.E [R73+0x2c004], desc[UR8][R68.64], !P0 ;  /* 0x2c00400044497fae */ /* 0x000fe2000c121848 */
[----:B------:R-:W-:-:S03]  /*2ea90*/  ISETP.GE.U32.AND P0, PT, R75, 0x7ffffd3d, PT ;  /* 0x7ffffd3d4b00780c */ /* 0x000fc60003f06070 */
[----:B------:R-:W4:Y:S04]  /*2eaa0*/  LDL.LU.64 R106, [R1+0x760] ;  /* 0x00076000016a7983 */ /* 0x000f280000300a00 */
[----:B------:R1:W-:Y:S04]  /*2eab0*/  LDGSTS.E [R72+0x20008], desc[UR8][R70.64], !P2 ;  /* 0x2000800046487fae */ /* 0x0003e8000d121848 */
[----:B------:R-:W4:Y:S01]  /*2eac0*/  LDL.LU.64 R104, [R1+0x758] ;  /* 0x0007580001687983 */ /* 0x000f220000300a00 */
[----:B---3--:R-:W-:-:S03]  /*2ead0*/  IMAD.WIDE R74, R25, 0x4, R88 ;  /* 0x00000004194a7825 */ /* 0x008fc600078e0258 */
[----:B------:R-:W3:Y:S01]  /*2eae0*/  LDL.LU.64 R110, [R1+0x750] ;  /* 0x00075000016e7983 */ /* 0x000ee20000300a00 */
[----:B------:R-:W-:-:S03]  /*2eaf0*/  IMAD.WIDE R76, R25, 0x4, R94 ;  /* 0x00000004194c7825 */ /* 0x000fc600078e025e */
[----:B------:R-:W3:Y:S01]  /*2eb00*/  LDL.LU.64 R94, [R1+0x748] ;  /* 0x00074800015e7983 */ /* 0x000ee20000300a00 */
[----:B-1----:R-:W-:-:S05]  /*2eb10*/  IMAD.WIDE R72, R25, 0x4, R90 ;  /* 0x0000000419487825 */ /* 0x002fca00078e025a */
[----:B------:R-:W-:Y:S04]  /*2eb20*/  STL.64 [R1+0x1ce8], R72 ;  /* 0x001ce84801007387 */ /* 0x000fe80000100a00 */
[----:B------:R-:W-:Y:S04]  /*2eb30*/  STL.64 [R1+0x1cf0], R74 ;  /* 0x001cf04a01007387 */ /* 0x000fe80000100a00 */
[----:B------:R-:W-:Y:S01]  /*2eb40*/  STL.64 [R1+0x1cf8], R76 ;  /* 0x001cf84c01007387 */ /* 0x000fe20000100a00 */
[----:B--2---:R-:W-:-:S05]  /*2eb50*/  IMAD.WIDE R78, R25, 0x4, R78 ;  /* 0x00000004194e7825 */ /* 0x004fca00078e024e */
[----:B------:R-:W-:Y:S04]  /*2eb60*/  STL.64 [R1+0x1d00], R78 ;  /* 0x001d004e01007387 */ /* 0x000fe80000100a00 */
[----:B------:R-:W2:Y:S01]  /*2eb70*/  LDL.LU.64 R230, [R1+0x740] ;  /* 0x0007400001e67983 */ /* 0x000ea20000300a00 */
[C---:B------:R-:W-:Y:S01]  /*2eb80*/  VIADD R83, R9.reuse, 0x100000 ;  /* 0x0010000009537836 */ /* 0x040fe20000000000 */
[C---:B------:R-:W-:Y:S01]  /*2eb90*/  IADD3 R82, R9.reuse, 0x100000, RZ ;  /* 0x0010000009527810 */ /* 0x040fe20007ffe0ff */
[C---:B------:R-:W-:Y:S01]  /*2eba0*/  VIADD R81, R9.reuse, 0x100000 ;  /* 0x0010000009517836 */ /* 0x040fe20000000000 */
[C---:B------:R-:W-:Y:S02]  /*2ebb0*/  IADD3 R80, R9.reuse, 0x100000, RZ ;  /* 0x0010000009507810 */ /* 0x040fe40007ffe0ff */
[----:B------:R-:W-:Y:S01]  /*2ebc0*/  IADD3 R91, R9, 0x100000, RZ ;  /* 0x00100000095b7810 */ /* 0x000fe20007ffe0ff */
[----:B------:R1:W-:Y:S04]  /*2ebd0*/  LDGSTS.E [R83+0x24008], desc[UR8][R72.64], !P2 ;  /* 0x2400800048537fae */ /* 0x0003e8000d121848 */
[----:B------:R-:W-:Y:S04]  /*2ebe0*/  LDGSTS.E [R82+0x28008], desc[UR8][R74.64], !P2 ;  /* 0x280080004a527fae */ /* 0x000fe8000d121848 */
[----:B------:R-:W-:Y:S01]  /*2ebf0*/  LDGSTS.E [R81+0x2c008], desc[UR8][R76.64], !P2 ;  /* 0x2c0080004c517fae */ /* 0x000fe2000d121848 */
[----:B-1----:R-:W-:-:S03]  /*2ec00*/  VIADD R83, R84, 0xfffffd9f ;  /* 0xfffffd9f54537836 */ /* 0x002fc60000000000 */
[----:B------:R1:W-:Y:S02]  /*2ec10*/  LDGSTS.E [R80+0x2000c], desc[UR8][R78.64], !P0 ;  /* 0x2000c0004e507fae */ /* 0x0003e4000c121848 */
[----:B------:R-:W-:Y:S01]  /*2ec20*/  ISETP.GE.U32.AND P2, PT, R83, 0x7ffffd20, PT ;  /* 0x7ffffd205300780c */ /* 0x000fe20003f46070 */
[C---:B------:R-:W-:Y:S01]  /*2ec30*/  VIADD R90, R9.reuse, 0x100000 ;  /* 0x00100000095a7836 */ /* 0x040fe20000000000 */
[C---:B------:R-:W-:Y:S01]  /*2ec40*/  IADD3 R89, R9.reuse, 0x100000, RZ ;  /* 0x0010000009597810 */ /* 0x040fe20007ffe0ff */
[----:B------:R-:W2:Y:S01]  /*2ec50*/  LDL.LU.64 R112, [R1+0x738] ;  /* 0x0007380001707983 */ /* 0x000ea20000300a00 */
[----:B------:R-:W-:-:S03]  /*2ec60*/  VIADD R88, R9, 0x100000 ;  /* 0x0010000009587836 */ /* 0x000fc60000000000 */
[----:B------:R-:W2:Y:S01]  /*2ec70*/  LDL.LU.64 R114, [R1+0x730] ;  /* 0x0007300001727983 */ /* 0x000ea20000300a00 */
[----:B-1----:R-:W-:-:S05]  /*2ec80*/  IMAD.WIDE R80, R25, 0x4, R98 ;  /* 0x0000000419507825 */ /* 0x002fca00078e0262 */
[----:B------:R1:W-:Y:S01]  /*2ec90*/  LDGSTS.E [R91+0x2400c], desc[UR8][R80.64], !P0 ;  /* 0x2400c000505b7fae */ /* 0x0003e2000c121848 */
[----:B------:R-:W-:-:S04]  /*2eca0*/  IMAD.WIDE R82, R25, 0x4, R96 ;  /* 0x0000000419527825 */ /* 0x000fc800078e0260 */
[----:B------:R-:W-:Y:S01]  /*2ecb0*/  IMAD.WIDE R84, R25, 0x4, R102 ;  /* 0x0000000419547825 */ /* 0x000fe200078e0266 */
[----:B------:R-:W-:Y:S01]  /*2ecc0*/  LDGSTS.E [R90+0x2800c], desc[UR8][R82.64], !P0 ;  /* 0x2800c000525a7fae */ /* 0x000fe2000c121848 */
[----:B-1----:R-:W-:-:S03]  /*2ecd0*/  IADD3 R91, R92, -0x262, RZ ;  /* 0xfffffd9e5c5b7810 */ /* 0x002fc60007ffe0ff */
[----:B------:R-:W2:Y:S01]  /*2ece0*/  LDL.LU.64 R102, [R1+0x728] ;  /* 0x0007280001667983 */ /* 0x000ea20000300a00 */
[----:B----4-:R-:W-:-:S03]  /*2ecf0*/  IMAD.WIDE R86, R25, 0x4, R86 ;  /* 0x0000000419567825 */ /* 0x010fc600078e0256 */
[----:B------:R-:W-:Y:S01]  /*2ed00*/  LDGSTS.E [R89+0x2c00c], desc[UR8][R84.64], !P0 ;  /* 0x2c00c00054597fae */ /* 0x000fe2000c121848 */
[----:B------:R-:W-:-:S03]  /*2ed10*/  ISETP.GE.U32.AND P0, PT, R91, 0x7ffffd1f, PT ;  /* 0x7ffffd1f5b00780c */ /* 0x000fc60003f06070 */
[----:B------:R-:W-:Y:S04]  /*2ed20*/  STL.64 [R1+0x1d08], R80 ;  /* 0x001d085001007387 */ /* 0x000fe80000100a00 */
[----:B------:R-:W-:Y:S01]  /*2ed30*/  STL.64 [R1+0x1d10], R82 ;  /* 0x001d105201007387 */ /* 0x000fe20000100a00 */
[----:B------:R-:W-:-:S03]  /*2ed40*/  VIADD R99, R9, 0x100000 ;  /* 0x0010000009637836 */ /* 0x000fc60000000000 */
[----:B------:R-:W-:Y:S04]  /*2ed50*/  STL.64 [R1+0x1d18], R84 ;  /* 0x001d185401007387 */ /* 0x000fe80000100a00 */
[----:B------:R1:W-:Y:S01]  /*2ed60*/  LDGSTS.E [R88+0x30000], desc[UR8][R86.64], !P2 ;  /* 0x3000000056587fae */ /* 0x0003e2000d121848 */
[----:B------:R-:W-:-:S03]  /*2ed70*/  IADD3 R98, R9, 0x100000, RZ ;  /* 0x0010000009627810 */ /* 0x000fc60007ffe0ff */
[----:B------:R-:W-:Y:S01]  /*2ed80*/  STL.64 [R1+0x1d20], R86 ;  /* 0x001d205601007387 */ /* 0x000fe20000100a00 */
[----:B------:R-:W-:-:S03]  /*2ed90*/  VIADD R97, R9, 0x100000 ;  /* 0x0010000009617836 */ /* 0x000fc60000000000 */
[----:B------:R-:W4:Y:S01]  /*2eda0*/  LDL.LU.64 R126, [R1+0x720] ;  /* 0x00072000017e7983 */ /* 0x000f220000300a00 */
[----:B------:R-:W-:-:S03]  /*2edb0*/  IADD3 R96, R9, 0x100000, RZ ;  /* 0x0010000009607810 */ /* 0x000fc60007ffe0ff */
[----:B------:R-:W4:Y:S01]  /*2edc0*/  LDL.LU.64 R122, [R1+0x718] ;  /* 0x00071800017a7983 */ /* 0x000f220000300a00 */
[----:B-1----:R-:W-:-:S03]  /*2edd0*/  IMAD.WIDE R88, R25, 0x4, R106 ;  /* 0x0000000419587825 */ /* 0x002fc600078e026a */
[----:B------:R-:W4:Y:S04]  /*2ede0*/  LDL.LU.64 R120, [R1+0x710] ;  /* 0x0007100001787983 */ /* 0x000f280000300a00 */
[----:B------:R-:W-:Y:S01]  /*2edf0*/  LDGSTS.E [R99+0x34000], desc[UR8][R88.64], !P2 ;  /* 0x3400000058637fae */ /* 0x000fe2000d121848 */
[----:B------:R-:W-:-:S04]  /*2ee00*/  IMAD.WIDE R90, R25, 0x4, R104 ;  /* 0x00000004195a7825 */ /* 0x000fc800078e0268 */
[C---:B---3--:R-:W-:Y:S01]  /*2ee10*/  IMAD.WIDE R92, R25.reuse, 0x4, R110 ;  /* 0x00000004195c7825 */ /* 0x048fe200078e026e */
[----:B------:R-:W-:Y:S03]  /*2ee20*/  LDGSTS.E [R98+0x38000], desc[UR8][R90.64], !P2 ;  /* 0x380000005a627fae */ /* 0x000fe6000d121848 */
[C---:B------:R-:W-:Y:S01]  /*2ee30*/  IMAD.WIDE R94, R25.reuse, 0x4, R94 ;  /* 0x00000004195e7825 */ /* 0x040fe200078e025e */
[----:B------:R-:W3:Y:S04]  /*2ee40*/  LDL.LU.64 R110, [R1+0x708] ;  /* 0x00070800016e7983 */ /* 0x000ee80000300a00 */
[----:B------:R-:W-:Y:S04]  /*2ee50*/  STL.64 [R1+0x1d28], R88 ;  /* 0x001d285801007387 */ /* 0x000fe80000100a00 */
[----:B------:R-:W-:Y:S04]  /*2ee60*/  STL.64 [R1+0x1d38], R90 ;  /* 0x001d385a01007387 */ /* 0x000fe80000100a00 */
        /* <DEDUP_REMOVED lines=9> */
[----:B------:R-:W-:Y:S01]  /*2ef00*/  VIADD R99, R100, 0xfffffd9d ;  /* 0xfffffd9d64637836 */ /* 0x000fe20000000000 */
[----:B------:R-:W-:-:S04]  /*2ef10*/  IADD3 R107, R9, 0x100000, RZ ;  /* 0x00100000096b7810 */ /* 0x000fc80007ffe0ff */
[----:B------:R-:W-:Y:S01]  /*2ef20*/  ISETP.GE.U32.AND P2, PT, R99, 0x7ffffd1e, PT ;  /* 0x7ffffd1e6300780c */ /* 0x000fe20003f46070 */
[C---:B------:R-:W-:Y:S01]  /*2ef30*/  VIADD R106, R9.reuse, 0x100000 ;  /* 0x00100000096a7836 */ /* 0x040fe20000000000 */
[C---:B------:R-:W-:Y:S01]  /*2ef40*/  IADD3 R105, R9.reuse, 0x100000, RZ ;  /* 0x0010000009697810 */ /* 0x040fe20007ffe0ff */
[----:B------:R-:W-:Y:S01]  /*2ef50*/  VIADD R104, R9, 0x100000 ;  /* 0x0010000009687836 */ /* 0x000fe20000000000 */
[----:B------:R1:W-:Y:S04]  /*2ef60*/  LDGSTS.E [R107+0x34004], desc[UR8][R96.64], !P0 ;  /* 0x34004000606b7fae */ /* 0x0003e8000c121848 */
[----:B------:R-:W-:Y:S01]  /*2ef70*/  STL.64 [R1+0x1d50], R96 ;  /* 0x001d506001007387 */ /* 0x000fe20000100a00 */
[----:B------:R-:W-:Y:S01]  /*2ef80*/  IMAD.WIDE R98, R25, 0x4, R112 ;  /* 0x0000000419627825 */ /* 0x000fe200078e0270 */
[----:B-1----:R-:W-:-:S03]  /*2ef90*/  IADD3 R107, R108, -0x264, RZ ;  /* 0xfffffd9c6c6b7810 */ /* 0x002fc60007ffe0ff */
[----:B------:R-:W-:Y:S01]  /*2efa0*/  IMAD.WIDE R100, R25, 0x4, R114 ;  /* 0x0000000419647825 */ /* 0x000fe200078e0272 */
[----:B------:R-:W-:Y:S01]  /*2efb0*/  LDGSTS.E [R106+0x38004], desc[UR8][R98.64], !P0 ;  /* 0x38004000626a7fae */ /* 0x000fe2000c121848 */
[----:B------:R-:W-:-:S03]  /*2efc0*/  ISETP.GE.U32.AND P3, PT, R107, 0x7ffffd1d, PT ;  /* 0x7ffffd1d6b00780c */ /* 0x000fc60003f66070 */
[----:B------:R-:W-:Y:S04]  /*2efd0*/  STL.64 [R1+0x1d58], R98 ;  /* 0x001d586201007387 */ /* 0x000fe80000100a00 */
[----:B------:R-:W-:Y:S04]  /*2efe0*/  LDGSTS.E [R105+0x3c004], desc[UR8][R100.64], !P0 ;  /* 0x3c00400064697fae */ /* 0x000fe8000c121848 */
[----:B------:R-:W-:Y:S01]  /*2eff0*/  STL.64 [R1+0x1d60], R100 ;  /* 0x001d606401007387 */ /* 0x000fe20000100a00 */
[----:B------:R-:W-:Y:S02]  /*2f000*/  VIADD R115, R9, 0x100000 ;  /* 0x0010000009737836 */ /* 0x000fe40000000000 */
[----:B------:R-:W-:-:S05]  /*2f010*/  IMAD.WIDE R102, R25, 0x4, R102 ;  /* 0x0000000419667825 */ /* 0x000fca00078e0266 */
[----:B------:R4:W-:Y:S04]  /*2f020*/  LDGSTS.E [R104+0x30008], desc[UR8][R102.64], !P2 ;  /* 0x3000800066687fae */ /* 0x0009e8000d121848 */
[----:B------:R-:W-:Y:S04]  /*2f030*/  STL.64 [R1+0x1d68], R102 ;  /* 0x001d686601007387 */ /* 0x000fe80000100a00 */
[----:B------:R-:W2:Y:S04]  /*2f040*/  LDL.LU.64 R142, [R1+0x16f8] ;  /* 0x0016f800018e7983 */ /* 0x000ea80000300a00 */
[----:B------:R-:W2:Y:S04]  /*2f050*/  LDL.LU.64 R138, [R1+0x16f0] ;  /* 0x0016f000018a7983 */ /* 0x000ea80000300a00 */
[----:B------:R-:W2:Y:S01]  /*2f060*/  LDL.LU.64 R136, [R1+0x16e8] ;  /* 0x0016e80001887983 */ /* 0x000ea20000300a00 */
[----:B----4-:R-:W-:-:S03]  /*2f070*/  IMAD.WIDE R104, R25, 0x4, R126 ;  /* 0x0000000419687825 */ /* 0x010fc600078e027e */
[----:B------:R-:W4:Y:S01]  /*2f080*/  LDL.LU.64 R126, [R1+0x16e0] ;  /* 0x0016e000017e7983 */ /* 0x000f220000300a00 */
[----:B------:R-:W-:-:S04]  /*2f090*/  IMAD.WIDE R106, R25, 0x4, R122 ;  /* 0x00000004196a7825 */ /* 0x000fc800078e027a */
[C---:B------:R-:W-:Y:S01]  /*2f0a0*/  IMAD.WIDE R108, R25.reuse, 0x4, R120 ;  /* 0x00000004196c7825 */ /* 0x040fe200078e0278 */
[----:B------:R-:W-:Y:S04]  /*2f0b0*/  STL.64 [R1+0x1d70], R104 ;  /* 0x001d706801007387 */ /* 0x000fe80000100a00 */
[----:B------:R-:W-:Y:S04]  /*2f0c0*/  STL.64 [R1+0x1d78], R106 ;  /* 0x001d786a01007387 */ /* 0x000fe80000100a00 */
[----:B------:R-:W-:Y:S04]  /*2f0d0*/  STL.64 [R1+0x1d80], R108 ;  /* 0x001d806c01007387 */ /* 0x000fe80000100a00 */
[----:B------:R1:W-:Y:S01]  /*2f0e0*/  LDGSTS.E [R115+0x34008], desc[UR8][R104.64], !P2 ;  /* 0x3400800068737fae */ /* 0x0003e2000d121848 */
[----:B---3--:R-:W-:-:S05]  /*2f0f0*/  IMAD.WIDE R110, R25, 0x4, R110 ;  /* 0x00000004196e7825 */ /* 0x008fca00078e026e */
[----:B------:R-:W-:Y:S01]  /*2f100*/  STL.64 [R1+0x1d90], R110 ;  /* 0x001d906e01007387 */ /* 0x000fe20000100a00 */
[----:B-1----:R-:W-:-:S03]  /*2f110*/  VIADD R115, R116, 0xfffffdfb ;  /* 0xfffffdfb74737836 */ /* 0x002fc60000000000 */
[----:B------:R-:W3:Y:S04]  /*2f120*/  LDL.LU.64 R146, [R1+0x16d8] ;  /* 0x0016d80001927983 */ /* 0x000ee80000300a00 */
[----:B------:R-:W3:Y:S04]  /*2f130*/  LDL.LU.64 R144, [R1+0x16d0] ;  /* 0x0016d00001907983 */ /* 0x000ee80000300a00 */
[----:B------:R-:W4:Y:S01]  /*2f140*/  LDL.LU.64 R134, [R1+0x16c8] ;  /* 0x0016c80001867983 */ /* 0x000f220000300a00 */
[----:B------:R-:W-:-:S04]  /*2f150*/  IMAD.WIDE R116, R25, 0x4, R118 ;  /* 0x0000000419747825 */ /* 0x000fc800078e0276 */
[----:B--2---:R-:W-:Y:S02]  /*2f160*/  IMAD.WIDE R118, R25, 0x4, R230 ;  /* 0x0000000419767825 */ /* 0x004fe400078e02e6 */
[----:B------:R-:W2:Y:S01]  /*2f170*/  LDL.LU.64 R230, [R1+0x16c0] ;  /* 0x0016c00001e67983 */ /* 0x000ea20000300a00 */
[C---:B------:R-:W-:Y:S01]  /*2f180*/  IADD3 R114, R9.reuse, 0x100000, RZ ;  /* 0x0010000009727810 */ /* 0x040fe20007ffe0ff */
[C---:B------:R-:W-:Y:S01]  /*2f190*/  VIADD R113, R9.reuse, 0x100000 ;  /* 0x0010000009717836 */ /* 0x040fe20000000000 */
[----:B------:R-:W-:Y:S02]  /*2f1a0*/  IADD3 R112, R9, 0x100000, RZ ;  /* 0x0010000009707810 */ /* 0x000fe40007ffe0ff */
[----:B------:R-:W-:Y:S01]  /*2f1b0*/  ISETP.GE.U32.AND P0, PT, R115, 0x7ffffd7c, PT ;  /* 0x7ffffd7c7300780c */ /* 0x000fe20003f06070 */
[----:B------:R1:W-:Y:S01]  /*2f1c0*/  LDGSTS.E [R114+0x38008], desc[UR8][R106.64], !P2 ;  /* 0x380080006a727fae */ /* 0x0003e2000d121848 */
[----:B------:R-:W-:-:S03]  /*2f1d0*/  IADD3 R123, R9, 0x100000, RZ ;  /* 0x00100000097b7810 */ /* 0x000fc60007ffe0ff */
[----:B------:R-:W-:Y:S01]  /*2f1e0*/  LDGSTS.E [R113+0x3c008], desc[UR8][R108.64], !P2 ;  /* 0x3c0080006c717fae */ /* 0x000fe2000d121848 */
[----:B------:R-:W-:-:S03]  /*2f1f0*/  VIADD R122, R9, 0x100000 ;  /* 0x00100000097a7836 */ /* 0x000fc60000000000 */
[----:B------:R1:W-:Y:S01]  /*2f200*/  LDGSTS.E [R112+0x3000c], desc[UR8][R110.64], !P3 ;  /* 0x3000c0006e707fae */ /* 0x0003e2000d921848 */
[----:B------:R-:W-:Y:S01]  /*2f210*/  IADD3 R121, R9, 0x100000, RZ ;  /* 0x0010000009797810 */ /* 0x000fe20007ffe0ff */
[----:B------:R-:W-:Y:S02]  /*2f220*/  VIADD R120, R18, 0x100000 ;  /* 0x0010000012787836 */ /* 0x000fe40000000000 */
[----:B-1----:R-:W-:-:S04]  /*2f230*/  IMAD.WIDE R114, R25, 0x4, R128 ;  /* 0x0000000419727825 */ /* 0x002fc800078e0280 */
[----:B------:R-:W-:-:S05]  /*2f240*/  IMAD.WIDE R112, R25, 0x4, R130 ;  /* 0x0000000419707825 */ /* 0x000fca00078e0282 */
[----:B------:R1:W-:Y:S04]  /*2f250*/  LDGSTS.E [R123+0x3400c], desc[UR8][R112.64], !P3 ;  /* 0x3400c000707b7fae */ /* 0x0003e8000d921848 */
[----:B------:R-:W-:Y:S04]  /*2f260*/  STL.64 [R1+0x1d98], R112 ;  /* 0x001d987001007387 */ /* 0x000fe80000100a00 */
[----:B------:R-:W-:Y:S01]  /*2f270*/  LDGSTS.E [R122+0x3800c], desc[UR8][R114.64], !P3 ;  /* 0x3800c000727a7fae */ /* 0x000fe2000d921848 */
[----:B-1----:R-:W-:-:S03]  /*2f280*/  IADD3 R123, R124, -0x206, RZ ;  /* 0xfffffdfa7c7b7810 */ /* 0x002fc60007ffe0ff */
[----:B------:R-:W-:Y:S01]  /*2f290*/  STL.64 [R1+0x1da0], R114 ;  /* 0x001da07201007387 */ /* 0x000fe20000100a00 */
[----:B------:R-:W-:-:S03]  /*2f2a0*/  VIADD R131, R18, 0x100000 ;  /* 0x0010000012837836 */ /* 0x000fc60000000000 */
[----:B------:R-:W-:Y:S01]  /*2f2b0*/  LDGSTS.E [R121+0x3c00c], desc[UR8][R116.64], !P3 ;  /* 0x3c00c00074797fae */ /* 0x000fe2000d921848 */
[----:B------:R-:W-:-:S03]  /*2f2c0*/  ISETP.GE.U32.AND P2, PT, R123, 0x7ffffd7b, PT ;  /* 0x7ffffd7b7b00780c */ /* 0x000fc60003f46070 */
[----:B------:R-:W-:Y:S04]  /*2f2d0*/  STL.64 [R1+0x1da8], R116 ;  /* 0x001da87401007387 */ /* 0x000fe80000100a00 */
[----:B------:R1:W-:Y:S04]  /*2f2e0*/  LDGSTS.E [R120], desc[UR8][R118.64], !P0 ;  /* 0x0000000076787fae */ /* 0x0003e8000c121848 */
[----:B------:R-:W-:Y:S04]  /*2f2f0*/  STL.64 [R1+0x1db0], R118 ;  /* 0x001db07601007387 */ /* 0x000fe80000100a00 */
[----:B------:R-:W3:Y:S04]  /*2f300*/  LDL.LU.64 R158, [R1+0x16b8] ;  /* 0x0016b800019e7983 */ /* 0x000ee80000300a00 */
[----:B------:R-:W3:Y:S04]  /*2f310*/  LDL.LU.64 R154, [R1+0x16b0] ;  /* 0x0016b000019a7983 */ /* 0x000ee80000300a00 */
[----:B------:R-:W3:Y:S01]  /*2f320*/  LDL.LU.64 R152, [R1+0x16a8] ;  /* 0x0016a80001987983 */ /* 0x000ee20000300a00 */
[----:B-1----:R-:W-:-:S03]  /*2f330*/  IMAD.WIDE R120, R25, 0x4, R142 ;  /* 0x0000000419787825 */ /* 0x002fc600078e028e */
[----:B------:R-:W3:Y:S01]  /*2f340*/  LDL.LU.64 R142, [R1+0x16a0] ;  /* 0x0016a000018e7983 */ /* 0x000ee20000300a00 */
[----:B------:R-:W-:-:S03]  /*2f350*/  IMAD.WIDE R122, R25, 0x4, R138 ;  /* 0x00000004197a7825 */ /* 0x000fc600078e028a */
[----:B------:R-:W-:Y:S04]  /*2f360*/  STL.64 [R1+0x1db8], R120 ;  /* 0x001db87801007387 */ /* 0x000fe80000100a00 */
[----:B------:R1:W-:Y:S04]  /*2f370*/  LDGSTS.E [R131+0x4000], desc[UR8][R120.64], !P0 ;  /* 0x0400000078837fae */ /* 0x0003e8000c121848 */
[----:B------:R-:W-:Y:S04]  /*2f380*/  STL.64 [R1+0x1dc0], R122 ;  /* 0x001dc07a01007387 */ /* 0x000fe80000100a00 */
[----:B------:R-:W3:Y:S01]  /*2f390*/  LDL.LU.64 R162, [R1+0x1698] ;  /* 0x0016980001a27983 */ /* 0x000ee20000300a00 */
[----:B-1----:R-:W-:-:S03]  /*2f3a0*/  VIADD R131, R132, 0xfffffdf9 ;  /* 0xfffffdf984837836 */ /* 0x002fc60000000000 */
[----:B------:R-:W3:Y:S04]  /*2f3b0*/  LDL.LU.64 R160, [R1+0x1690] ;  /* 0x0016900001a07983 */ /* 0x000ee80000300a00 */
[----:B------:R-:W3:Y:S01]  /*2f3c0*/  LDL.LU.64 R150, [R1+0x1688] ;  /* 0x0016880001967983 */ /* 0x000ee20000300a00 */
[----:B----4-:R-:W-:-:S04]  /*2f3d0*/  IMAD.WIDE R132, R25, 0x4, R134 ;  /* 0x0000000419847825 */ /* 0x010fc800078e0286 */
[C---:B--2---:R-:W-:Y:S02]  /*2f3e0*/  IMAD.WIDE R134, R25.reuse, 0x4, R230 ;  /* 0x0000000419867825 */ /* 0x044fe400078e02e6 */
[----:B------:R-:W2:Y:S01]  /*2f3f0*/  LDL.LU.64 R230, [R1+0x1380] ;  /* 0x0013800001e67983 */ /* 0x000ea20000300a00 */
[C---:B------:R-:W-:Y:S01]  /*2f400*/  IADD3 R130, R18.reuse, 0x100000, RZ ;  /* 0x0010000012827810 */ /* 0x040fe20007ffe0ff */
[C---:B------:R-:W-:Y:S02]  /*2f410*/  VIADD R129, R18.reuse, 0x100000 ;  /* 0x0010000012817836 */ /* 0x040fe40000000000 */
[C---:B------:R-:W-:Y:S01]  /*2f420*/  IMAD.WIDE R124, R25.reuse, 0x4, R136 ;  /* 0x00000004197c7825 */ /* 0x040fe200078e0288 */
[----:B------:R-:W-:Y:S01]  /*2f430*/  IADD3 R128, R18, 0x100000, RZ ;  /* 0x0010000012807810 */ /* 0x000fe20007ffe0ff */
[----:B------:R3:W-:Y:S02]  /*2f440*/  LDGSTS.E [R130+0x8000], desc[UR8][R122.64], !P0 ;  /* 0x080000007a827fae */ /* 0x0007e4000c121848 */
[----:B------:R-:W-:-:S02]  /*2f450*/  IMAD.WIDE R126, R25, 0x4, R126 ;  /* 0x00000004197e7825 */ /* 0x000fc400078e027e */
[----:B------:R-:W-:Y:S01]  /*2f460*/  LDGSTS.E [R129+0xc000], desc[UR8][R124.64], !P0 ;  /* 0x0c0000007c817fae */ /* 0x000fe2000c121848 */
[----:B------:R-:W-:Y:S01]  /*2f470*/  ISETP.GE.U32.AND P0, PT, R131, 0x7ffffd7a, PT ;  /* 0x7ffffd7a8300780c */ /* 0x000fe20003f06070 */
[C---:B------:R-:W-:Y:S01]  /*2f480*/  VIADD R138, R18.reuse, 0x100000 ;  /* 0x00100000128a7836 */ /* 0x040fe20000000000 */
[C---:B------:R-:W-:Y:S01]  /*2f490*/  IADD3 R139, R18.reuse, 0x100000, RZ ;  /* 0x00100000128b7810 */ /* 0x040fe20007ffe0ff */
[----:B------:R1:W-:Y:S01]  /*2f4a0*/  LDGSTS.E [R128+0x4], desc[UR8][R126.64], !P2 ;  /* 0x000040007e807fae */ /* 0x0003e2000d121848 */
[C---:B------:R-:W-:Y:S01]  /*2f4b0*/  IADD3 R137, R18.reuse, 0x100000, RZ ;  /* 0x0010000012897810 */ /* 0x040fe20007ffe0ff */
[----:B------:R-:W-:Y:S02]  /*2f4c0*/  VIADD R136, R18, 0x100000 ;  /* 0x0010000012887836 */ /* 0x000fe40000000000 */
[C---:B---3--:R-:W-:Y:S01]  /*2f4d0*/  IMAD.WIDE R130, R25.reuse, 0x4, R144 ;  /* 0x0000000419827825 */ /* 0x048fe200078e0290 */
[----:B------:R-:W3:Y:S04]  /*2f4e0*/  LDL.LU.64 R174, [R1+0x1378] ;  /* 0x0013780001ae7983 */ /* 0x000ee80000300a00 */
[----:B------:R-:W4:Y:S01]  /*2f4f0*/  LDL.LU.64 R170, [R1+0x1370] ;  /* 0x0013700001aa7983 */ /* 0x000f220000300a00 */
[----:B-1----:R-:W-:-:S03]  /*2f500*/  IMAD.WIDE R128, R25, 0x4, R146 ;  /* 0x0000000419807825 */ /* 0x002fc600078e0292 */
[----:B------:R-:W4:Y:S04]  /*2f510*/  LDL.LU.64 R168, [R1+0x1368] ;  /* 0x0013680001a87983 */ /* 0x000f280000300a00 */
[----:B------:R-:W-:Y:S01]  /*2f520*/  LDGSTS.E [R139+0x4004], desc[UR8][R128.64], !P2 ;  /* 0x04004000808b7fae */ /* 0x000fe2000d121848 */
[----:B------:R-:W-:-:S03]  /*2f530*/  VIADD R147, R18, 0x100000 ;  /* 0x0010000012937836 */ /* 0x000fc60000000000 */
[----:B------:R-:W-:Y:S04]  /*2f540*/  LDGSTS.E [R138+0x8004], desc[UR8][R130.64], !P2 ;  /* 0x08004000828a7fae */ /* 0x000fe8000d121848 */
[----:B------:R-:W-:Y:S04]  /*2f550*/  LDGSTS.E [R137+0xc004], desc[UR8][R132.64], !P2 ;  /* 0x0c00400084897fae */ /* 0x000fe8000d121848 */
[----:B------:R1:W-:Y:S02]  /*2f560*/  LDGSTS.E [R136+0x8], desc[UR8][R134.64], !P0 ;  /* 0x0000800086887fae */ /* 0x0003e4000c121848 */
[----:B-1----:R-:W-:-:S02]  /*2f570*/  IMAD.WIDE R136, R25, 0x4, R158 ;  /* 0x0000000419887825 */ /* 0x002fc400078e029e */
[----:B------:R-:W4:Y:S04]  /*2f580*/  LDL.LU.64 R158, [R1+0x1360] ;  /* 0x00136000019e7983 */ /* 0x000f280000300a00 */
[----:B------:R1:W-:Y:S04]  /*2f590*/  LDGSTS.E [R147+0x4008], desc[UR8][R136.64], !P0 ;  /* 0x0400800088937fae */ /* 0x0003e8000c121848 */
[----:B------:R-:W4:Y:S04]  /*2f5a0*/  LDL.LU.64 R178, [R1+0x1358] ;  /* 0x0013580001b27983 */ /* 0x000f280000300a00 */
[----:B------:R-:W4:Y:S01]  /*2f5b0*/  LDL.LU.64 R176, [R1+0x1350] ;  /* 0x0013500001b07983 */ /* 0x000f220000300a00 */
[----:B-1----:R-:W-:-:S03]  /*2f5c0*/  VIADD R147, R148, 0xfffffddb ;  /* 0xfffffddb94937836 */ /* 0x002fc60000000000 */
[----:B------:R-:W4:Y:S01]  /*2f5d0*/  LDL.LU.64 R166, [R1+0x1348] ;  /* 0x0013480001a67983 */ /* 0x000f220000300a00 */
[----:B------:R-:W-:-:S04]  /*2f5e0*/  IMAD.WIDE R148, R25, 0x4, R150 ;  /* 0x0000000419947825 */ /* 0x000fc800078e0296 */
[C---:B--2---:R-:W-:Y:S02]  /*2f5f0*/  IMAD.WIDE R150, R25.reuse, 0x4, R230 ;  /* 0x0000000419967825 */ /* 0x044fe400078e02e6 */
[----:B------:R-:W2:Y:S01]  /*2f600*/  LDL.LU.64 R230, [R1+0x1340] ;  /* 0x0013400001e67983 */ /* 0x000ea20000300a00 */
[----:B------:R-:W-:Y:S01]  /*2f610*/  IADD3 R139, R140, -0x208, RZ ;  /* 0xfffffdf88c8b7810 */ /* 0x000fe20007ffe0ff */
[C---:B------:R-:W-:Y:S01]  /*2f620*/  VIADD R145, R18.reuse, 0x100000 ;  /* 0x0010000012917836 */ /* 0x040fe20000000000 */
[C---:B------:R-:W-:Y:S01]  /*2f630*/  IADD3 R146, R18.reuse, 0x100000, RZ ;  /* 0x0010000012927810 */ /* 0x040fe20007ffe0ff */
[----:B------:R-:W-:Y:S01]  /*2f640*/  IMAD.WIDE R142, R25, 0x4, R142 ;  /* 0x00000004198e7825 */ /* 0x000fe200078e028e */
[----:B------:R-:W-:Y:S01]  /*2f650*/  ISETP.GE.U32.AND P2, PT, R139, 0x7ffffd79, PT ;  /* 0x7ffffd798b00780c */ /* 0x000fe20003f46070 */
[----:B------:R-:W2:Y:S02]  /*2f660*/  LDL.LU.64 R190, [R1+0x1338] ;  /* 0x0013380001be7983 */ /* 0x000ea40000300a00 */
[C---:B------:R-:W-:Y:S01]  /*2f670*/  IMAD.WIDE R138, R25.reuse, 0x4, R154 ;  /* 0x00000004198a7825 */ /* 0x040fe200078e029a */
[----:B------:R-:W-:Y:S01]  /*2f680*/  IADD3 R144, R18, 0x100000, RZ ;  /* 0x0010000012907810 */ /* 0x000fe20007ffe0ff */
[----:B------:R-:W2:Y:S02]  /*2f690*/  LDL.LU.64 R186, [R1+0x1330] ;  /* 0x0013300001ba7983 */ /* 0x000ea40000300a00 */
[----:B------:R-:W-:-:S02]  /*2f6a0*/  IMAD.WIDE R140, R25, 0x4, R152 ;  /* 0x00000004198c7825 */ /* 0x000fc400078e0298 */
[----:B------:R1:W-:Y:S04]  /*2f6b0*/  LDGSTS.E [R146+0x8008], desc[UR8][R138.64], !P0 ;  /* 0x080080008a927fae */ /* 0x0003e8000c121848 */
[----:B------:R-:W-:Y:S01]  /*2f6c0*/  LDGSTS.E [R145+0xc008], desc[UR8][R140.64], !P0 ;  /* 0x0c0080008c917fae */ /* 0x000fe2000c121848 */
[----:B------:R-:W-:Y:S01]  /*2f6d0*/  ISETP.GE.U32.AND P0, PT, R147, 0x7ffffd5c, PT ;  /* 0x7ffffd5c9300780c */ /* 0x000fe20003f06070 */
[C---:B------:R-:W-:Y:S01]  /*2f6e0*/  VIADD R154, R18.reuse, 0x100000 ;  /* 0x00100000129a7836 */ /* 0x040fe20000000000 */
[C---:B------:R-:W-:Y:S01]  /*2f6f0*/  IADD3 R155, R18.reuse, 0x100000, RZ ;  /* 0x00100000129b7810 */ /* 0x040fe20007ffe0ff */
[----:B------:R3:W-:Y:S01]  /*2f700*/  LDGSTS.E [R144+0xc], desc[UR8][R142.64], !P2 ;  /* 0x0000c0008e907fae */ /* 0x0007e2000d121848 */
[C---:B------:R-:W-:Y:S01]  /*2f710*/  IADD3 R153, R18.reuse, 0x100000, RZ ;  /* 0x0010000012997810 */ /* 0x040fe20007ffe0ff */
[----:B------:R-:W-:-:S02]  /*2f720*/  VIADD R152, R18, 0x100000 ;  /* 0x0010000012987836 */ /* 0x000fc40000000000 */
[C---:B-1----:R-:W-:Y:S01]  /*2f730*/  IMAD.WIDE R146, R25.reuse, 0x4, R160 ;  /* 0x0000000419927825 */ /* 0x042fe200078e02a0 */
[----:B------:R-:W2:Y:S03]  /*2f740*/  LDL.LU.64 R184, [R1+0x1328] ;  /* 0x0013280001b87983 */ /* 0x000ea60000300a00 */
[----:B---3--:R-:W-:-:S05]  /*2f750*/  IMAD.WIDE R144, R25, 0x4, R162 ;  /* 0x0000000419907825 */ /* 0x008fca00078e02a2 */
[----:B------:R-:W-:Y:S01]  /*2f760*/  LDGSTS.E [R155+0x400c], desc[UR8][R144.64], !P2 ;  /* 0x0400c000909b7fae */ /* 0x000fe2000d121848 */
[----:B------:R-:W-:-:S03]  /*2f770*/  VIADD R163, R18, 0x100000 ;  /* 0x0010000012a37836 */ /* 0x000fc60000000000 */
[----:B------:R-:W-:Y:S04]  /*2f780*/  LDGSTS.E [R154+0x800c], desc[UR8][R146.64], !P2 ;  /* 0x0800c000929a7fae */ /* 0x000fe8000d121848 */
[----:B------:R-:W-:Y:S04]  /*2f790*/  LDGSTS.E [R153+0xc00c], desc[UR8][R148.64], !P2 ;  /* 0x0c00c00094997fae */ /* 0x000fe8000d121848 */
[----:B------:R1:W-:Y:S02]  /*2f7a0*/  LDGSTS.E [R152+0x10000], desc[UR8][R150.64], !P0 ;  /* 0x1000000096987fae */ /* 0x0003e4000c121848 */
[----:B-1----:R-:W-:-:S02]  /*2f7b0*/  IMAD.WIDE R152, R25, 0x4, R174 ;  /* 0x0000000419987825 */ /* 0x002fc400078e02ae */
[----:B------:R-:W3:Y:S04]  /*2f7c0*/  LDL.LU.64 R174, [R1+0x1320] ;  /* 0x0013200001ae7983 */ /* 0x000ee80000300a00 */
[----:B------:R1:W-:Y:S04]  /*2f7d0*/  LDGSTS.E [R163+0x14000], desc[UR8][R152.64], !P0 ;  /* 0x1400000098a37fae */ /* 0x0003e8000c121848 */
[----:B------:R-:W3:Y:S04]  /*2f7e0*/  LDL.LU.64 R194, [R1+0x1318] ;  /* 0x0013180001c27983 */ /* 0x000ee80000300a00 */
[----:B------:R-:W3:Y:S01]  /*2f7f0*/  LDL.LU.64 R192, [R1+0x1310] ;  /* 0x0013100001c07983 */ /* 0x000ee20000300a00 */
[----:B-1----:R-:W-:-:S03]  /*2f800*/  VIADD R163, R164, 0xfffffdd9 ;  /* 0xfffffdd9a4a37836 */ /* 0x002fc60000000000 */
[----:B------:R-:W3:Y:S01]  /*2f810*/  LDL.LU.64 R182, [R1+0x1308] ;  /* 0x0013080001b67983 */ /* 0x000ee20000300a00 */
[----:B----4-:R-:W-:-:S04]  /*2f820*/  IMAD.WIDE R164, R25, 0x4, R166 ;  /* 0x0000000419a47825 */ /* 0x010fc800078e02a6 */
[C---:B--2---:R-:W-:Y:S02]  /*2f830*/  IMAD.WIDE R166, R25.reuse, 0x4, R230 ;  /* 0x0000000419a67825 */ /* 0x044fe400078e02e6 */
[----:B------:R-:W2:Y:S01]  /*2f840*/  LDL.LU.64 R230, [R1+0x1060] ;  /* 0x0010600001e67983 */ /* 0x000ea20000300a00 */
[----:B------:R-:W-:Y:S01]  /*2f850*/  IADD3 R155, R156, -0x226, RZ ;  /* 0xfffffdda9c9b7810 */ /* 0x000fe20007ffe0ff */
[C---:B------:R-:W-:Y:S01]  /*2f860*/  VIADD R161, R18.reuse, 0x100000 ;  /* 0x0010000012a17836 */ /* 0x040fe20000000000 */
[C---:B------:R-:W-:Y:S01]  /*2f870*/  IADD3 R162, R18.reuse, 0x100000, RZ ;  /* 0x0010000012a27810 */ /* 0x040fe20007ffe0ff */
[----:B------:R-:W-:Y:S01]  /*2f880*/  IMAD.WIDE R158, R25, 0x4, R158 ;  /* 0x00000004199e7825 */ /* 0x000fe200078e029e */
[----:B------:R-:W-:Y:S01]  /*2f890*/  ISETP.GE.U32.AND P2, PT, R155, 0x7ffffd5b, PT ;  /* 0x7ffffd5b9b00780c */ /* 0x000fe20003f46070 */
[----:B------:R-:W4:Y:S02]  /*2f8a0*/  LDL.LU.64 R206, [R1+0x1058] ;  /* 0x0010580001ce7983 */ /* 0x000f240000300a00 */
[C---:B------:R-:W-:Y:S01]  /*2f8b0*/  IMAD.WIDE R154, R25.reuse, 0x4, R170 ;  /* 0x00000004199a7825 */ /* 0x040fe200078e02aa */
[----:B------:R-:W-:Y:S01]  /*2f8c0*/  IADD3 R160, R18, 0x100000, RZ ;  /* 0x0010000012a07810 */ /* 0x000fe20007ffe0ff */
[----:B------:R-:W4:Y:S02]  /*2f8d0*/  LDL.LU.64 R202, [R1+0x1050] ;  /* 0x0010500001ca7983 */ /* 0x000f240000300a00 */
        /* <DEDUP_REMOVED lines=10> */
[----:B------:R-:W4:Y:S03]  /*2f980*/  LDL.LU.64 R200, [R1+0x1048] ;  /* 0x0010480001c87983 */ /* 0x000f260000300a00 */
[----:B------:R-:W-:-:S05]  /*2f990*/  IMAD.WIDE R160, R25, 0x4, R178 ;  /* 0x0000000419a07825 */ /* 0x000fca00078e02b2 */
        /* <DEDUP_REMOVED lines=12> */
[----:B---3--:R-:W-:-:S04]  /*2fa60*/  IMAD.WIDE R180, R25, 0x4, R182 ;  /* 0x0000000419b47825 */ /* 0x008fc800078e02b6 */
[----:B--2---:R-:W-:Y:S02]  /*2fa70*/  IMAD.WIDE R182, R25, 0x4, R230 ;  /* 0x0000000419b67825 */ /* 0x004fe400078e02e6 */
[----:B------:R-:W2:Y:S01]  /*2fa80*/  LDL.LU.64 R230, [R1+0x1020] ;  /* 0x0010200001e67983 */ /* 0x000ea20000300a00 */
[----:B------:R-:W-:-:S03]  /*2fa90*/  IADD3 R171, R172, -0x228, RZ ;  /* 0xfffffdd8acab7810 */ /* 0x000fc60007ffe0ff */
[----:B------:R-:W3:Y:S01]  /*2faa0*/  LDL.LU.64 R222, [R1+0x1018] ;  /* 0x0010180001de7983 */ /* 0x000ee20000300a00 */
[----:B------:R-:W-:Y:S01]  /*2fab0*/  ISETP.GE.U32.AND P2, PT, R171, 0x7ffffd59, PT ;  /* 0x7ffffd59ab00780c */ /* 0x000fe20003f46070 */
[C---:B------:R-:W-:Y:S01]  /*2fac0*/  IMAD.WIDE R170, R25.reuse, 0x4, R186 ;  /* 0x0000000419aa7825 */ /* 0x040fe200078e02ba */
[C---:B------:R-:W-:Y:S01]  /*2fad0*/  IADD3 R178, R18.reuse, 0x100000, RZ ;  /* 0x0010000012b27810 */ /* 0x040fe20007ffe0ff */
[----:B------:R-:W3:Y:S02]  /*2fae0*/  LDL.LU.64 R218, [R1+0x1010] ;  /* 0x0010100001da7983 */ /* 0x000ee40000300a00 */
[C---:B------:R-:W-:Y:S02]  /*2faf0*/  VIADD R177, R18.reuse, 0x100000 ;  /* 0x0010000012b17836 */ /* 0x040fe40000000000 */
[----:B------:R-:W-:Y:S01]  /*2fb00*/  IMAD.WIDE R172, R25, 0x4, R184 ;  /* 0x0000000419ac7825 */ /* 0x000fe200078e02b8 */
[----:B------:R1:W-:Y:S01]  /*2fb10*/  LDGSTS.E [R178+0x18008], desc[UR8][R170.64], !P0 ;  /* 0x18008000aab27fae */ /* 0x0003e2000c121848 */
[----:B------:R-:W-:-:S02]  /*2fb20*/  IADD3 R176, R18, 0x100000, RZ ;  /* 0x0010000012b07810 */ /* 0x000fc40007ffe0ff */
[----:B------:R-:W-:Y:S01]  /*2fb30*/  IMAD.WIDE R174, R25, 0x4, R174 ;  /* 0x0000000419ae7825 */ /* 0x000fe200078e02ae */
[----:B------:R-:W-:Y:S01]  /*2fb40*/  LDGSTS.E [R177+0x1c008], desc[UR8][R172.64], !P0 ;  /* 0x1c008000acb17fae */ /* 0x000fe2000c121848 */
[----:B------:R-:W-:Y:S02]  /*2fb50*/  ISETP.GE.U32.AND P0, PT, R179, 0x7ffffd3c, PT ;  /* 0x7ffffd3cb300780c */ /* 0x000fe40003f06070 */
[C---:B------:R-:W-:Y:S01]  /*2fb60*/  IADD3 R187, R18.reuse, 0x100000, RZ ;  /* 0x0010000012bb7810 */ /* 0x040fe20007ffe0ff */
[----:B------:R1:W-:Y:S01]  /*2fb70*/  LDGSTS.E [R176+0x1000c], desc[UR8][R174.64], !P2 ;  /* 0x1000c000aeb07fae */ /* 0x0003e2000d121848 */
[C---:B------:R-:W-:Y:S01]  /*2fb80*/  VIADD R186, R18.reuse, 0x100000 ;  /* 0x0010000012ba7836 */ /* 0x040fe20000000000 */
[C---:B------:R-:W-:Y:S01]  /*2fb90*/  IADD3 R185, R18.reuse, 0x100000, RZ ;  /* 0x0010000012b97810 */ /* 0x040fe20007ffe0ff */
[----:B-1----:R-:W-:Y:S01]  /*2fba0*/  IMAD.WIDE R178, R25, 0x4, R192 ;  /* 0x0000000419b27825 */ /* 0x002fe200078e02c0 */
[----:B------:R-:W3:Y:S03]  /*2fbb0*/  LDL.LU.64 R216, [R1+0x1008] ;  /* 0x0010080001d87983 */ /* 0x000ee60000300a00 */
[----:B------:R-:W-:-:S02]  /*2fbc0*/  VIADD R184, R18, 0x100000 ;  /* 0x0010000012b87836 */ /* 0x000fc40000000000 */
[----:B------:R-:W-:-:S05]  /*2fbd0*/  IMAD.WIDE R176, R25, 0x4, R194 ;  /* 0x0000000419b07825 */ /* 0x000fca00078e02c2 */
[----:B------:R-:W-:Y:S04]  /*2fbe0*/  LDGSTS.E [R187+0x1400c], desc[UR8][R176.64], !P2 ;  /* 0x1400c000b0bb7fae */ /* 0x000fe8000d121848 */
[----:B------:R-:W-:Y:S04]  /*2fbf0*/  LDGSTS.E [R186+0x1800c], desc[UR8][R178.64], !P2 ;  /* 0x1800c000b2ba7fae */ /* 0x000fe8000d121848 */
[----:B------:R-:W-:Y:S01]  /*2fc00*/  LDGSTS.E [R185+0x1c00c], desc[UR8][R180.64], !P2 ;  /* 0x1c00c000b4b97fae */ /* 0x000fe2000d121848 */
[----:B------:R-:W-:-:S03]  /*2fc10*/  VIADD R195, R18, 0x100000 ;  /* 0x0010000012c37836 */ /* 0x000fc60000000000 */
[----:B------:R4:W-:Y:S02]  /*2fc20*/  LDGSTS.E [R184+0x20000], desc[UR8][R182.64], !P0 ;  /* 0x20000000b6b87fae */ /* 0x0009e4000c121848 */
[----:B----4-:R-:W-:Y:S02]  /*2fc30*/  IMAD.WIDE R184, R25, 0x4, R206 ;  /* 0x0000000419b87825 */ /* 0x010fe400078e02ce */
[----:B------:R-:W4:Y:S04]  /*2fc40*/  LDL.LU.64 R206, [R1+0x1000] ;  /* 0x0010000001ce7983 */ /* 0x000f280000300a00 */
[----:B------:R1:W-:Y:S04]  /*2fc50*/  LDGSTS.E [R195+0x24000], desc[UR8][R184.64], !P0 ;  /* 0x24000000b8c37fae */ /* 0x0003e8000c121848 */
[----:B------:R-:W4:Y:S04]  /*2fc60*/  LDL.LU.64 R226, [R1+0xff8] ;  /* 0x000ff80001e27983 */ /* 0x000f280000300a00 */
[----:B------:R-:W4:Y:S01]  /*2fc70*/  LDL.LU.64 R224, [R1+0xff0] ;  /* 0x000ff00001e07983 */ /* 0x000f220000300a00 */
[----:B-1----:R-:W-:-:S03]  /*2fc80*/  VIADD R195, R196, 0xfffffdb9 ;  /* 0xfffffdb9c4c37836 */ /* 0x002fc60000000000 */
[----:B------:R-:W4:Y:S01]  /*2fc90*/  LDL.LU.64 R214, [R1+0x770] ;  /* 0x0007700001d67983 */ /* 0x000f220000300a00 */
[----:B------:R-:W-:-:S04]  /*2fca0*/  IMAD.WIDE R196, R25, 0x4, R198 ;  /* 0x0000000419c47825 */ /* 0x000fc800078e02c6 */
[----:B--2---:R-:W-:Y:S02]  /*2fcb0*/  IMAD.WIDE R198, R25, 0x4, R230 ;  /* 0x0000000419c67825 */ /* 0x004fe400078e02e6 */
[----:B------:R-:W2:Y:S04]  /*2fcc0*/  LDL.LU.64 R230, [R1+0x6e8] ;  /* 0x0006e80001e67983 */ /* 0x000ea80000300a00 */
[----:B------:R-:W2:Y:S04]  /*2fcd0*/  LDL.LU.64 R244, [R1+0x6e0] ;  /* 0x0006e00001f47983 */ /* 0x000ea80000300a00 */
[----:B------:R-:W2:Y:S04]  /*2fce0*/  LDL.LU.64 R246, [R1+0x6d8] ;  /* 0x0006d80001f67983 */ /* 0x000ea80000300a00 */
[----:B------:R-:W2:Y:S01]  /*2fcf0*/  LDL.LU.64 R250, [R1+0x6d0] ;  /* 0x0006d00001fa7983 */ /* 0x000ea20000300a00 */
[----:B------:R-:W-:Y:S01]  /*2fd00*/  IADD3 R187, R188, -0x246, RZ ;  /* 0xfffffdbabcbb7810 */ /* 0x000fe20007ffe0ff */
[C---:B------:R-:W-:Y:S01]  /*2fd10*/  VIADD R193, R18.reuse, 0x100000 ;  /* 0x0010000012c17836 */ /* 0x040fe20000000000 */
[----:B------:R-:W-:-:S02]  /*2fd20*/  IADD3 R194, R18, 0x100000, RZ ;  /* 0x0010000012c27810 */ /* 0x000fc40007ffe0ff */
[----:B------:R-:W-:Y:S01]  /*2fd30*/  ISETP.GE.U32.AND P2, PT, R187, 0x7ffffd3b, PT ;  /* 0x7ffffd3bbb00780c */ /* 0x000fe20003f46070 */
[----:B------:R-:W-:-:S04]  /*2fd40*/  IMAD.WIDE R186, R25, 0x4, R202 ;  /* 0x0000000419ba7825 */ /* 0x000fc800078e02ca */
[C---:B------:R-:W-:Y:S01]  /*2fd50*/  IMAD.WIDE R188, R25.reuse, 0x4, R200 ;  /* 0x0000000419bc7825 */ /* 0x040fe200078e02c8 */
[----:B------:R1:W-:Y:S01]  /*2fd60*/  LDGSTS.E [R194+0x28000], desc[UR8][R186.64], !P0 ;  /* 0x28000000bac27fae */ /* 0x0003e2000c121848 */
[C---:B------:R-:W-:Y:S02]  /*2fd70*/  IADD3 R192, R18.reuse, 0x100000, RZ ;  /* 0x0010000012c07810 */ /* 0x040fe40007ffe0ff */
[----:B------:R-:W-:Y:S01]  /*2fd80*/  IMAD.WIDE R190, R25, 0x4, R190 ;  /* 0x0000000419be7825 */ /* 0x000fe200078e02be */
[----:B------:R-:W-:Y:S01]  /*2fd90*/  LDGSTS.E [R193+0x2c000], desc[UR8][R188.64], !P0 ;  /* 0x2c000000bcc17fae */ /* 0x000fe2000c121848 */
[----:B------:R-:W-:Y:S02]  /*2fda0*/  ISETP.GE.U32.AND P0, PT, R195, 0x7ffffd3a, PT ;  /* 0x7ffffd3ac300780c */ /* 0x000fe40003f06070 */
[C---:B------:R-:W-:Y:S01]  /*2fdb0*/  IADD3 R203, R18.reuse, 0x100000, RZ ;  /* 0x0010000012cb7810 */ /* 0x040fe20007ffe0ff */
[----:B------:R3:W-:Y:S01]  /*2fdc0*/  LDGSTS.E [R192+0x20004], desc[UR8][R190.64], !P2 ;  /* 0x20004000bec07fae */ /* 0x0007e2000d121848 */
[C---:B------:R-:W-:Y:S01]  /*2fdd0*/  VIADD R202, R18.reuse, 0x100000 ;  /* 0x0010000012ca7836 */ /* 0x040fe20000000000 */
[----:B------:R-:W-:Y:S01]  /*2fde0*/  IADD3 R201, R18, 0x100000, RZ ;  /* 0x0010000012c97810 */ /* 0x000fe20007ffe0ff */
[----:B-1----:R-:W-:-:S04]  /*2fdf0*/  IMAD.WIDE R194, R25, 0x4, R208 ;  /* 0x0000000419c27825 */ /* 0x002fc800078e02d0 */
[----:B------:R-:W-:Y:S02]  /*2fe00*/  VIADD R200, R18, 0x100000 ;  /* 0x0010000012c87836 */ /* 0x000fe40000000000 */
[----:B---3--:R-:W-:-:S05]  /*2fe10*/  IMAD.WIDE R192, R25, 0x4, R210 ;  /* 0x0000000419c07825 */ /* 0x008fca00078e02d2 */
[----:B------:R-:W-:Y:S04]  /*2fe20*/  LDGSTS.E [R203+0x24004], desc[UR8][R192.64], !P2 ;  /* 0x24004000c0cb7fae */ /* 0x000fe8000d121848 */
[----:B------:R-:W-:Y:S04]  /*2fe30*/  LDGSTS.E [R202+0x28004], desc[UR8][R194.64], !P2 ;  /* 0x28004000c2ca7fae */ /* 0x000fe8000d121848 */
[----:B------:R-:W-:Y:S04]  /*2fe40*/  LDGSTS.E [R201+0x2c004], desc[UR8][R196.64], !P2 ;  /* 0x2c004000c4c97fae */ /* 0x000fe8000d121848 */
[----:B------:R1:W-:Y:S02]  /*2fe50*/  LDGSTS.E [R200+0x20008], desc[UR8][R198.64], !P0 ;  /* 0x20008000c6c87fae */ /* 0x0003e4000c121848 */
[----:B-1----:R-:W-:-:S02]  /*2fe60*/  IMAD.WIDE R200, R25, 0x4, R222 ;  /* 0x0000000419c87825 */ /* 0x002fc400078e02de */
[----:B------:R-:W3:Y:S04]  /*2fe70*/  LDL.LU.64 R222, [R1+0x6c8] ;  /* 0x0006c80001de7983 */ /* 0x000ee80000300a00 */
[----:B------:R-:W3:Y:S04]  /*2fe80*/  LDL.LU.64 R242, [R1+0x6c0] ;  /* 0x0006c00001f27983 */ /* 0x000ee80000300a00 */
[----:B------:R-:W3:Y:S04]  /*2fe90*/  LDL.LU.64 R248, [R1+0x6b8] ;  /* 0x0006b80001f87983 */ /* 0x000ee80000300a00 */
[----:B------:R-:W3:Y:S01]  /*2fea0*/  LDL.LU.64 R30, [R1+0x6b0] ;  /* 0x0006b000011e7983 */ /* 0x000ee20000300a00 */
[----:B------:R-:W-:Y:S01]  /*2feb0*/  IADD3 R203, R204, -0x248, RZ ;  /* 0xfffffdb8cccb7810 */ /* 0x000fe20007ffe0ff */
[----:B------:R-:W-:-:S03]  /*2fec0*/  VIADD R211, R18, 0x100000 ;  /* 0x0010000012d37836 */ /* 0x000fc60000000000 */
[----:B------:R-:W-:Y:S01]  /*2fed0*/  ISETP.GE.U32.AND P2, PT, R203, 0x7ffffd39, PT ;  /* 0x7ffffd39cb00780c */ /* 0x000fe20003f46070 */
[C---:B------:R-:W-:Y:S01]  /*2fee0*/  IMAD.WIDE R202, R25.reuse, 0x4, R218 ;  /* 0x0000000419ca7825 */ /* 0x040fe200078e02da */
[C---:B------:R-:W-:Y:S01]  /*2fef0*/  IADD3 R210, R18.reuse, 0x100000, RZ ;  /* 0x0010000012d27810 */ /* 0x040fe20007ffe0ff */
[----:B------:R1:W-:Y:S02]  /*2ff00*/  LDGSTS.E [R211+0x24008], desc[UR8][R200.64], !P0 ;  /* 0x24008000c8d37fae */ /* 0x0003e4000c121848 */
[C---:B------:R-:W-:Y:S02]  /*2ff10*/  VIADD R209, R18.reuse, 0x100000 ;  /* 0x0010000012d17836 */ /* 0x040fe40000000000 */
[C---:B------:R-:W-:Y:S01]  /*2ff20*/  IMAD.WIDE R204, R25.reuse, 0x4, R216 ;  /* 0x0000000419cc7825 */ /* 0x040fe200078e02d8 */
[----:B------:R-:W-:Y:S01]  /*2ff30*/  IADD3 R208, R18, 0x100000, RZ ;  /* 0x0010000012d07810 */ /* 0x000fe20007ffe0ff */
[----:B------:R1:W-:Y:S02]  /*2ff40*/  LDGSTS.E [R210+0x28008], desc[UR8][R202.64], !P0 ;  /* 0x28008000cad27fae */ /* 0x0003e4000c121848 */
[----:B----4-:R-:W-:-:S02]  /*2ff50*/  IMAD.WIDE R206, R25, 0x4, R206 ;  /* 0x0000000419ce7825 */ /* 0x010fc400078e02ce */
[----:B------:R-:W-:Y:S02]  /*2ff60*/  LDGSTS.E [R209+0x2c008], desc[UR8][R204.64], !P0 ;  /* 0x2c008000ccd17fae */ /* 0x000fe4000c121848 */
[----:B-1----:R-:W-:Y:S01]  /*2ff70*/  VIADD R211, R212, 0xfffffd9b ;  /* 0xfffffd9bd4d37836 */ /* 0x002fe20000000000 */
[C---:B------:R-:W-:Y:S01]  /*2ff80*/  IADD3 R219, R18.reuse, 0x100000, RZ ;  /* 0x0010000012db7810 */ /* 0x040fe20007ffe0ff */
[----:B------:R1:W-:Y:S03]  /*2ff90*/  LDGSTS.E [R208+0x2000c], desc[UR8][R206.64], !P2 ;  /* 0x2000c000ced07fae */ /* 0x0003e6000d121848 */
[----:B------:R-:W-:Y:S01]  /*2ffa0*/  ISETP.GE.U32.AND P0, PT, R211, 0x7ffffd1c, PT ;  /* 0x7ffffd1cd300780c */ /* 0x000fe20003f06070 */
[C---:B------:R-:W-:Y:S01]  /*2ffb0*/  VIADD R218, R18.reuse, 0x100000 ;  /* 0x0010000012da7836 */ /* 0x040fe20000000000 */
[----:B------:R-:W-:Y:S01]  /*2ffc0*/  IADD3 R217, R18, 0x100000, RZ ;  /* 0x0010000012d97810 */ /* 0x000fe20007ffe0ff */
[----:B------:R-:W-:-:S04]  /*2ffd0*/  IMAD.WIDE R210, R25, 0x4, R224 ;  /* 0x0000000419d27825 */ /* 0x000fc800078e02e0 */
[----:B-1----:R-:W-:-:S04]  /*2ffe0*/  IMAD.WIDE R208, R25, 0x4, R226 ;  /* 0x0000000419d07825 */ /* 0x002fc800078e02e2 */
[----:B------:R-:W-:Y:S01]  /*2fff0*/  IMAD.WIDE R212, R25, 0x4, R214 ;  /* 0x0000000419d47825 */ /* 0x000fe200078e02d6 */
[----:B------:R1:W-:Y:S03]  /*30000*/  LDGSTS.E [R219+0x2400c], desc[UR8][R208.64], !P2 ;  /* 0x2400c000d0db7fae */ /* 0x0003e6000d121848 */
[----:B------:R-:W-:Y:S01]  /*30010*/  VIADD R216, R18, 0x100000 ;  /* 0x0010000012d87836 */ /* 0x000fe20000000000 */
[----:B------:R4:W-:Y:S04]  /*30020*/  LDGSTS.E [R218+0x2800c], desc[UR8][R210.64], !P2 ;  /* 0x2800c000d2da7fae */ /* 0x0009e8000d121848 */
[----:B------:R-:W-:Y:S01]  /*30030*/  LDGSTS.E [R217+0x2c00c], desc[UR8][R212.64], !P2 ;  /* 0x2c00c000d4d97fae */ /* 0x000fe2000d121848 */
[----:B-1----:R-:W-:-:S04]  /*30040*/  IADD3 R219, R220, -0x266, RZ ;  /* 0xfffffd9adcdb7810 */ /* 0x002fc80007ffe0ff */
[----:B------:R-:W-:Y:S01]  /*30050*/  ISETP.GE.U32.AND P2, PT, R219, 0x7ffffd1b, PT ;  /* 0x7ffffd1bdb00780c */ /* 0x000fe20003f46070 */
[C---:B--2---:R-:W-:Y:S02]  /*30060*/  IMAD.WIDE R214, R25.reuse, 0x4, R230 ;  /* 0x0000000419d67825 */ /* 0x044fe400078e02e6 */
[----:B------:R-:W2:Y:S04]  /*30070*/  LDL.LU.64 R230, [R1+0x6a8] ;  /* 0x0006a80001e67983 */ /* 0x000ea80000300a00 */
[----:B------:R1:W-:Y:S01]  /*30080*/  LDGSTS.E [R216+0x30000], desc[UR8][R214.64], !P0 ;  /* 0x30000000d6d87fae */ /* 0x0003e2000c121848 */
[----:B----4-:R-:W-:-:S03]  /*30090*/  IMAD.WIDE R218, R25, 0x4, R246 ;  /* 0x0000000419da7825 */ /* 0x010fc600078e02f6 */
[----:B------:R-:W4:Y:S01]  /*300a0*/  LDL.LU.64 R238, [R1+0x6a0] ;  /* 0x0006a00001ee7983 */ /* 0x000f220000300a00 */
[----:B------:R-:W-:-:S04]  /*300b0*/  IMAD.WIDE R220, R25, 0x4, R250 ;  /* 0x0000000419dc7825 */ /* 0x000fc800078e02fa */
[----:B-1----:R-:W-:Y:S02]  /*300c0*/  IMAD.WIDE R216, R25, 0x4, R244 ;  /* 0x0000000419d87825 */ /* 0x002fe400078e02f4 */
[----:B------:R-:W2:Y:S04]  /*300d0*/  LDL.LU.64 R244, [R1+0x698] ;  /* 0x0006980001f47983 */ /* 0x000ea80000300a00 */
[----:B------:R-:W2:Y:S04]  /*300e0*/  LDL.LU.64 R246, [R1+0x690] ;  /* 0x0006900001f67983 */ /* 0x000ea80000300a00 */
[----:B------:R-:W2:Y:S01]  /*300f0*/  LDL.LU.64 R250, [R1+0x688] ;  /* 0x0006880001fa7983 */ /* 0x000ea20000300a00 */
[C---:B------:R-:W-:Y:S01]  /*30100*/  VIADD R227, R18.reuse, 0x100000 ;  /* 0x0010000012e37836 */ /* 0x040fe20000000000 */
[C---:B------:R-:W-:Y:S01]  /*30110*/  IADD3 R226, R18.reuse, 0x100000, RZ ;  /* 0x0010000012e27810 */ /* 0x040fe20007ffe0ff */
[C---:B------:R-:W-:Y:S01]  /*30120*/  VIADD R225, R18.reuse, 0x100000 ;  /* 0x0010000012e17836 */ /* 0x040fe20000000000 */
[----:B------:R-:W-:-:S02]  /*30130*/  IADD3 R224, R18, 0x100000, RZ ;  /* 0x0010000012e07810 */ /* 0x000fc40007ffe0ff */
[----:B------:R1:W-:Y:S04]  /*30140*/  LDGSTS.E [R227+0x34000], desc[UR8][R216.64], !P0 ;  /* 0x34000000d8e37fae */ /* 0x0003e8000c121848 */
[----:B------:R3:W-:Y:S04]  /*30150*/  LDGSTS.E [R226+0x38000], desc[UR8][R218.64], !P0 ;  /* 0x38000000dae27fae */ /* 0x0007e8000c121848 */
[----:B------:R-:W-:Y:S01]  /*30160*/  LDGSTS.E [R225+0x3c000], desc[UR8][R220.64], !P0 ;  /* 0x3c000000dce17fae */ /* 0x000fe2000c121848 */
[----:B-1----:R-:W-:-:S05]  /*30170*/  VIADD R227, R228, 0xfffffd99 ;  /* 0xfffffd99e4e37836 */ /* 0x002fca0000000000 */
[----:B------:R-:W-:Y:S01]  /*30180*/  ISETP.GE.U32.AND P0, PT, R227, 0x7ffffd1a, PT ;  /* 0x7ffffd1ae300780c */ /* 0x000fe20003f06070 */
[----:B---3--:R-:W-:-:S05]  /*30190*/  IMAD.WIDE R222, R25, 0x4, R222 ;  /* 0x0000000419de7825 */ /* 0x008fca00078e02de */
[----:B------:R1:W-:Y:S01]  /*301a0*/  LDGSTS.E [R224+0x30004], desc[UR8][R222.64], !P2 ;  /* 0x30004000dee07fae */ /* 0x0003e2000d121848 */
[----:B------:R-:W-:-:S04]  /*301b0*/  IMAD.WIDE R226, R25, 0x4, R248 ;  /* 0x0000000419e27825 */ /* 0x000fc800078e02f8 */
[C---:B------:R-:W-:Y:S02]  /*301c0*/  IMAD.WIDE R228, R25.reuse, 0x4, R30 ;  /* 0x0000000419e47825 */ /* 0x040fe400078e021e */
[----:B------:R-:W3:Y:S02]  /*301d0*/  LDL.LU.64 R30, [R1+0x670] ;  /* 0x00067000011e7983 */ /* 0x000ee40000300a00 */
[----:B-1----:R-:W-:Y:S02]  /*301e0*/  IMAD.WIDE R224, R25, 0x4, R242 ;  /* 0x0000000419e07825 */ /* 0x002fe400078e02f2 */
[----:B------:R-:W3:Y:S04]  /*301f0*/  LDL.LU.64 R240, [R1+0x680] ;  /* 0x0006800001f07983 */ /* 0x000ee80000300a00 */
[----:B------:R-:W3:Y:S04]  /*30200*/  LDL.LU.64 R242, [R1+0x678] ;  /* 0x0006780001f27983 */ /* 0x000ee80000300a00 */
[----:B------:R-:W3:Y:S01]  /*30210*/  LDL.LU.64 R248, [R1+0x1680] ;  /* 0x0016800001f87983 */ /* 0x000ee20000300a00 */
[C---:B------:R-:W-:Y:S01]  /*30220*/  IADD3 R10, R18.reuse, 0x100000, RZ ;  /* 0x00100000120a7810 */ /* 0x040fe20007ffe0ff */
[C---:B------:R-:W-:Y:S01]  /*30230*/  VIADD R5, R18.reuse, 0x100000 ;  /* 0x0010000012057836 */ /* 0x040fe20000000000 */
[----:B------:R-:W-:-:S03]  /*30240*/  IADD3 R4, R18, 0x100000, RZ ;  /* 0x0010000012047810 */ /* 0x000fc60007ffe0ff */
[----:B------:R-:W-:Y:S04]  /*30250*/  LDGSTS.E [R10+0x34004], desc[UR8][R224.64], !P2 ;  /* 0x34004000e00a7fae */ /* 0x000fe8000d121848 */
[----:B------:R-:W-:Y:S04]  /*30260*/  LDGSTS.E [R5+0x38004], desc[UR8][R226.64], !P2 ;  /* 0x38004000e2057fae */ /* 0x000fe8000d121848 */
[----:B------:R1:W-:Y:S01]  /*30270*/  LDGSTS.E [R4+0x3c004], desc[UR8][R228.64], !P2 ;  /* 0x3c004000e4047fae */ /* 0x0003e2000d121848 */
[----:B----4-:R-:W-:-:S05]  /*30280*/  IMAD.WIDE R34, R25, 0x4, R238 ;  /* 0x0000000419227825 */ /* 0x010fca00078e02ee */
[----:B------:R-:W-:Y:S01]  /*30290*/  STL.64 [R1+0x658], R34 ;  /* 0x0006582201007387 */ /* 0x000fe20000100a00 */
[----:B--2---:R-:W-:-:S04]  /*302a0*/  IMAD.WIDE R14, R25, 0x4, R244 ;  /* 0x00000004190e7825 */ /* 0x004fc800078e02f4 */
[C---:B------:R-:W-:Y:S01]  /*302b0*/  IMAD.WIDE R12, R25.reuse, 0x4, R246 ;  /* 0x00000004190c7825 */ /* 0x040fe200078e02f6 */
[----:B------:R2:W-:Y:S03]  /*302c0*/  STL.64 [R1+0x650], R14 ;  /* 0x0006500e01007387 */ /* 0x0005e60000100a00 */
[----:B-1----:R-:W-:Y:S01]  /*302d0*/  IMAD.WIDE R4, R25, 0x4, R250 ;  /* 0x0000000419047825 */ /* 0x002fe200078e02fa */
[----:B------:R1:W-:Y:S04]  /*302e0*/  STL.64 [R1+0x648], R12 ;  /* 0x0006480c01007387 */ /* 0x0003e80000100a00 */
[----:B------:R-:W4:Y:S04]  /*302f0*/  LDL.LU.64 R238, [R1+0x1678] ;  /* 0x0016780001ee7983 */ /* 0x000f280000300a00 */
[----:B------:R1:W-:Y:S04]  /*30300*/  STL.64 [R1+0x640], R4 ;  /* 0x0006400401007387 */ /* 0x0003e80000100a00 */
[----:B------:R-:W4:Y:S04]  /*30310*/  LDL.LU.64 R244, [R1+0x1670] ;  /* 0x0016700001f47983 */ /* 0x000f280000300a00 */
[----:B------:R-:W4:Y:S04]  /*30320*/  LDL.LU.64 R246, [R1+0x1668] ;  /* 0x0016680001f67983 */ /* 0x000f280000300a00 */
[----:B------:R-:W4:Y:S01]  /*30330*/  LDL.LU.64 R250, [R1+0x1660] ;  /* 0x0016600001fa7983 */ /* 0x000f220000300a00 */
[----:B------:R-:W-:Y:S01]  /*30340*/  IADD3 R3, R3, -0x268, RZ ;  /* 0xfffffd9803037810 */ /* 0x000fe20007ffe0ff */
[----:B------:R-:W-:-:S03]  /*30350*/  IMAD.WIDE R230, R25, 0x4, R230 ;  /* 0x0000000419e67825 */ /* 0x000fc600078e02e6 */
[----:B------:R-:W-:Y:S01]  /*30360*/  ISETP.GE.U32.AND P2, PT, R3, 0x7ffffd19, PT ;  /* 0x7ffffd190300780c */ /* 0x000fe20003f46070 */
[C---:B------:R-:W-:Y:S01]  /*30370*/  VIADD R16, R18.reuse, 0x100000 ;  /* 0x0010000012107836 */ /* 0x040fe20000000000 */
[----:B------:R-:W-:Y:S01]  /*30380*/  IADD3 R11, R18, 0x100000, RZ ;  /* 0x00100000120b7810 */ /* 0x000fe20007ffe0ff */
[----:B------:R-:W-:Y:S01]  /*30390*/  LDGSTS.E [R252+0x30008], desc[UR8][R230.64], !P0 ;  /* 0x30008000e6fc7fae */ /* 0x000fe2000c121848 */
[----:B------:R-:W-:Y:S01]  /*303a0*/  VIADD R2, R2, 0xfffffdf7 ;  /* 0xfffffdf702027836 */ /* 0x000fe20000000000 */
[----:B------:R-:W1:Y:S02]  /*303b0*/  LDC R3, c[0x0][0x230] ;  /* 0x00008c00ff037b82 */ /* 0x000e640000000800 */
[----:B------:R-:W-:Y:S04]  /*303c0*/  LDGSTS.E [R16+0x34008], desc[UR8][R34.64], !P0 ;  /* 0x3400800022107fae */ /* 0x000fe8000c121848 */
[----:B------:R2:W-:Y:S04]  /*303d0*/  LDGSTS.E [R11+0x38008], desc[UR8][R14.64], !P0 ;  /* 0x380080000e0b7fae */ /* 0x0005e8000c121848 */
[----:B------:R1:W-:Y:S04]  /*303e0*/  LDGSTS.E [R10+0x3c008], desc[UR8][R12.64], !P0 ;  /* 0x3c0080000c0a7fae */ /* 0x0003e8000c121848 */
[----:B------:R1:W-:Y:S01]  /*303f0*/  LDGSTS.E [R252+0x3000c], desc[UR8][R4.64], !P2 ;  /* 0x3000c00004fc7fae */ /* 0x0003e2000d121848 */
[----:B---3--:R-:W-:-:S04]  /*30400*/  IMAD.WIDE R30, R25, 0x4, R30 ;  /* 0x00000004191e7825 */ /* 0x008fc800078e021e */
[C---:B--2---:R-:W-:Y:S01]  /*30410*/  IMAD.WIDE R14, R25.reuse, 0x4, R240 ;  /* 0x00000004190e7825 */ /* 0x044fe200078e02f0 */
[----:B------:R2:W-:Y:S03]  /*30420*/  STL.64 [R1+0x670], R30 ;  /* 0x0006701e01007387 */ /* 0x0005e60000100a00 */
[C---:B-1----:R-:W-:Y:S01]  /*30430*/  IMAD.WIDE R12, R25.reuse, 0x4, R242 ;  /* 0x00000004190c7825 */ /* 0x042fe200078e02f2 */
[----:B------:R1:W-:Y:S03]  /*30440*/  STL.64 [R1+0x668], R14 ;  /* 0x0006680e01007387 */ /* 0x0003e60000100a00 */
[----:B------:R-:W-:Y:S01]  /*30450*/  IMAD.WIDE R4, R25, 0x4, R248 ;  /* 0x0000000419047825 */ /* 0x000fe200078e02f8 */
[----:B------:R-:W-:Y:S04]  /*30460*/  LDGSTS.E [R16+0x3400c], desc[UR8][R30.64], !P2 ;  /* 0x3400c0001e107fae */ /* 0x000fe8000d121848 */
[----:B------:R3:W-:Y:S01]  /*30470*/  STL.64 [R1+0x660], R12 ;  /* 0x0006600c01007387 */ /* 0x0007e20000100a00 */
[----:B------:R-:W-:-:S02]  /*30480*/  ISETP.GE.U32.AND P0, PT, R2, 0x7ffffd78, PT ;  /* 0x7ffffd780200780c */ /* 0x000fc40003f06070 */
[----:B------:R-:W-:Y:S01]  /*30490*/  IADD3 R252, R19, 0x100000, RZ ;  /* 0x0010000013fc7810 */ /* 0x000fe20007ffe0ff */
[----:B------:R1:W-:Y:S01]  /*304a0*/  LDGSTS.E [R11+0x3800c], desc[UR8][R14.64], !P2 ;  /* 0x3800c0000e0b7fae */ /* 0x0003e2000d121848 */
[----:B------:R-:W-:Y:S01]  /*304b0*/  VIADD R3, R3, 0xfffffdf6 ;  /* 0xfffffdf603037836 */ /* 0x000fe20000000000 */
[----:B------:R-:W3:Y:S02]  /*304c0*/  LDC R2, c[0x0][0x230] ;  /* 0x00008c00ff027b82 */ /* 0x000ee40000000800 */
[----:B--2---:R-:W2:Y:S04]  /*304d0*/  LDL.LU.64 R30, [R1+0x1658] ;  /* 0x00165800011e7983 */ /* 0x004ea80000300a00 */
[----:B------:R3:W-:Y:S04]  /*304e0*/  STL.64 [R1+0x678], R4 ;  /* 0x0006780401007387 */ /* 0x0007e80000100a00 */
[----:B------:R-:W2:Y:S04]  /*304f0*/  LDL.LU.64 R240, [R1+0x1650] ;  /* 0x0016500001f07983 */ /* 0x000ea80000300a00 */
[----:B------:R-:W2:Y:S04]  /*30500*/  LDL.LU.64 R242, [R1+0x1648] ;  /* 0x0016480001f27983 */ /* 0x000ea80000300a00 */
[----:B------:R-:W2:Y:S04]  /*30510*/  LDL.LU.64 R248, [R1+0x1640] ;  /* 0x0016400001f87983 */ /* 0x000ea80000300a00 */
[----:B------:R3:W-:Y:S04]  /*30520*/  LDGSTS.E [R10+0x3c00c], desc[UR8][R12.64], !P2 ;  /* 0x3c00c0000c0a7fae */ /* 0x0007e8000d121848 */
[----:B------:R3:W-:Y:S01]  /*30530*/  LDGSTS.E [R252], desc[UR8][R4.64], !P0 ;  /* 0x0000000004fc7fae */ /* 0x0007e2000c121848 */
[----:B----4-:R-:W-:-:S04]  /*30540*/  IMAD.WIDE R34, R25, 0x4, R238 ;  /* 0x0000000419227825 */ /* 0x010fc800078e02ee */
[C---:B-1----:R-:W-:Y:S01]  /*30550*/  IMAD.WIDE R14, R25.reuse, 0x4, R244 ;  /* 0x00000004190e7825 */ /* 0x042fe200078e02f4 */
[----:B------:R-:W-:Y:S03]  /*30560*/  STL.64 [R1+0x698], R34 ;  /* 0x0006982201007387 */ /* 0x000fe60000100a00 */
[C---:B---3--:R-:W-:Y:S01]  /*30570*/  IMAD.WIDE R12, R25.reuse, 0x4, R246 ;  /* 0x00000004190c7825 */ /* 0x048fe200078e02f6 */
[----:B------:R1:W-:Y:S03]  /*30580*/  STL.64 [R1+0x690], R14 ;  /* 0x0006900e01007387 */ /* 0x0003e60000100a00 */
[----:B------:R-:W-:Y:S01]  /*30590*/  IMAD.WIDE R4, R25, 0x4, R250 ;  /* 0x0000000419047825 */ /* 0x000fe200078e02fa */
[----:B------:R3:W-:Y:S04]  /*305a0*/  STL.64 [R1+0x688], R12 ;  /* 0x0006880c01007387 */ /* 0x0007e80000100a00 */
[----:B------:R-:W4:Y:S04]  /*305b0*/  LDL.LU.64 R238, [R1+0x1638] ;  /* 0x0016380001ee7983 */ /* 0x000f280000300a00 */
[----:B------:R3:W-:Y:S04]  /*305c0*/  STL.64 [R1+0x680], R4 ;  /* 0x0006800401007387 */ /* 0x0007e80000100a00 */
[----:B------:R-:W4:Y:S04]  /*305d0*/  LDL.LU.64 R244, [R1+0x1630] ;  /* 0x0016300001f47983 */ /* 0x000f280000300a00 */
[----:B------:R-:W4:Y:S04]  /*305e0*/  LDL.LU.64 R246, [R1+0x1628] ;  /* 0x0016280001f67983 */ /* 0x000f280000300a00 */
[----:B------:R-:W4:Y:S01]  /*305f0*/  LDL.LU.64 R250, [R1+0x1620] ;  /* 0x0016200001fa7983 */ /* 0x000f220000300a00 */
[----:B------:R-:W-:Y:S01]  /*30600*/  ISETP.GE.U32.AND P2, PT, R3, 0x7ffffd77, PT ;  /* 0x7ffffd770300780c */ /* 0x000fe20003f46070 */
[C---:B------:R-:W-:Y:S01]  /*30610*/  VIADD R11, R19.reuse, 0x100000 ;  /* 0x00100000130b7836 */ /* 0x040fe20000000000 */
[C---:B------:R-:W-:Y:S01]  /*30620*/  IADD3 R16, R19.reuse, 0x100000, RZ ;  /* 0x0010000013107810 */ /* 0x040fe20007ffe0ff */
[----:B------:R-:W-:Y:S01]  /*30630*/  VIADD R2, R2, 0xfffffdf5 ;  /* 0xfffffdf502027836 */ /* 0x000fe20000000000 */
[----:B------:R-:W-:Y:S01]  /*30640*/  IADD3 R10, R19, 0x100000, RZ ;  /* 0x00100000130a7810 */ /* 0x000fe20007ffe0ff */
[----:B------:R-:W3:Y:S02]  /*30650*/  LDC R3, c[0x0][0x230] ;  /* 0x00008c00ff037b82 */ /* 0x000ee40000000800 */
[----:B------:R-:W-:Y:S04]  /*30660*/  LDGSTS.E [R16+0x4000], desc[UR8][R34.64], !P0 ;  /* 0x0400000022107fae */ /* 0x000fe8000c121848 */
[----:B------:R1:W-:Y:S04]  /*30670*/  LDGSTS.E [R11+0x8000], desc[UR8][R14.64], !P0 ;  /* 0x080000000e0b7fae */ /* 0x0003e8000c121848 */
[----:B------:R3:W-:Y:S04]  /*30680*/  LDGSTS.E [R10+0xc000], desc[UR8][R12.64], !P0 ;  /* 0x0c0000000c0a7fae */ /* 0x0007e8000c121848 */
[----:B------:R3:W-:Y:S01]  /*30690*/  LDGSTS.E [R252+0x4], desc[UR8][R4.64], !P2 ;  /* 0x0000400004fc7fae */ /* 0x0007e2000d121848 */
[----:B--2---:R-:W-:-:S04]  /*306a0*/  IMAD.WIDE R30, R25, 0x4, R30 ;  /* 0x00000004191e7825 */ /* 0x004fc800078e021e */
[C---:B-1----:R-:W-:Y:S01]  /*306b0*/  IMAD.WIDE R14, R25.reuse, 0x4, R240 ;  /* 0x00000004190e7825 */ /* 0x042fe200078e02f0 */
[----:B------:R1:W-:Y:S03]  /*306c0*/  STL.64 [R1+0x6b8], R30 ;  /* 0x0006b81e01007387 */ /* 0x0003e60000100a00 */
[C---:B---3--:R-:W-:Y:S01]  /*306d0*/  IMAD.WIDE R12, R25.reuse, 0x4, R242 ;  /* 0x00000004190c7825 */ /* 0x048fe200078e02f2 */
[----:B------:R2:W-:Y:S03]  /*306e0*/  STL.64 [R1+0x6b0], R14 ;  /* 0x0006b00e01007387 */ /* 0x0005e60000100a00 */
[----:B------:R-:W-:Y:S01]  /*306f0*/  IMAD.WIDE R4, R25, 0x4, R248 ;  /* 0x0000000419047825 */ /* 0x000fe200078e02f8 */
[----:B------:R-:W-:Y:S04]  /*30700*/  LDGSTS.E [R16+0x4004], desc[UR8][R30.64], !P2 ;  /* 0x040040001e107fae */ /* 0x000fe8000d121848 */
[----:B------:R3:W-:Y:S01]  /*30710*/  STL.64 [R1+0x6a8], R12 ;  /* 0x0006a80c01007387 */ /* 0x0007e20000100a00 */
[----:B------:R-:W-:-:S02]  /*30720*/  ISETP.GE.U32.AND P0, PT, R2, 0x7ffffd76, PT ;  /* 0x7ffffd760200780c */ /* 0x000fc40003f06070 */
[----:B------:R-:W-:Y:S01]  /*30730*/  IADD3 R3, R3, -0x20c, RZ ;  /* 0xfffffdf403037810 */ /* 0x000fe20007ffe0ff */
[----:B------:R2:W-:Y:S01]  /*30740*/  LDGSTS.E [R11+0x8004], desc[UR8][R14.64], !P2 ;  /* 0x080040000e0b7fae */ /* 0x0005e2000d121848 */
[----:B------:R-:W3:Y:S03]  /*30750*/  LDC R2, c[0x0][0x230] ;  /* 0x00008c00ff027b82 */ /* 0x000ee60000000800 */
[----:B-1----:R-:W3:Y:S04]  /*30760*/  LDL.LU.64 R30, [R1+0x1618] ;  /* 0x00161800011e7983 */ /* 0x002ee80000300a00 */
[----:B------:R1:W-:Y:S04]  /*30770*/  STL.64 [R1+0x6a0], R4 ;  /* 0x0006a00401007387 */ /* 0x0003e80000100a00 */
[----:B------:R-:W3:Y:S04]  /*30780*/  LDL.LU.64 R240, [R1+0x1610] ;  /* 0x0016100001f07983 */ /* 0x000ee80000300a00 */
[----:B------:R-:W3:Y:S04]  /*30790*/  LDL.LU.64 R242, [R1+0x1608] ;  /* 0x0016080001f27983 */ /* 0x000ee80000300a00 */
[----:B------:R-:W3:Y:S04]  /*307a0*/  LDL.LU.64 R248, [R1+0x1300] ;  /* 0x0013000001f87983 */ /* 0x000ee80000300a00 */
[----:B------:R3:W-:Y:S04]  /*307b0*/  LDGSTS.E [R10+0xc004], desc[UR8][R12.64], !P2 ;  /* 0x0c0040000c0a7fae */ /* 0x0007e8000d121848 */
[----:B------:R1:W-:Y:S01]  /*307c0*/  LDGSTS.E [R252+0x8], desc[UR8][R4.64], !P0 ;  /* 0x0000800004fc7fae */ /* 0x0003e2000c121848 */
[----:B----4-:R-:W-:-:S04]  /*307d0*/  IMAD.WIDE R34, R25, 0x4, R238 ;  /* 0x0000000419227825 */ /* 0x010fc800078e02ee */
[C---:B--2---:R-:W-:Y:S01]  /*307e0*/  IMAD.WIDE R14, R25.reuse, 0x4, R244 ;  /* 0x00000004190e7825 */ /* 0x044fe200078e02f4 */
[----:B------:R-:W-:Y:S03]  /*307f0*/  STL.64 [R1+0x6d8], R34 ;  /* 0x0006d82201007387 */ /* 0x000fe60000100a00 */
[C---:B---3--:R-:W-:Y:S01]  /*30800*/  IMAD.WIDE R12, R25.reuse, 0x4, R246 ;  /* 0x00000004190c7825 */ /* 0x048fe200078e02f6 */
[----:B------:R2:W-:Y:S03]  /*30810*/  STL.64 [R1+0x6d0], R14 ;  /* 0x0006d00e01007387 */ /* 0x0005e60000100a00 */
[----:B-1----:R-:W-:Y:S01]  /*30820*/  IMAD.WIDE R4, R25, 0x4, R250 ;  /* 0x0000000419047825 */ /* 0x002fe200078e02fa */
[----:B------:R1:W-:Y:S04]  /*30830*/  STL.64 [R1+0x6c8], R12 ;  /* 0x0006c80c01007387 */ /* 0x0003e80000100a00 */
[----:B------:R-:W3:Y:S04]  /*30840*/  LDL.LU.64 R238, [R1+0x12f8] ;  /* 0x0012f80001ee7983 */ /* 0x000ee80000300a00 */
[----:B------:R4:W-:Y:S04]  /*30850*/  STL.64 [R1+0x6c0], R4 ;  /* 0x0006c00401007387 */ /* 0x0009e80000100a00 */
[----:B------:R-:W3:Y:S04]  /*30860*/  LDL.LU.64 R244, [R1+0x12f0] ;  /* 0x0012f00001f47983 */ /* 0x000ee80000300a00 */
[----:B------:R-:W3:Y:S04]  /*30870*/  LDL.LU.64 R246, [R1+0x12e8] ;  /* 0x0012e80001f67983 */ /* 0x000ee80000300a00 */
[----:B------:R-:W3:Y:S01]  /*30880*/  LDL.LU.64 R250, [R1+0x12e0] ;  /* 0x0012e00001fa7983 */ /* 0x000ee20000300a00 */
[----:B------:R-:W-:Y:S01]  /*30890*/  ISETP.GE.U32.AND P2, PT, R3, 0x7ffffd75, PT ;  /* 0x7ffffd750300780c */ /* 0x000fe20003f46070 */
[----:B------:R-:W-:Y:S01]  /*308a0*/  VIADD R2, R2, 0xfffffdd7 ;  /* 0xfffffdd702027836 */ /* 0x000fe20000000000 */
[----:B------:R-:W3:Y:S01]  /*308b0*/  LDC R3, c[0x0][0x230] ;  /* 0x00008c00ff037b82 */ /* 0x000ee20000000800 */
[----:B------:R-:W-:Y:S04]  /*308c0*/  LDGSTS.E [R16+0x4008], desc[UR8][R34.64], !P0 ;  /* 0x0400800022107fae */ /* 0x000fe8000c121848 */
[----:B------:R2:W-:Y:S04]  /*308d0*/  LDGSTS.E [R11+0x8008], desc[UR8][R14.64], !P0 ;  /* 0x080080000e0b7fae */ /* 0x0005e8000c121848 */
[----:B------:R1:W-:Y:S04]  /*308e0*/  LDGSTS.E [R10+0xc008], desc[UR8][R12.64], !P0 ;  /* 0x0c0080000c0a7fae */ /* 0x0003e8000c121848 */
[----:B------:R4:W-:Y:S01]  /*308f0*/  LDGSTS.E [R252+0xc], desc[UR8][R4.64], !P2 ;  /* 0x0000c00004fc7fae */ /* 0x0009e2000d121848 */
[----:B------:R-:W-:-:S02]  /*30900*/  ISETP.GE.U32.AND P0, PT, R2, 0x7ffffd58, PT ;  /* 0x7ffffd580200780c */ /* 0x000fc40003f06070 */
[----:B------:R-:W3:Y:S01]  /*30910*/  LDC R2, c[0x0][0x230] ;  /* 0x00008c00ff027b82 */ /* 0x000ee20000000800 */
[----:B------:R-:W-:-:S04]  /*30920*/  IMAD.WIDE R30, R25, 0x4, R30 ;  /* 0x00000004191e7825 */ /* 0x000fc800078e021e */
[C---:B--2---:R-:W-:Y:S01]  /*30930*/  IMAD.WIDE R14, R25.reuse, 0x4, R240 ;  /* 0x00000004190e7825 */ /* 0x044fe200078e02f0 */
[----:B------:R2:W-:Y:S03]  /*30940*/  STL.64 [R1+0x6f8], R30 ;  /* 0x0006f81e01007387 */ /* 0x0005e60000100a00 */
[C---:B-1----:R-:W-:Y:S01]  /*30950*/  IMAD.WIDE R12, R25.reuse, 0x4, R242 ;  /* 0x00000004190c7825 */ /* 0x042fe200078e02f2 */
[----:B------:R1:W-:Y:S03]  /*30960*/  STL.64 [R1+0x6f0], R14 ;  /* 0x0006f00e01007387 */ /* 0x0003e60000100a00 */
[C---:B----4-:R-:W-:Y:S01]  /*30970*/  IMAD.WIDE R4, R25.reuse, 0x4, R248 ;  /* 0x0000000419047825 */ /* 0x050fe200078e02f8 */
[----:B------:R-:W-:Y:S04]  /*30980*/  LDGSTS.E [R16+0x400c], desc[UR8][R30.64], !P2 ;  /* 0x0400c0001e107fae */ /* 0x000fe8000d121848 */
[----:B------:R4:W-:Y:S04]  /*30990*/  STL.64 [R1+0x6e8], R12 ;  /* 0x0006e80c01007387 */ /* 0x0009e80000100a00 */
[----:B------:R1:W-:Y:S04]  /*309a0*/  LDGSTS.E [R11+0x800c], desc[UR8][R14.64], !P2 ;  /* 0x0800c0000e0b7fae */ /* 0x0003e8000d121848 */
[----:B--2---:R-:W2:Y:S04]  /*309b0*/  LDL.LU.64 R30, [R1+0x12d8] ;  /* 0x0012d800011e7983 */ /* 0x004ea80000300a00 */
[----:B------:R4:W-:Y:S04]  /*309c0*/  STL.64 [R1+0x6e0], R4 ;  /* 0x0006e00401007387 */ /* 0x0009e80000100a00 */
[----:B------:R-:W2:Y:S04]  /*309d0*/  LDL.LU.64 R240, [R1+0x12d0] ;  /* 0x0012d00001f07983 */ /* 0x000ea80000300a00 */
[----:B------:R-:W2:Y:S04]  /*309e0*/  LDL.LU.64 R242, [R1+0x12c8] ;  /* 0x0012c80001f27983 */ /* 0x000ea80000300a00 */
[----:B------:R-:W2:Y:S04]  /*309f0*/  LDL.LU.64 R248, [R1+0x12c0] ;  /* 0x0012c00001f87983 */ /* 0x000ea80000300a00 */
[----:B------:R4:W-:Y:S04]  /*30a00*/  LDGSTS.E [R10+0xc00c], desc[UR8][R12.64], !P2 ;  /* 0x0c00c0000c0a7fae */ /* 0x0009e8000d121848 */
[----:B------:R4:W-:Y:S01]  /*30a10*/  LDGSTS.E [R252+0x10000], desc[UR8][R4.64], !P0 ;  /* 0x1000000004fc7fae */ /* 0x0009e2000c121848 */
[----:B---3--:R-:W-:-:S04]  /*30a20*/  IMAD.WIDE R34, R25, 0x4, R238 ;  /* 0x0000000419227825 */ /* 0x008fc800078e02ee */
[C---:B-1----:R-:W-:Y:S01]  /*30a30*/  IMAD.WIDE R14, R25.reuse, 0x4, R244 ;  /* 0x00000004190e7825 */ /* 0x042fe200078e02f4 */
[----:B------:R-:W-:Y:S03]  /*30a40*/  STL.64 [R1+0x718], R34 ;  /* 0x0007182201007387 */ /* 0x000fe60000100a00 */
[C---:B----4-:R-:W-:Y:S01]  /*30a50*/  IMAD.WIDE R12, R25.reuse, 0x4, R246 ;  /* 0x00000004190c7825 */ /* 0x050fe200078e02f6 */
        /* <DEDUP_REMOVED lines=8> */
[----:B------:R-:W-:-:S03]  /*30ae0*/  IADD3 R3, R3, -0x22a, RZ ;  /* 0xfffffdd603037810 */ /* 0x000fc60007ffe0ff */
[----:B------:R-:W-:Y:S01]  /*30af0*/  LDGSTS.E [R16+0x14000], desc[UR8][R34.64], !P0 ;  /* 0x1400000022107fae */ /* 0x000fe2000c121848 */
[----:B------:R-:W-:Y:S01]  /*30b00*/  ISETP.GE.U32.AND P2, PT, R3, 0x7ffffd57, PT ;  /* 0x7ffffd570300780c */ /* 0x000fe20003f46070 */
[----:B------:R-:W-:Y:S01]  /*30b10*/  VIADD R2, R2, 0xfffffdd5 ;  /* 0xfffffdd502027836 */ /* 0x000fe20000000000 */
[----:B------:R-:W4:Y:S01]  /*30b20*/  LDC R3, c[0x0][0x230] ;  /* 0x00008c00ff037b82 */ /* 0x000f220000000800 */
[----:B------:R1:W-:Y:S04]  /*30b30*/  LDGSTS.E [R11+0x18000], desc[UR8][R14.64], !P0 ;  /* 0x180000000e0b7fae */ /* 0x0003e8000c121848 */
[----:B------:R3:W-:Y:S06]  /*30b40*/  LDGSTS.E [R10+0x1c000], desc[UR8][R12.64], !P0 ;  /* 0x1c0000000c0a7fae */ /* 0x0007ec000c121848 */
[----:B------:R3:W-:Y:S01]  /*30b50*/  LDGSTS.E [R252+0x10004], desc[UR8][R4.64], !P2 ;  /* 0x1000400004fc7fae */ /* 0x0007e2000d121848 */
[----:B------:R-:W-:-:S02]  /*30b60*/  ISETP.GE.U32.AND P0, PT, R2, 0x7ffffd56, PT ;  /* 0x7ffffd560200780c */ /* 0x000fc40003f06070 */
[----:B------:R-:W4:Y:S01]  /*30b70*/  LDC R2, c[0x0][0x230] ;  /* 0x00008c00ff027b82 */ /* 0x000f220000000800 */
[----:B--2---:R-:W-:-:S04]  /*30b80*/  IMAD.WIDE R30, R25, 0x4, R30 ;  /* 0x00000004191e7825 */ /* 0x004fc800078e021e */
[C---:B-1----:R-:W-:Y:S01]  /*30b90*/  IMAD.WIDE R14, R25.reuse, 0x4, R240 ;  /* 0x00000004190e7825 */ /* 0x042fe200078e02f0 */
[----:B------:R1:W-:Y:S03]  /*30ba0*/  STL.64 [R1+0x738], R30 ;  /* 0x0007381e01007387 */ /* 0x0003e60000100a00 */
[C---:B---3--:R-:W-:Y:S01]  /*30bb0*/  IMAD.WIDE R12, R25.reuse, 0x4, R242 ;  /* 0x00000004190c7825 */ /* 0x048fe200078e02f2 */
[----:B------:R2:W-:Y:S03]  /*30bc0*/  STL.64 [R1+0x730], R14 ;  /* 0x0007300e01007387 */ /* 0x0005e60000100a00 */
[C---:B------:R-:W-:Y:S01]  /*30bd0*/  IMAD.WIDE R4, R25.reuse, 0x4, R248 ;  /* 0x0000000419047825 */ /* 0x040fe200078e02f8 */
[----:B------:R-:W-:Y:S04]  /*30be0*/  LDGSTS.E [R16+0x14004], desc[UR8][R30.64], !P2 ;  /* 0x140040001e107fae */ /* 0x000fe8000d121848 */
[----:B------:R3:W-:Y:S04]  /*30bf0*/  STL.64 [R1+0x728], R12 ;  /* 0x0007280c01007387 */ /* 0x0007e80000100a00 */
[----:B------:R2:W-:Y:S04]  /*30c00*/  LDGSTS.E [R11+0x18004], desc[UR8][R14.64], !P2 ;  /* 0x180040000e0b7fae */ /* 0x0005e8000d121848 */
        /* <DEDUP_REMOVED lines=19> */
[----:B------:R-:W-:-:S03]  /*30d40*/  IADD3 R3, R3, -0x22c, RZ ;  /* 0xfffffdd403037810 */ /* 0x000fc60007ffe0ff */
[----:B------:R-:W-:Y:S01]  /*30d50*/  LDGSTS.E [R16+0x14008], desc[UR8][R34.64], !P0 ;  /* 0x1400800022107fae */ /* 0x000fe2000c121848 */
[----:B------:R-:W-:Y:S01]  /*30d60*/  ISETP.GE.U32.AND P2, PT, R3, 0x7ffffd55, PT ;  /* 0x7ffffd550300780c */ /* 0x000fe20003f46070 */
[----:B------:R-:W-:Y:S01]  /*30d70*/  VIADD R2, R2, 0xfffffdb7 ;  /* 0xfffffdb702027836 */ /* 0x000fe20000000000 */
[----:B------:R-:W3:Y:S01]  /*30d80*/  LDC R3, c[0x0][0x230] ;  /* 0x00008c00ff037b82 */ /* 0x000ee20000000800 */
[----:B------:R2:W-:Y:S04]  /*30d90*/  LDGSTS.E [R11+0x18008], desc[UR8][R14.64], !P0 ;  /* 0x180080000e0b7fae */ /* 0x0005e8000c121848 */
[----:B------:R1:W-:Y:S06]  /*30da0*/  LDGSTS.E [R10+0x1c008], desc[UR8][R12.64], !P0 ;  /* 0x1c0080000c0a7fae */ /* 0x0003ec000c121848 */
        /* <DEDUP_REMOVED lines=150> */
[----:B------:R-:W-:Y:S04]  /*31710*/  LDGSTS.E [R11+0x38008], desc[UR8][R14.64], !P0 ;  /* 0x380080000e0b7fae */ /* 0x000fe8000c121848 */
[----:B------:R-:W-:Y:S06]  /*31720*/  LDGSTS.E [R10+0x3c008], desc[UR8][R12.64], !P0 ;  /* 0x3c0080000c0a7fae */ /* 0x000fec000c121848 */
[----:B------:R2:W-:Y:S01]  /*31730*/  LDGSTS.E [R252+0x3000c], desc[UR8][R4.64], !P2 ;  /* 0x3000c00004fc7fae */ /* 0x0005e2000d121848 */
[----:B------:R-:W-:-:S02]  /*31740*/  ISETP.GE.U32.AND P0, PT, R2, 0x7ffffd74, PT ;  /* 0x7ffffd740200780c */ /* 0x000fc40003f06070 */
[----:B------:R-:W3:Y:S01]  /*31750*/  LDC R2, c[0x0][0x230] ;  /* 0x00008c00ff027b82 */ /* 0x000ee20000000800 */
[----:B--2---:R-:W-:Y:S01]  /*31760*/  IADD3 R252, R20, 0x100000, RZ ;  /* 0x0010000014fc7810 */ /* 0x004fe20007ffe0ff */
[----:B------:R-:W-:-:S04]  /*31770*/  IMAD.WIDE R30, R25, 0x4, R30 ;  /* 0x00000004191e7825 */ /* 0x000fc800078e021e */
[C---:B------:R-:W-:Y:S01]  /*31780*/  IMAD.WIDE R14, R25.reuse, 0x4, R240 ;  /* 0x00000004190e7825 */ /* 0x040fe200078e02f0 */
        /* <DEDUP_REMOVED lines=13> */
[----:B------:R4:W-:Y:S01]  /*31860*/  LDGSTS.E [R252], desc[UR8][R4.64], !P0 ;  /* 0x0000000004fc7fae */ /* 0x0009e2000c121848 */
        /* <DEDUP_REMOVED lines=17> */
[----:B------:R-:W-:Y:S01]  /*31980*/  LDGSTS.E [R16+0x4000], desc[UR8][R34.64], !P0 ;  /* 0x0400000022107fae */ /* 0x000fe2000c121848 */
[----:B------:R-:W-:Y:S01]  /*31990*/  VIADD R2, R2, 0xfffffdf1 ;  /* 0xfffffdf102027836 */ /* 0x000fe20000000000 */
[----:B------:R-:W4:Y:S02]  /*319a0*/  LDC R3, c[0x0][0x230] ;  /* 0x00008c00ff037b82 */ /* 0x000f240000000800 */
[----:B------:R1:W-:Y:S04]  /*319b0*/  LDGSTS.E [R11+0x8000], desc[UR8][R14.64], !P0 ;  /* 0x080000000e0b7fae */ /* 0x0003e8000c121848 */
[----:B------:R3:W-:Y:S04]  /*319c0*/  LDGSTS.E [R10+0xc000], desc[UR8][R12.64], !P0 ;  /* 0x0c0000000c0a7fae */ /* 0x0007e8000c121848 */
        /* <DEDUP_REMOVED lines=632> */
[----:B------:R-:W3:Y:S01]  /*34150*/  LDL.LU.64 R248, [R1+0x1160] ;  /* 0x0011600001f87983 */ /* 0x000ee20000300a00 */
[----:B----4-:R-:W-:-:S03]  /*34160*/  IMAD.WIDE R34, R25, 0x4, R238 ;  /* 0x0000000419227825 */ /* 0x010fc600078e02ee */
[----:B------:R3:W-:Y:S04]  /*34170*/  LDGSTS.E [R10+0xc004], desc[UR8][R12.64], !P2 ;  /* 0x0c0040000c0a7fae */ /* 0x0007e8000d121848 */
[----:B------:R1:W-:Y:S01]  /*34180*/  LDGSTS.E [R252+0x8], desc[UR8][R4.64], !P0 ;  /* 0x0000800004fc7fae */ /* 0x0003e2000c121848 */
[----:B--2---:R-:W-:-:S03]  /*34190*/  IMAD.WIDE R14, R25, 0x4, R244 ;  /* 0x00000004190e7825 */ /* 0x004fc600078e02f4 */
[----:B------:R-:W-:Y:S01]  /*341a0*/  STL.64 [R1+0xe10], R34 ;  /* 0x000e102201007387 */ /* 0x000fe20000100a00 */
[----:B---3--:R-:W-:-:S03]  /*341b0*/  IMAD.WIDE R12, R25, 0x4, R246 ;  /* 0x00000004190c7825 */ /* 0x008fc600078e02f6 */
[----:B------:R2:W-:Y:S01]  /*341c0*/  STL.64 [R1+0xe18], R14 ;  /* 0x000e180e01007387 */ /* 0x0005e20000100a00 */
[----:B-1----:R-:W-:-:S03]  /*341d0*/  IMAD.WIDE R4, R25, 0x4, R250 ;  /* 0x0000000419047825 */ /* 0x002fc600078e02fa */
        /* <DEDUP_REMOVED lines=29> */
[----:B------:R-:W2:Y:S01]  /*343b0*/  LDL.LU.64 R248, [R1+0x1120] ;  /* 0x0011200001f87983 */ /* 0x000ea20000300a00 */
[----:B---3--:R-:W-:-:S03]  /*343c0*/  IMAD.WIDE R34, R25, 0x4, R238 ;  /* 0x0000000419227825 */ /* 0x008fc600078e02ee */
[----:B------:R4:W-:Y:S01]  /*343d0*/  LDGSTS.E [R10+0xc00c], desc[UR8][R12.64], !P2 ;  /* 0x0c00c0000c0a7fae */ /* 0x0009e2000d121848 */
[----:B-1----:R-:W-:-:S03]  /*343e0*/  IMAD.WIDE R14, R25, 0x4, R244 ;  /* 0x00000004190e7825 */ /* 0x002fc600078e02f4 */
[----:B------:R1:W-:Y:S04]  /*343f0*/  LDGSTS.E [R252+0x10000], desc[UR8][R4.64], !P0 ;  /* 0x1000000004fc7fae */ /* 0x0003e8000c121848 */
[----:B------:R-:W-:Y:S01]  /*34400*/  STL.64 [R1+0xe58], R34 ;  /* 0x000e582201007387 */ /* 0x000fe20000100a00 */
[----:B----4-:R-:W-:-:S03]  /*34410*/  IMAD.WIDE R12, R25, 0x4, R246 ;  /* 0x00000004190c7825 */ /* 0x010fc600078e02f6 */
[----:B------:R3:W-:Y:S01]  /*34420*/  STL.64 [R1+0xe60], R14 ;  /* 0x000e600e01007387 */ /* 0x0007e20000100a00 */
[----:B-1----:R-:W-:-:S03]  /*34430*/  IMAD.WIDE R4, R25, 0x4, R250 ;  /* 0x0000000419047825 */ /* 0x002fc600078e02fa */
        /* <DEDUP_REMOVED lines=17> */
[C---:B---3--:R-:W-:Y:S01]  /*34550*/  IMAD.WIDE R14, R25.reuse, 0x4, R240 ;  /* 0x00000004190e7825 */ /* 0x048fe200078e02f0 */
[----:B------:R2:W-:Y:S03]  /*34560*/  STL.64 [R1+0xe78], R30 ;  /* 0x000e781e01007387 */ /* 0x0005e60000100a00 */
[C---:B-1----:R-:W-:Y:S01]  /*34570*/  IMAD.WIDE R12, R25.reuse, 0x4, R242 ;  /* 0x00000004190c7825 */ /* 0x042fe200078e02f2 */
[----:B------:R1:W-:Y:S03]  /*34580*/  STL.64 [R1+0xe80], R14 ;  /* 0x000e800e01007387 */ /* 0x0003e60000100a00 */
[C---:B------:R-:W-:Y:S01]  /*34590*/  IMAD.WIDE R4, R25.reuse, 0x4, R248 ;  /* 0x0000000419047825 */ /* 0x040fe200078e02f8 */
        /* <DEDUP_REMOVED lines=8> */
[----:B----4-:R-:W-:-:S03]  /*34620*/  IMAD.WIDE R34, R25, 0x4, R238 ;  /* 0x0000000419227825 */ /* 0x010fc600078e02ee */
[----:B------:R3:W-:Y:S01]  /*34630*/  LDGSTS.E [R10+0x1c004], desc[UR8][R12.64], !P2 ;  /* 0x1c0040000c0a7fae */ /* 0x0007e2000d121848 */
[----:B-1----:R-:W-:-:S03]  /*34640*/  IMAD.WIDE R14, R25, 0x4, R244 ;  /* 0x00000004190e7825 */ /* 0x002fc600078e02f4 */
[----:B------:R1:W-:Y:S04]  /*34650*/  LDGSTS.E [R252+0x10008], desc[UR8][R4.64], !P0 ;  /* 0x1000800004fc7fae */ /* 0x0003e8000c121848 */
[----:B------:R-:W-:Y:S01]  /*34660*/  STL.64 [R1+0xe98], R34 ;  /* 0x000e982201007387 */ /* 0x000fe20000100a00 */
[----:B---3--:R-:W-:-:S03]  /*34670*/  IMAD.WIDE R12, R25, 0x4, R246 ;  /* 0x00000004190c7825 */ /* 0x008fc600078e02f6 */
        /* <DEDUP_REMOVED lines=165> */
[----:B------:R-:W-:Y:S04]  /*350d0*/  LDGSTS.E [R11+0x38008], desc[UR8][R14.64], !P0 ;  /* 0x380080000e0b7fae */ /* 0x000fe8000c121848 */
[----:B------:R-:W-:Y:S06]  /*350e0*/  LDGSTS.E [R10+0x3c008], desc[UR8][R12.64], !P0 ;  /* 0x3c0080000c0a7fae */ /* 0x000fec000c121848 */
[----:B------:R3:W-:Y:S01]  /*350f0*/  LDGSTS.E [R252+0x3000c], desc[UR8][R4.64], !P2 ;  /* 0x3000c00004fc7fae */ /* 0x0007e2000d121848 */
[----:B------:R-:W-:-:S02]  /*35100*/  ISETP.GE.U32.AND P0, PT, R2, 0x7ffffd68, PT ;  /* 0x7ffffd680200780c */ /* 0x000fc40003f06070 */
[----:B------:R-:W4:Y:S01]  /*35110*/  LDC R2, c[0x0][0x230] ;  /* 0x00008c00ff027b82 */ /* 0x000f220000000800 */
[----:B---3--:R-:W-:Y:S01]  /*35120*/  IADD3 R252, R23, 0x100000, RZ ;  /* 0x0010000017fc7810 */ /* 0x008fe20007ffe0ff */
[----:B--2---:R-:W-:-:S04]  /*35130*/  IMAD.WIDE R30, R25, 0x4, R30 ;  /* 0x00000004191e7825 */ /* 0x004fc800078e021e */
[C---:B------:R-:W-:Y:S01]  /*35140*/  IMAD.WIDE R14, R25.reuse, 0x4, R240 ;  /* 0x00000004190e7825 */ /* 0x040fe200078e02f0 */
        /* <DEDUP_REMOVED lines=15> */
[----:B------:R1:W-:Y:S04]  /*35240*/  LDGSTS.E [R252], desc[UR8][R4.64], !P0 ;  /* 0x0000000004fc7fae */ /* 0x0003e8000c121848 */
        /* <DEDUP_REMOVED lines=475> */
[----:B------:R-:W-:Y:S02]  /*37000*/  ISETP.GE.U32.AND P2, PT, R3, 0x7ffffd23, PT ;  /* 0x7ffffd230300780c */ /* 0x000fe40003f46070 */
[----:B------:R-:W4:Y:S01]  /*37010*/  LDC R3, c[0x0][0x230] ;  /* 0x00008c00ff037b82 */ /* 0x000f220000000800 */
[----:B------:R3:W-:Y:S04]  /*37020*/  LDGSTS.E [R11+0x28000], desc[UR8][R14.64], !P0 ;  /* 0x280000000e0b7fae */ /* 0x0007e8000c121848 */
[----:B------:R1:W-:Y:S06]  /*37030*/  LDGSTS.E [R10+0x2c000], desc[UR8][R12.64], !P0 ;  /* 0x2c0000000c0a7fae */ /* 0x0003ec000c121848 */
[----:B------:R1:W-:Y:S01]  /*37040*/  LDGSTS.E [R252+0x20004], desc[UR8][R4.64], !P2 ;  /* 0x2000400004fc7fae */ /* 0x0003e2000d121848 */
[----:B--2---:R-:W-:-:S04]  /*37050*/  IMAD.WIDE R30, R25, 0x4, R30 ;  /* 0x00000004191e7825 */ /* 0x004fc800078e021e */
[C---:B---3--:R-:W-:Y:S01]  /*37060*/  IMAD.WIDE R14, R25.reuse, 0x4, R240 ;  /* 0x00000004190e7825 */ /* 0x048fe200078e02f0 */
[----:B------:R2:W-:Y:S03]  /*37070*/  STL.64 [R1+0x12f0], R30 ;  /* 0x0012f01e01007387 */ /* 0x0005e60000100a00 */
[C---:B-1----:R-:W-:Y:S01]  /*37080*/  IMAD.WIDE R12, R25.reuse, 0x4, R242 ;  /* 0x00000004190c7825 */ /* 0x042fe200078e02f2 */
[----:B------:R1:W-:Y:S03]  /*37090*/  STL.64 [R1+0x12e8], R14 ;  /* 0x0012e80e01007387 */ /* 0x0003e60000100a00 */
[C---:B------:R-:W-:Y:S01]  /*370a0*/  IMAD.WIDE R4, R25.reuse, 0x4, R248 ;  /* 0x0000000419047825 */ /* 0x040fe200078e02f8 */
[----:B------:R3:W-:Y:S04]  /*370b0*/  STL.64 [R1+0x12e0], R12 ;  /* 0x0012e00c01007387 */ /* 0x0007e80000100a00 */
[----:B------:R3:W-:Y:S04]  /*370c0*/  STL.64 [R1+0x12d8], R4 ;  /* 0x0012d80401007387 */ /* 0x0007e80000100a00 */
[----:B------:R-:W3:Y:S04]  /*370d0*/  LDL.LU.64 R240, [R1+0x3c0] ;  /* 0x0003c00001f07983 */ /* 0x000ee80000300a00 */
[----:B------:R-:W3:Y:S04]  /*370e0*/  LDL.LU.64 R242, [R1+0x3b8] ;  /* 0x0003b80001f27983 */ /* 0x000ee80000300a00 */
[----:B------:R-:W-:Y:S04]  /*370f0*/  LDGSTS.E [R16+0x24004], desc[UR8][R30.64], !P2 ;  /* 0x240040001e107fae */ /* 0x000fe8000d121848 */
[----:B------:R-:W3:Y:S04]  /*37100*/  LDL.LU.64 R248, [R1+0x3b0] ;  /* 0x0003b00001f87983 */ /* 0x000ee80000300a00 */
[----:B------:R1:W-:Y:S04]  /*37110*/  LDGSTS.E [R11+0x28004], desc[UR8][R14.64], !P2 ;  /* 0x280040000e0b7fae */ /* 0x0003e8000d121848 */
[----:B--2---:R-:W2:Y:S01]  /*37120*/  LDL.LU.64 R30, [R1+0x2a8] ;  /* 0x0002a800011e7983 */ /* 0x004ea20000300a00 */
[----:B----4-:R-:W-:-:S03]  /*37130*/  IMAD.WIDE R34, R25, 0x4, R238 ;  /* 0x0000000419227825 */ /* 0x010fc600078e02ee */
[----:B------:R3:W-:Y:S01]  /*37140*/  LDGSTS.E [R10+0x2c004], desc[UR8][R12.64], !P2 ;  /* 0x2c0040000c0a7fae */ /* 0x0007e2000d121848 */
[----:B-1----:R-:W-:-:S03]  /*37150*/  IMAD.WIDE R14, R25, 0x4, R244 ;  /* 0x00000004190e7825 */ /* 0x002fc600078e02f4 */
[----:B------:R-:W-:Y:S01]  /*37160*/  STL.64 [R1+0x12d0], R34 ;  /* 0x0012d02201007387 */ /* 0x000fe20000100a00 */
[----:B---3--:R-:W-:-:S03]  /*37170*/  IMAD.WIDE R12, R25, 0x4, R246 ;  /* 0x00000004190c7825 */ /* 0x008fc600078e02f6 */
[----:B------:R1:W-:Y:S01]  /*37180*/  STL.64 [R1+0x12c8], R14 ;  /* 0x0012c80e01007387 */ /* 0x0003e20000100a00 */
[----:B------:R-:W-:-:S03]  /*37190*/  IMAD.WIDE R10, R25, 0x4, R250 ;  /* 0x00000004190a7825 */ /* 0x000fc600078e02fa */
[----:B------:R3:W-:Y:S04]  /*371a0*/  STL.64 [R1+0x12c0], R12 ;  /* 0x0012c00c01007387 */ /* 0x0007e80000100a00 */
[----:B------:R-:W4:Y:S04]  /*371b0*/  LDL.LU.64 R238, [R1+0x2a0] ;  /* 0x0002a00001ee7983 */ /* 0x000f280000300a00 */
[----:B------:R2:W-:Y:S04]  /*371c0*/  STL.64 [R1+0x12b8], R10 ;  /* 0x0012b80a01007387 */ /* 0x0005e80000100a00 */
[----:B------:R-:W4:Y:S04]  /*371d0*/  LDL.LU.64 R244, [R1+0x298] ;  /* 0x0002980001f47983 */ /* 0x000f280000300a00 */
[----:B------:R-:W4:Y:S04]  /*371e0*/  LDL.LU.64 R246, [R1+0x290] ;  /* 0x0002900001f67983 */ /* 0x000f280000300a00 */
[----:B------:R-:W4:Y:S01]  /*371f0*/  LDL.LU.64 R250, [R1+0x288] ;  /* 0x0002880001fa7983 */ /* 0x000f220000300a00 */
[----:B------:R-:W-:Y:S01]  /*37200*/  VIADD R2, R2, 0xfffffda1 ;  /* 0xfffffda102027836 */ /* 0x000fe20000000000 */
[----:B------:R-:W-:-:S04]  /*37210*/  IADD3 R3, R3, -0x260, RZ ;  /* 0xfffffda003037810 */ /* 0x000fc80007ffe0ff */
[----:B------:R-:W-:Y:S02]  /*37220*/  ISETP.GE.U32.AND P0, PT, R2, 0x7ffffd22, PT ;  /* 0x7ffffd220200780c */ /* 0x000fe40003f06070 */
[----:B------:R-:W-:Y:S01]  /*37230*/  ISETP.GE.U32.AND P2, PT, R3, 0x7ffffd21, PT ;  /* 0x7ffffd210300780c */ /* 0x000fe20003f46070 */
[----:B------:R-:W1:Y:S01]  /*37240*/  LDC R2, c[0x0][0x230] ;  /* 0x00008c00ff027b82 */ /* 0x000e620000000800 */
[----:B------:R-:W-:-:S09]  /*37250*/  IADD3 R3, R24, 0x100000, RZ ;  /* 0x0010000018037810 */ /* 0x000fd20007ffe0ff */
[----:B------:R1:W-:Y:S04]  /*37260*/  LDGSTS.E [R252+0x20008], desc[UR8][R4.64], !P0 ;  /* 0x2000800004fc7fae */ /* 0x0003e8000c121848 */
[----:B------:R-:W-:Y:S01]  /*37270*/  LDGSTS.E [R16+0x24008], desc[UR8][R34.64], !P0 ;  /* 0x2400800022107fae */ /* 0x000fe2000c121848 */
[C---:B-1----:R-:W-:Y:S01]  /*37280*/  VIADD R5, R24.reuse, 0x100000 ;  /* 0x0010000018057836 */ /* 0x042fe20000000000 */
[----:B------:R-:W1:Y:S04]  /*37290*/  LDC R4, c[0x0][0x230] ;  /* 0x00008c00ff047b82 */ /* 0x000e680000000800 */
[----:B------:R1:W-:Y:S04]  /*372a0*/  LDGSTS.E [R5+0x28008], desc[UR8][R14.64], !P0 ;  /* 0x280080000e057fae */ /* 0x0003e8000c121848 */
[----:B------:R1:W-:Y:S04]  /*372b0*/  LDGSTS.E [R3+0x2c008], desc[UR8][R12.64], !P0 ;  /* 0x2c0080000c037fae */ /* 0x0003e8000c121848 */
[----:B------:R2:W-:Y:S01]  /*372c0*/  LDGSTS.E [R252+0x2000c], desc[UR8][R10.64], !P2 ;  /* 0x2000c0000afc7fae */ /* 0x0005e2000d121848 */
[C---:B-1----:R-:W-:Y:S01]  /*372d0*/  IADD3 R15, R24.reuse, 0x100000, RZ ;  /* 0x00100000180f7810 */ /* 0x042fe20007ffe0ff */
[----:B------:R-:W-:-:S02]  /*372e0*/  VIADD R14, R24, 0x100000 ;  /* 0x00100000180e7836 */ /* 0x000fc40000000000 */
[----:B------:R-:W-:Y:S01]  /*372f0*/  VIADD R2, R2, 0xfffffd83 ;  /* 0xfffffd8302027836 */ /* 0x000fe20000000000 */
[----:B------:R-:W1:Y:S01]  /*37300*/  LDC R3, c[0x0][0x230] ;  /* 0x00008c00ff037b82 */ /* 0x000e620000000800 */
[----:B------:R-:W-:Y:S01]  /*37310*/  IADD3 R4, R4, -0x27e, RZ ;  /* 0xfffffd8204047810 */ /* 0x000fe20007ffe0ff */
[----:B------:R-:W-:-:S05]  /*37320*/  IMAD.WIDE R34, R25, 0x4, R240 ;  /* 0x0000000419227825 */ /* 0x000fca00078e02f0 */
[----:B------:R4:W-:Y:S01]  /*37330*/  STL.64 [R1+0x12b0], R34 ;  /* 0x0012b02201007387 */ /* 0x0009e20000100a00 */
[----:B------:R-:W-:-:S03]  /*37340*/  IMAD.WIDE R16, R25, 0x4, R242 ;  /* 0x0000000419107825 */ /* 0x000fc600078e02f2 */
[----:B------:R4:W-:Y:S01]  /*37350*/  LDGSTS.E [R15+0x2400c], desc[UR8][R34.64], !P2 ;  /* 0x2400c000220f7fae */ /* 0x0009e2000d121848 */
[----:B---3--:R-:W-:-:S03]  /*37360*/  IMAD.WIDE R12, R25, 0x4, R248 ;  /* 0x00000004190c7825 */ /* 0x008fc600078e02f8 */
[----:B------:R3:W-:Y:S04]  /*37370*/  LDGSTS.E [R14+0x2800c], desc[UR8][R16.64], !P2 ;  /* 0x2800c000100e7fae */ /* 0x0007e8000d121848 */
[----:B------:R1:W-:Y:S01]  /*37380*/  LDGSTS.E [R5+0x2c00c], desc[UR8][R12.64], !P2 ;  /* 0x2c00c0000c057fae */ /* 0x0003e2000d121848 */
[----:B--2---:R-:W-:-:S03]  /*37390*/  IMAD.WIDE R10, R25, 0x4, R30 ;  /* 0x00000004190a7825 */ /* 0x004fc600078e021e */
[----:B------:R-:W2:Y:S04]  /*373a0*/  LDL.LU.64 R30, [R1+0x280] ;  /* 0x00028000011e7983 */ /* 0x000ea80000300a00 */
[----:B------:R-:W-:Y:S04]  /*373b0*/  STL.64 [R1+0x12a8], R16 ;  /* 0x0012a81001007387 */ /* 0x000fe80000100a00 */
[----:B------:R-:W2:Y:S04]  /*373c0*/  LDL.LU.64 R240, [R1+0x278] ;  /* 0x0002780001f07983 */ /* 0x000ea80000300a00 */
[----:B------:R1:W-:Y:S04]  /*373d0*/  STL.64 [R1+0x12a0], R12 ;  /* 0x0012a00c01007387 */ /* 0x0003e80000100a00 */
[----:B------:R-:W2:Y:S04]  /*373e0*/  LDL.LU.64 R242, [R1+0x270] ;  /* 0x0002700001f27983 */ /* 0x000ea80000300a00 */
[----:B------:R1:W-:Y:S04]  /*373f0*/  STL.64 [R1+0x1298], R10 ;  /* 0x0012980a01007387 */ /* 0x0003e80000100a00 */
[----:B------:R-:W2:Y:S01]  /*37400*/  LDL.LU.64 R248, [R1+0x268] ;  /* 0x0002680001f87983 */ /* 0x000ea20000300a00 */
[----:B----4-:R-:W-:Y:S01]  /*37410*/  IMAD.WIDE R34, R25, 0x4, R238 ;  /* 0x0000000419227825 */ /* 0x010fe200078e02ee */
[----:B------:R-:W-:-:S03]  /*37420*/  ISETP.GE.U32.AND P2, PT, R4, 0x7ffffd03, PT ;  /* 0x7ffffd030400780c */ /* 0x000fc60003f46070 */
[C---:B---3--:R-:W-:Y:S01]  /*37430*/  IMAD.WIDE R14, R25.reuse, 0x4, R244 ;  /* 0x00000004190e7825 */ /* 0x048fe200078e02f4 */
[----:B------:R-:W-:Y:S03]  /*37440*/  STL.64 [R1+0x1290], R34 ;  /* 0x0012902201007387 */ /* 0x000fe60000100a00 */
[C---:B-1----:R-:W-:Y:S01]  /*37450*/  IMAD.WIDE R12, R25.reuse, 0x4, R246 ;  /* 0x00000004190c7825 */ /* 0x042fe200078e02f6 */
[----:B------:R1:W-:Y:S03]  /*37460*/  STL.64 [R1+0x1288], R14 ;  /* 0x0012880e01007387 */ /* 0x0003e60000100a00 */
[----:B------:R-:W-:Y:S01]  /*37470*/  IMAD.WIDE R4, R25, 0x4, R250 ;  /* 0x0000000419047825 */ /* 0x000fe200078e02fa */
[----:B------:R-:W-:Y:S04]  /*37480*/  STL.64 [R1+0x1280], R12 ;  /* 0x0012800c01007387 */ /* 0x000fe80000100a00 */
[----:B------:R3:W-:Y:S04]  /*37490*/  STL.64 [R1+0x1278], R4 ;  /* 0x0012780401007387 */ /* 0x0007e80000100a00 */
[----:B------:R-:W4:Y:S04]  /*374a0*/  LDL.LU.64 R244, [R1+0x260] ;  /* 0x0002600001f47983 */ /* 0x000f280000300a00 */
[----:B------:R-:W4:Y:S04]  /*374b0*/  LDL.LU.64 R246, [R1+0x258] ;  /* 0x0002580001f67983 */ /* 0x000f280000300a00 */
[----:B------:R-:W4:Y:S01]  /*374c0*/  LDL.LU.64 R250, [R1+0x250] ;  /* 0x0002500001fa7983 */ /* 0x000f220000300a00 */
[----:B------:R-:W-:Y:S01]  /*374d0*/  ISETP.GE.U32.AND P0, PT, R2, 0x7ffffd04, PT ;  /* 0x7ffffd040200780c */ /* 0x000fe20003f06070 */
[C---:B------:R-:W-:Y:S01]  /*374e0*/  VIADD R16, R24.reuse, 0x100000 ;  /* 0x0010000018107836 */ /* 0x040fe20000000000 */
[----:B------:R-:W3:Y:S11]  /*374f0*/  LDC R2, c[0x0][0x230] ;  /* 0x00008c00ff027b82 */ /* 0x000ef60000000800 */
[----:B------:R1:W-:Y:S04]  /*37500*/  LDGSTS.E [R252+0x30000], desc[UR8][R10.64], !P0 ;  /* 0x300000000afc7fae */ /* 0x0003e8000c121848 */
[----:B------:R-:W-:Y:S01]  /*37510*/  LDGSTS.E [R16+0x34000], desc[UR8][R34.64], !P0 ;  /* 0x3400000022107fae */ /* 0x000fe2000c121848 */
[C---:B-1----:R-:W-:Y:S01]  /*37520*/  IADD3 R11, R24.reuse, 0x100000, RZ ;  /* 0x00100000180b7810 */ /* 0x042fe20007ffe0ff */
[----:B------:R-:W-:-:S04]  /*37530*/  VIADD R10, R24, 0x100000 ;  /* 0x00100000180a7836 */ /* 0x000fc80000000000 */
[----:B------:R1:W-:Y:S04]  /*37540*/  LDGSTS.E [R11+0x38000], desc[UR8][R14.64], !P0 ;  /* 0x380000000e0b7fae */ /* 0x0003e8000c121848 */
[----:B------:R-:W-:Y:S04]  /*37550*/  LDGSTS.E [R10+0x3c000], desc[UR8][R12.64], !P0 ;  /* 0x3c0000000c0a7fae */ /* 0x000fe8000c121848 */
[----:B------:R3:W-:Y:S01]  /*37560*/  LDGSTS.E [R252+0x30004], desc[UR8][R4.64], !P2 ;  /* 0x3000400004fc7fae */ /* 0x0007e2000d121848 */
[----:B-1----:R-:W-:Y:S02]  /*37570*/  IADD3 R14, R24, 0x100000, RZ ;  /* 0x00100000180e7810 */ /* 0x002fe40007ffe0ff */
[----:B------:R-:W-:Y:S01]  /*37580*/  IADD3 R3, R3, -0x27f, RZ ;  /* 0xfffffd8103037810 */ /* 0x000fe20007ffe0ff */
[----:B---3--:R-:W-:-:S03]  /*37590*/  VIADD R16, R2, 0xfffffd80 ;  /* 0xfffffd8002107836 */ /* 0x008fc60000000000 */
[----:B------:R-:W-:Y:S01]  /*375a0*/  ISETP.GE.U32.AND P3, PT, R3, 0x7ffffd02, PT ;  /* 0x7ffffd020300780c */ /* 0x000fe20003f66070 */
[C---:B------:R-:W-:Y:S01]  /*375b0*/  VIADD R5, R24.reuse, 0x100000 ;  /* 0x0010000018057836 */ /* 0x040fe20000000000 */
[----:B------:R-:W-:Y:S01]  /*375c0*/  IADD3 R4, R24, 0x100000, RZ ;  /* 0x0010000018047810 */ /* 0x000fe20007ffe0ff */
[----:B--2---:R-:W-:-:S05]  /*375d0*/  IMAD.WIDE R30, R25, 0x4, R30 ;  /* 0x00000004191e7825 */ /* 0x004fca00078e021e */
[----:B------:R1:W-:Y:S04]  /*375e0*/  STL.64 [R1+0x1270], R30 ;  /* 0x0012701e01007387 */ /* 0x0003e80000100a00 */
[----:B------:R1:W-:Y:S02]  /*375f0*/  LDGSTS.E [R14+0x34004], desc[UR8][R30.64], !P2 ;  /* 0x340040001e0e7fae */ /* 0x0003e4000d121848 */
[----:B-1----:R-:W1:Y:S01]  /*37600*/  S2R R31, SR_TID.X ;  /* 0x00000000001f7919 */ /* 0x002e620000002100 */
[C---:B------:R-:W-:Y:S02]  /*37610*/  IMAD.WIDE R10, R25.reuse, 0x4, R242 ;  /* 0x00000004190a7825 */ /* 0x040fe400078e02f2 */
[----:B------:R-:W2:Y:S02]  /*37620*/  LDC R243, c[0x0][0x230] ;  /* 0x00008c00fff37b82 */ /* 0x000ea40000000800 */
[----:B------:R-:W-:-:S04]  /*37630*/  IMAD.WIDE R12, R25, 0x4, R240 ;  /* 0x00000004190c7825 */ /* 0x000fc800078e02f0 */
[----:B------:R-:W-:Y:S01]  /*37640*/  IMAD.WIDE R2, R25, 0x4, R248 ;  /* 0x0000000419027825 */ /* 0x000fe200078e02f8 */
[----:B------:R3:W-:Y:S04]  /*37650*/  STL.64 [R1+0x1268], R12 ;  /* 0x0012680c01007387 */ /* 0x0007e80000100a00 */
[----:B------:R2:W-:Y:S04]  /*37660*/  STL.64 [R1+0x1260], R10 ;  /* 0x0012600a01007387 */ /* 0x0005e80000100a00 */
[----:B------:R2:W-:Y:S04]  /*37670*/  STL.64 [R1+0x1258], R2 ;  /* 0x0012580201007387 */ /* 0x0005e80000100a00 */
[----:B------:R-:W2:Y:S04]  /*37680*/  LDL.LU.64 R234, [R1+0x248] ;  /* 0x0002480001ea7983 */ /* 0x000ea80000300a00 */
[----:B------:R-:W2:Y:S04]  /*37690*/  LDL.LU.64 R248, [R1+0x240] ;  /* 0x0002400001f87983 */ /* 0x000ea80000300a00 */
[----:B------:R3:W-:Y:S01]  /*376a0*/  LDGSTS.E [R5+0x38004], desc[UR8][R12.64], !P2 ;  /* 0x380040000c057fae */ /* 0x0007e2000d121848 */
[----:B-1----:R-:W-:-:S03]  /*376b0*/  LOP3.LUT R31, R31, 0x7f, RZ, 0xc0, !PT ;  /* 0x0000007f1f1f7812 */ /* 0x002fc600078ec0ff */
[----:B------:R-:W2:Y:S04]  /*376c0*/  LDL.LU.64 R238, [R1+0x238] ;  /* 0x0002380001ee7983 */ /* 0x000ea80000300a00 */
[----:B------:R1:W-:Y:S01]  /*376d0*/  LDGSTS.E [R4+0x3c004], desc[UR8][R10.64], !P2 ;  /* 0x3c0040000a047fae */ /* 0x0003e2000d121848 */
[----:B------:R-:W-:-:S03]  /*376e0*/  ISETP.GE.AND P2, PT, R31, R16, PT ;  /* 0x000000101f00720c */ /* 0x000fc60003f46270 */
[----:B------:R-:W2:Y:S01]  /*376f0*/  LDL.LU.64 R30, [R1+0x230] ;  /* 0x00023000011e7983 */ /* 0x000ea20000300a00 */
[----:B----4-:R-:W-:-:S03]  /*37700*/  IMAD.WIDE R14, R25, 0x4, R244 ;  /* 0x00000004190e7825 */ /* 0x010fc600078e02f4 */
[----:B------:R4:W-:Y:S01]  /*37710*/  LDGSTS.E [R252+0x30008], desc[UR8][R2.64], !P3 ;  /* 0x3000800002fc7fae */ /* 0x0009e2000d921848 */
[----:B---3--:R-:W-:-:S04]  /*37720*/  IMAD.WIDE R12, R25, 0x4, R246 ;  /* 0x00000004190c7825 */ /* 0x008fc800078e02f6 */
[----:B-1----:R-:W-:Y:S01]  /*37730*/  IMAD.WIDE R4, R25, 0x4, R250 ;  /* 0x0000000419047825 */ /* 0x002fe200078e02fa */
[----:B------:R1:W-:Y:S03]  /*37740*/  STL.64 [R1+0x1250], R14 ;  /* 0x0012500e01007387 */ /* 0x0003e60000100a00 */
[----:B--2---:R-:W-:Y:S01]  /*37750*/  VIADD R243, R243, 0x7f ;  /* 0x0000007ff3f37836 */ /* 0x004fe20000000000 */
[----:B------:R-:W2:Y:S01]  /*37760*/  LDL.LU.64 R236, [R1+0x228] ;  /* 0x0002280001ec7983 */ /* 0x000ea20000300a00 */
[C---:B------:R-:W-:Y:S01]  /*37770*/  IADD3 R11, R24.reuse, 0x100000, RZ ;  /* 0x00100000180b7810 */ /* 0x040fe20007ffe0ff */
[C---:B------:R-:W-:Y:S01]  /*37780*/  VIADD R10, R24.reuse, 0x100000 ;  /* 0x00100000180a7836 */ /* 0x040fe20000000000 */
[----:B----4-:R-:W-:Y:S01]  /*37790*/  SEL R252, RZ, 0x4, P2 ;  /* 0x00000004fffc7807 */ /* 0x010fe20001000000 */
[----:B------:R-:W-:Y:S01]  /*377a0*/  STL.64 [R1+0x1228], R12 ;  /* 0x0012280c01007387 */ /* 0x000fe20000100a00 */
[----:B------:R-:W-:Y:S01]  /*377b0*/  ISETP.GT.AND P0, PT, R243, 0x2ff, PT ;  /* 0x000002fff300780c */ /* 0x000fe20003f04270 */
[----:B------:R-:W3:Y:S02]  /*377c0*/  LDC R2, c[0x0][0x230] ;  /* 0x00008c00ff027b82 */ /* 0x000ee40000000800 */
[----:B------:R4:W-:Y:S04]  /*377d0*/  STL.64 [R1+0x1220], R4 ;  /* 0x0012200401007387 */ /* 0x0009e80000100a00 */
[----:B------:R-:W3:Y:S04]  /*377e0*/  LDL.LU.64 R240, [R1+0x220] ;  /* 0x0002200001f07983 */ /* 0x000ee80000300a00 */
[----:B------:R-:W3:Y:S04]  /*377f0*/  LDL.LU.64 R242, [R1+0x218] ;  /* 0x0002180001f27983 */ /* 0x000ee80000300a00 */
[----:B------:R-:W3:Y:S04]  /*37800*/  LDL.LU.64 R250, [R1+0x210] ;  /* 0x0002100001fa7983 */ /* 0x000ee80000300a00 */
[----:B------:R-:W3:Y:S01]  /*37810*/  LDL.LU.64 R246, [R1+0x208] ;  /* 0x0002080001f67983 */ /* 0x000ee20000300a00 */
[----:B------:R-:W-:-:S02]  /*37820*/  IADD3 R3, R24, 0x100000, RZ ;  /* 0x0010000018037810 */ /* 0x000fc40007ffe0ff */
[----:B------:R-:W-:Y:S01]  /*37830*/  ISETP.GE.U32.AND P2, PT, R16, 0x7ffffd01, PT ;  /* 0x7ffffd011000780c */ /* 0x000fe20003f46070 */
[----:B------:R1:W-:Y:S04]  /*37840*/  LDGSTS.E [R11+0x34008], desc[UR8][R14.64], !P3 ;  /* 0x340080000e0b7fae */ /* 0x0003e8000d921848 */
[----:B------:R4:W-:Y:S04]  /*37850*/  LDGSTS.E [R10+0x38008], desc[UR8][R12.64], !P3 ;  /* 0x380080000c0a7fae */ /* 0x0009e8000d921848 */
[----:B------:R-:W3:Y:S04]  /*37860*/  LDL.LU.64 R244, [R1+0x200] ;  /* 0x0002000001f47983 */ /* 0x000ee80000300a00 */
[----:B------:R4:W-:Y:S01]  /*37870*/  LDGSTS.E [R3+0x3c008], desc[UR8][R4.64], !P3 ;  /* 0x3c00800004037fae */ /* 0x0009e2000d921848 */
[----:B------:R-:W-:-:S04]  /*37880*/  IMAD.WIDE R16, R25, 0x4, R234 ;  /* 0x0000000419107825 */ /* 0x000fc800078e02ea */
[C---:B-1----:R-:W-:Y:S02]  /*37890*/  IMAD.WIDE R14, R25.reuse, 0x4, R248 ;  /* 0x00000004190e7825 */ /* 0x042fe400078e02f8 */
[----:B------:R-:W3:Y:S02]  /*378a0*/  LDL.LU.64 R248, [R1+0x1f8] ;  /* 0x0001f80001f87983 */ /* 0x000ee40000300a00 */
[C---:B----4-:R-:W-:Y:S02]  /*378b0*/  IMAD.WIDE R10, R25.reuse, 0x4, R238 ;  /* 0x00000004190a7825 */ /* 0x050fe400078e02ee */
[----:B------:R-:W-:Y:S04]  /*378c0*/  STL.64 [R1+0x1218], R16 ;  /* 0x0012181001007387 */ /* 0x000fe80000100a00 */
[----:B------:R-:W-:Y:S01]  /*378d0*/  STL.64 [R1+0x1210], R14 ;  /* 0x0012100e01007387 */ /* 0x000fe20000100a00 */
[----:B------:R-:W-:-:S03]  /*378e0*/  IMAD.WIDE R4, R25, 0x4, R30 ;  /* 0x0000000419047825 */ /* 0x000fc600078e021e */
[----:B------:R-:W-:Y:S04]  /*378f0*/  STL.64 [R1+0x1208], R10 ;  /* 0x0012080a01007387 */ /* 0x000fe80000100a00 */
[----:B------:R-:W4:Y:S04]  /*37900*/  LDL.LU.64 R238, [R1+0x1e8] ;  /* 0x0001e80001ee7983 */ /* 0x000f280000300a00 */
[----:B------:R1:W-:Y:S04]  /*37910*/  STL.64 [R1+0x13b8], R4 ;  /* 0x0013b80401007387 */ /* 0x0003e80000100a00 */
[----:B------:R-:W4:Y:S01]  /*37920*/  LDL.LU.64 R30, [R1+0x1e0] ;  /* 0x0001e000011e7983 */ /* 0x000f220000300a00 */
[----:B--2---:R-:W-:-:S03]  /*37930*/  IMAD.WIDE R122, R33, 0x4, R236 ;  /* 0x00000004217a7825 */ /* 0x004fc600078e02ec */
[----:B------:R-:W2:Y:S04]  /*37940*/  LDL.LU.64 R234, [R1+0x1d8] ;  /* 0x0001d80001ea7983 */ /* 0x000ea80000300a00 */
[----:B------:R-:W2:Y:S01]  /*37950*/  LDL.LU.64 R236, [R1+0x1d0] ;  /* 0x0001d00001ec7983 */ /* 0x000ea20000300a00 */
[----:B---3--:R-:W-:-:S03]  /*37960*/  IMAD.WIDE R108, R33, 0x4, R240 ;  /* 0x00000004216c7825 */ /* 0x008fc600078e02f0 */
[----:B------:R-:W3:Y:S01]  /*37970*/  LDL.LU.64 R240, [R1+0x1c8] ;  /* 0x0001c80001f07983 */ /* 0x000ee20000300a00 */
[----:B------:R-:W-:-:S03]  /*37980*/  IMAD.WIDE R92, R33, 0x4, R242 ;  /* 0x00000004215c7825 */ /* 0x000fc600078e02f2 */
[----:B------:R-:W3:Y:S01]  /*37990*/  LDL.LU.64 R242, [R1+0x1c0] ;  /* 0x0001c00001f27983 */ /* 0x000ee20000300a00 */
[----:B------:R-:W-:-:S03]  /*379a0*/  IMAD.WIDE R78, R33, 0x4, R250 ;  /* 0x00000004214e7825 */ /* 0x000fc600078e02fa */
[----:B------:R-:W3:Y:S01]  /*379b0*/  LDL.LU.64 R250, [R1+0x1b8] ;  /* 0x0001b80001fa7983 */ /* 0x000ee20000300a00 */
[----:B------:R-:W-:-:S03]  /*379c0*/  IMAD.WIDE R62, R33, 0x4, R246 ;  /* 0x00000004213e7825 */ /* 0x000fc600078e02f6 */
[----:B------:R3:W-:Y:S04]  /*379d0*/  STL.64 [R1+0x1aa0], R122 ;  /* 0x001aa07a01007387 */ /* 0x0007e80000100a00 */
[----:B------:R-:W3:Y:S01]  /*379e0*/  LDL.LU.64 R246, [R1+0x1b0] ;  /* 0x0001b00001f67983 */ /* 0x000ee20000300a00 */
[----:B------:R-:W-:Y:S01]  /*379f0*/  SEL R252, R252, RZ, P0 ;  /* 0x000000fffcfc7207 */ /* 0x000fe20000000000 */
[C---:B------:R-:W-:Y:S01]  /*37a00*/  VIADD R13, R24.reuse, 0x100000 ;  /* 0x00100000180d7836 */ /* 0x040fe20000000000 */
[----:B------:R-:W-:Y:S02]  /*37a10*/  IADD3 R12, R24, 0x100000, RZ ;  /* 0x00100000180c7810 */ /* 0x000fe40007ffe0ff */
[----:B------:R-:W-:Y:S01]  /*37a20*/  ISETP.NE.U32.AND P0, PT, R252, RZ, PT ;  /* 0x000000fffc00720c */ /* 0x000fe20003f05070 */
[----:B------:R-:W-:Y:S01]  /*37a30*/  VIADD R252, R24, 0x100000 ;  /* 0x0010000018fc7836 */ /* 0x000fe20000000000 */
[----:B------:R3:W-:Y:S04]  /*37a40*/  LDGSTS.E [R13+0x3000c], desc[UR8][R16.64], !P2 ;  /* 0x3000c000100d7fae */ /* 0x0007e8000d121848 */
[----:B------:R3:W-:Y:S04]  /*37a50*/  LDGSTS.E [R12+0x3400c], desc[UR8][R14.64], !P2 ;  /* 0x3400c0000e0c7fae */ /* 0x0007e8000d121848 */
[----:B------:R3:W-:Y:S04]  /*37a60*/  LDGSTS.E [R3+0x3800c], desc[UR8][R10.64], !P2 ;  /* 0x3800c0000a037fae */ /* 0x0007e8000d121848 */
[----:B------:R3:W-:Y:S04]  /*37a70*/  LDGSTS.E [R252+0x3c00c], desc[UR8][R4.64], !P2 ;  /* 0x3c00c00004fc7fae */ /* 0x0007e8000d121848 */
[----:B------:R-:W-:Y:S01]  /*37a80*/  STL.64 [R1+0x1a98], R108 ;  /* 0x001a986c01007387 */ /* 0x000fe20000100a00 */
[----:B------:R-:W-:-:S04]  /*37a90*/  IMAD.WIDE R48, R33, 0x4, R244 ;  /* 0x0000000421307825 */ /* 0x000fc800078e02f4 */
[----:B------:R-:W-:Y:S01]  /*37aa0*/  IMAD.WIDE R232, R33, 0x4, R28 ;  /* 0x0000000421e87825 */ /* 0x000fe200078e021c */
[----:B------:R-:W-:Y:S01]  /*37ab0*/  IADD3 R2, R2, -0x281, RZ ;  /* 0xfffffd7f02027810 */ /* 0x000fe20007ffe0ff */
[----:B------:R-:W0:Y:S04]  /*37ac0*/  LDGDEPBAR ;  /* 0x00000000000079af */ /* 0x000e280000000000 */
[----:B-1----:R-:W3:Y:S04]  /*37ad0*/  LDL.LU.64 R4, [R1+0x1a8] ;  /* 0x0001a80001047983 */ /* 0x002ee80000300a00 */
[----:B------:R-:W3:Y:S04]  /*37ae0*/  LDL.LU.64 R244, [R1+0x1a0] ;  /* 0x0001a00001f47983 */ /* 0x000ee80000300a00 */
[----:B------:R-:W-:Y:S04]  /*37af0*/  STL.64 [R1+0x1a90], R92 ;  /* 0x001a905c01007387 */ /* 0x000fe80000100a00 */
[----:B------:R-:W-:Y:S04]  /*37b00*/  STL.64 [R1+0x1a88], R78 ;  /* 0x001a884e01007387 */ /* 0x000fe80000100a00 */
[----:B------:R-:W3:Y:S04]  /*37b10*/  LDL.LU.64 R28, [R1+0x198] ;  /* 0x00019800011c7983 */ /* 0x000ee80000300a00 */
[----:B------:R-:W-:Y:S04]  /*37b20*/  STL.64 [R1+0x1a80], R62 ;  /* 0x001a803e01007387 */ /* 0x000fe80000100a00 */
[----:B------:R-:W-:Y:S01]  /*37b30*/  STL.64 [R1+0x1a78], R48 ;  /* 0x001a783001007387 */ /* 0x000fe20000100a00 */
[----:B------:R-:W-:-:S03]  /*37b40*/  ISETP.GE.U32.AND P2, PT, R2, 0x7ffffd00, PT ;  /* 0x7ffffd000200780c */ /* 0x000fc60003f46070 */
[----:B------:R-:W-:Y:S01]  /*37b50*/  LDGSTS.E [R32+0x20000], desc[UR8][R122.64], P1 ;  /* 0x200000007a207fae */ /* 0x000fe20008921848 */
[----:B------:R-:W-:-:S04]  /*37b60*/  IMAD.WIDE R248, R33, 0x4, R248 ;  /* 0x0000000421f87825 */ /* 0x000fc800078e02f8 */
[C---:B----4-:R-:W-:Y:S02]  /*37b70*/  IMAD.WIDE R120, R33.reuse, 0x4, R238 ;  /* 0x0000000421787825 */ /* 0x050fe400078e02ee */
[----:B------:R-:W4:Y:S04]  /*37b80*/  LDL.LU.64 R238, [R1+0x190] ;  /* 0x0001900001ee7983 */ /* 0x000f280000300a00 */
[----:B------:R-:W-:Y:S01]  /*37b90*/  LDGSTS.E [R32+0x20400], desc[UR8][R120.64], P1 ;  /* 0x2040000078207fae */ /* 0x000fe20008921848 */
[----:B------:R-:W-:-:S03]  /*37ba0*/  IMAD.WIDE R106, R33, 0x4, R30 ;  /* 0x00000004216a7825 */ /* 0x000fc600078e021e */
[----:B------:R-:W4:Y:S01]  /*37bb0*/  LDL.LU.64 R30, [R1+0x188] ;  /* 0x00018800011e7983 */ /* 0x000f220000300a00 */
[----:B--2---:R-:W-:-:S03]  /*37bc0*/  IMAD.WIDE R90, R33, 0x4, R234 ;  /* 0x00000004215a7825 */ /* 0x004fc600078e02ea */
[----:B------:R-:W-:Y:S04]  /*37bd0*/  STL.64 [R1+0x1a70], R248 ;  /* 0x001a70f801007387 */ /* 0x000fe80000100a00 */
[----:B------:R1:W-:Y:S01]  /*37be0*/  STL.64 [R1+0x1a60], R120 ;  /* 0x001a607801007387 */ /* 0x0003e20000100a00 */
[----:B------:R-:W-:-:S03]  /*37bf0*/  IMAD.WIDE R76, R33, 0x4, R236 ;  /* 0x00000004214c7825 */ /* 0x000fc600078e02ec */
[----:B------:R-:W2:Y:S01]  /*37c00*/  LDL.LU.64 R2, [R1+0x180] ;  /* 0x0001800001027983 */ /* 0x000ea20000300a00 */
[----:B---3--:R-:W-:-:S03]  /*37c10*/  IMAD.WIDE R60, R33, 0x4, R240 ;  /* 0x00000004213c7825 */ /* 0x008fc600078e02f0 */
[----:B------:R-:W-:Y:S01]  /*37c20*/  STL.64 [R1+0x1a68], R232 ;  /* 0x001a68e801007387 */ /* 0x000fe20000100a00 */
[----:B------:R-:W-:-:S03]  /*37c30*/  IMAD.WIDE R46, R33, 0x4, R242 ;  /* 0x00000004212e7825 */ /* 0x000fc600078e02f2 */
[----:B------:R-:W-:Y:S04]  /*37c40*/  STL.64 [R1+0x1a50], R106 ;  /* 0x001a506a01007387 */ /* 0x000fe80000100a00 */
[----:B------:R-:W3:Y:S04]  /*37c50*/  LDL.LU.64 R236, [R1+0x178] ;  /* 0x0001780001ec7983 */ /* 0x000ee80000300a00 */
[----:B------:R-:W3:Y:S04]  /*37c60*/  LDL.LU.64 R240, [R1+0x170] ;  /* 0x0001700001f07983 */ /* 0x000ee80000300a00 */
[----:B------:R-:W-:Y:S04]  /*37c70*/  STL.64 [R1+0x1a48], R90 ;  /* 0x001a485a01007387 */ /* 0x000fe80000100a00 */
[----:B------:R-:W3:Y:S01]  /*37c80*/  LDL.LU.64 R242, [R1+0x168] ;  /* 0x0001680001f27983 */ /* 0x000ee20000300a00 */
[----:B------:R-:W-:-:S03]  /*37c90*/  IMAD.WIDE R234, R33, 0x4, R246 ;  /* 0x0000000421ea7825 */ /* 0x000fc600078e02f6 */
[----:B------:R-:W-:Y:S04]  /*37ca0*/  STL.64 [R1+0x1a40], R76 ;  /* 0x001a404c01007387 */ /* 0x000fe80000100a00 */
[----:B------:R-:W3:Y:S01]  /*37cb0*/  LDL.LU.64 R246, [R1+0x160] ;  /* 0x0001600001f67983 */ /* 0x000ee20000300a00 */
[----:B------:R-:W-:-:S03]  /*37cc0*/  IMAD.WIDE R250, R33, 0x4, R250 ;  /* 0x0000000421fa7825 */ /* 0x000fc600078e02fa */
[----:B------:R-:W-:Y:S04]  /*37cd0*/  STL.64 [R1+0x1a38], R60 ;  /* 0x001a383c01007387 */ /* 0x000fe80000100a00 */
[----:B------:R-:W-:Y:S04]  /*37ce0*/  STL.64 [R1+0x1a30], R46 ;  /* 0x001a302e01007387 */ /* 0x000fe80000100a00 */
[----:B------:R-:W3:Y:S04]  /*37cf0*/  LDL.LU.64 R38, [R1+0x158] ;  /* 0x0001580001267983 */ /* 0x000ee80000300a00 */
[----:B------:R-:W3:Y:S01]  /*37d00*/  LDL.LU.64 R36, [R1+0x150] ;  /* 0x0001500001247983 */ /* 0x000ee20000300a00 */
[----:B------:R-:W-:-:S03]  /*37d10*/  IMAD.WIDE R118, R33, 0x4, R4 ;  /* 0x0000000421767825 */ /* 0x000fc600078e0204 */
[----:B------:R-:W-:Y:S01]  /*37d20*/  STL.64 [R1+0x1a28], R250 ;  /* 0x001a28fa01007387 */ /* 0x000fe20000100a00 */
[----:B------:R-:W-:-:S03]  /*37d30*/  IMAD.WIDE R104, R33, 0x4, R244 ;  /* 0x0000000421687825 */ /* 0x000fc600078e02f4 */
[----:B------:R1:W-:Y:S04]  /*37d40*/  STL.64 [R1+0x1a18], R118 ;  /* 0x001a187601007387 */ /* 0x0003e80000100a00 */
[----:B------:R-:W3:Y:S04]  /*37d50*/  LDL.LU.64 R4, [R1+0x148] ;  /* 0x0001480001047983 */ /* 0x000ee80000300a00 */
[----:B------:R-:W3:Y:S01]  /*37d60*/  LDL.LU.64 R14, [R1+0x140] ;  /* 0x00014000010e7983 */ /* 0x000ee20000300a00 */
[----:B------:R-:W-:-:S03]  /*37d70*/  IMAD.WIDE R28, R33, 0x4, R28 ;  /* 0x00000004211c7825 */ /* 0x000fc600078e021c */
[----:B------:R-:W3:Y:S04]  /*37d80*/  LDL.LU.64 R244, [R1+0x138] ;  /* 0x0001380001f47983 */ /* 0x000ee80000300a00 */
[----:B------:R-:W-:Y:S04]  /*37d90*/  STL.64 [R1+0x1a20], R234 ;  /* 0x001a20ea01007387 */ /* 0x000fe80000100a00 */
[----:B------:R-:W-:Y:S04]  /*37da0*/  STL.64 [R1+0x1a10], R104 ;  /* 0x001a106801007387 */ /* 0x000fe80000100a00 */
[----:B------:R-:W-:Y:S01]  /*37db0*/  LDGSTS.E [R32+0x20800], desc[UR8][R118.64], P1 ;  /* 0x2080000076207fae */ /* 0x000fe20008921848 */
[----:B----4-:R-:W-:-:S03]  /*37dc0*/  IMAD.WIDE R74, R33, 0x4, R238 ;  /* 0x00000004214a7825 */ /* 0x010fc600078e02ee */
[----:B------:R-:W4:Y:S04]  /*37dd0*/  LDL.LU.64 R238, [R1+0x130] ;  /* 0x0001300001ee7983 */ /* 0x000f280000300a00 */
[----:B------:R-:W4:Y:S01]  /*37de0*/  LDL.LU.64 R34, [R1+0x128] ;  /* 0x0001280001227983 */ /* 0x000f220000300a00 */
[----:B------:R-:W-:-:S03]  /*37df0*/  IMAD.WIDE R30, R33, 0x4, R30 ;  /* 0x00000004211e7825 */ /* 0x000fc600078e021e */
[----:B------:R-:W-:Y:S04]  /*37e00*/  STL.64 [R1+0x1a08], R28 ;  /* 0x001a081c01007387 */ /* 0x000fe80000100a00 */
[----:B------:R-:W4:Y:S04]  /*37e10*/  LDL.LU.64 R12, [R1+0x120] ;  /* 0x00012000010c7983 */ /* 0x000f280000300a00 */
[----:B------:R-:W4:Y:S01]  /*37e20*/  LDL.LU.64 R10, [R1+0x118] ;  /* 0x00011800010a7983 */ /* 0x000f220000300a00 */
[----:B--2---:R-:W-:-:S03]  /*37e30*/  IMAD.WIDE R44, R33, 0x4, R2 ;  /* 0x00000004212c7825 */ /* 0x004fc600078e0202 */
[----:B------:R-:W-:Y:S04]  /*37e40*/  STL.64 [R1+0x1a00], R74 ;  /* 0x001a004a01007387 */ /* 0x000fe80000100a00 */
[----:B------:R-:W-:Y:S04]  /*37e50*/  STL.64 [R1+0x19f8], R30 ;  /* 0x0019f81e01007387 */ /* 0x000fe80000100a00 */
[----:B------:R-:W2:Y:S01]  /*37e60*/  LDL.LU.64 R2, [R1+0x110] ;  /* 0x0001100001027983 */ /* 0x000ea20000300a00 */
[----:B---3--:R-:W-:-:S04]  /*37e70*/  IMAD.WIDE R16, R33, 0x4, R236 ;  /* 0x0000000421107825 */ /* 0x008fc800078e02ec */
[C---:B------:R-:W-:Y:S02]  /*37e80*/  IMAD.WIDE R236, R33.reuse, 0x4, R240 ;  /* 0x0000000421ec7825 */ /* 0x040fe400078e02f0 */
[----:B------:R-:W3:Y:S04]  /*37e90*/  LDL.LU.64 R240, [R1+0x108] ;  /* 0x0001080001f07983 */ /* 0x000ee80000300a00 */
[----:B------:R-:W-:Y:S01]  /*37ea0*/  STL.64 [R1+0x19f0], R44 ;  /* 0x0019f02c01007387 */ /* 0x000fe20000100a00 */
[----:B------:R-:W-:-:S03]  /*37eb0*/  IMAD.WIDE R116, R33, 0x4, R242 ;  /* 0x0000000421747825 */ /* 0x000fc600078e02f2 */
[----:B------:R-:W3:Y:S04]  /*37ec0*/  LDL.LU.64 R242, [R1+0x100] ;  /* 0x0001000001f27983 */ /* 0x000ee80000300a00 */
[----:B------:R-:W-:Y:S01]  /*37ed0*/  LDGSTS.E [R32+0x20c00], desc[UR8][R116.64], P1 ;  /* 0x20c0000074207fae */ /* 0x000fe20008921848 */
[----:B------:R-:W-:-:S03]  /*37ee0*/  IMAD.WIDE R102, R33, 0x4, R246 ;  /* 0x0000000421667825 */ /* 0x000fc600078e02f6 */
[----:B------:R-:W3:Y:S04]  /*37ef0*/  LDL.LU.64 R246, [R1+0xf8] ;  /* 0x0000f80001f67983 */ /* 0x000ee80000300a00 */
[----:B------:R-:W-:Y:S04]  /*37f00*/  STL.64 [R1+0x19e8], R16 ;  /* 0x0019e81001007387 */ /* 0x000fe80000100a00 */
[----:B------:R1:W-:Y:S01]  /*37f10*/  STL.64 [R1+0x19d8], R116 ;  /* 0x0019d87401007387 */ /* 0x0003e20000100a00 */
[----:B------:R-:W-:-:S03]  /*37f20*/  IMAD.WIDE R88, R33, 0x4, R38 ;  /* 0x0000000421587825 */ /* 0x000fc600078e0226 */
[----:B------:R-:W-:Y:S01]  /*37f30*/  STL.64 [R1+0x19e0], R236 ;  /* 0x0019e0ec01007387 */ /* 0x000fe20000100a00 */
[----:B------:R-:W-:-:S03]  /*37f40*/  IMAD.WIDE R72, R33, 0x4, R36 ;  /* 0x0000000421487825 */ /* 0x000fc600078e0224 */
[----:B------:R-:W-:Y:S04]  /*37f50*/  STL.64 [R1+0x19d0], R102 ;  /* 0x0019d06601007387 */ /* 0x000fe80000100a00 */
[----:B------:R-:W3:Y:S01]  /*37f60*/  LDL.LU.64 R36, [R1+0xe8] ;  /* 0x0000e80001247983 */ /* 0x000ee20000300a00 */
[----:B------:R-:W-:-:S03]  /*37f70*/  IMAD.WIDE R58, R33, 0x4, R4 ;  /* 0x00000004213a7825 */ /* 0x000fc600078e0204 */
[----:B------:R-:W3:Y:S01]  /*37f80*/  LDL.LU.64 R4, [R1+0xe0] ;  /* 0x0000e00001047983 */ /* 0x000ee20000300a00 */
[----:B------:R-:W-:-:S03]  /*37f90*/  IMAD.WIDE R42, R33, 0x4, R14 ;  /* 0x00000004212a7825 */ /* 0x000fc600078e020e */
[----:B------:R-:W-:Y:S01]  /*37fa0*/  STL.64 [R1+0x19c8], R88 ;  /* 0x0019c85801007387 */ /* 0x000fe20000100a00 */
[----:B------:R-:W-:-:S03]  /*37fb0*/  IMAD.WIDE R14, R33, 0x4, R244 ;  /* 0x00000004210e7825 */ /* 0x000fc600078e02f4 */
[----:B------:R-:W3:Y:S04]  /*37fc0*/  LDL.LU.64 R244, [R1+0xd8] ;  /* 0x0000d80001f47983 */ /* 0x000ee80000300a00 */
[----:B------:R-:W-:Y:S04]  /*37fd0*/  STL.64 [R1+0x19c0], R72 ;  /* 0x0019c04801007387 */ /* 0x000fe80000100a00 */
[----:B------:R-:W-:Y:S04]  /*37fe0*/  STL.64 [R1+0x19b0], R58 ;  /* 0x0019b03a01007387 */ /* 0x000fe80000100a00 */
[----:B------:R-:W-:Y:S04]  /*37ff0*/  STL.64 [R1+0x19a8], R42 ;  /* 0x0019a82a01007387 */ /* 0x000fe80000100a00 */
[----:B------:R-:W-:Y:S01]  /*38000*/  STL.64 [R1+0x19a0], R14 ;  /* 0x0019a00e01007387 */ /* 0x000fe20000100a00 */
[----:B----4-:R-:W-:-:S04]  /*38010*/  IMAD.WIDE R238, R33, 0x4, R238 ;  /* 0x0000000421ee7825 */ /* 0x010fc800078e02ee */
[----:B------:R-:W-:-:S05]  /*38020*/  IMAD.WIDE R114, R33, 0x4, R34 ;  /* 0x0000000421727825 */ /* 0x000fca00078e0222 */
[----:B------:R4:W-:Y:S01]  /*38030*/  STL.64 [R1+0x1990], R114 ;  /* 0x0019907201007387 */ /* 0x0009e20000100a00 */
[----:B------:R-:W-:-:S03]  /*38040*/  IMAD.WIDE R100, R33, 0x4, R12 ;  /* 0x0000000421647825 */ /* 0x000fc600078e020c */
[----:B------:R-:W4:Y:S01]  /*38050*/  LDL.LU.64 R34, [R1+0xc8] ;  /* 0x0000c80001227983 */ /* 0x000f220000300a00 */
[----:B------:R-:W-:-:S03]  /*38060*/  IMAD.WIDE R86, R33, 0x4, R10 ;  /* 0x0000000421567825 */ /* 0x000fc600078e020a */
[----:B------:R-:W-:Y:S04]  /*38070*/  STL.64 [R1+0x1998], R238 ;  /* 0x001998ee01007387 */ /* 0x000fe80000100a00 */
[----:B------:R-:W-:Y:S04]  /*38080*/  STL.64 [R1+0x1988], R100 ;  /* 0x0019886401007387 */ /* 0x000fe80000100a00 */
[----:B------:R-:W4:Y:S01]  /*38090*/  LDL.LU.64 R10, [R1+0xc0] ;  /* 0x0000c000010a7983 */ /* 0x000f220000300a00 */
[----:B--2---:R-:W-:-:S03]  /*380a0*/  IMAD.WIDE R70, R33, 0x4, R2 ;  /* 0x0000000421467825 */ /* 0x004fc600078e0202 */
[----:B------:R-:W-:Y:S04]  /*380b0*/  LDGSTS.E [R32+0x21000], desc[UR8][R114.64], P1 ;  /* 0x2100000072207fae */ /* 0x000fe80008921848 */
[----:B------:R-:W2:Y:S01]  /*380c0*/  LDL.LU.64 R2, [R1+0xb8] ;  /* 0x0000b80001027983 */ /* 0x000ea20000300a00 */
[----:B---3--:R-:W-:-:S03]  /*380d0*/  IMAD.WIDE R56, R33, 0x4, R240 ;  /* 0x0000000421387825 */ /* 0x008fc600078e02f0 */
        /* <DEDUP_REMOVED lines=8> */
[----:B------:R-:W-:Y:S04]  /*38160*/  STL.64 [R1+0x1970], R56 ;  /* 0x0019703801007387 */ /* 0x000fe80000100a00 */
[----:B------:R-:W3:Y:S04]  /*38170*/  LDL.LU.64 R96, [R1+0xa0] ;  /* 0x0000a00001607983 */ /* 0x000ee80000300a00 */
[----:B------:R-:W-:Y:S01]  /*38180*/  STL.64 [R1+0x1968], R40 ;  /* 0x0019682801007387 */ /* 0x000fe20000100a00 */
[----:B------:R-:W-:-:S03]  /*38190*/  IMAD.WIDE R112, R33, 0x4, R36 ;  /* 0x0000000421707825 */ /* 0x000fc600078e0224 */
[----:B------:R-:W3:Y:S04]  /*381a0*/  LDL.LU.64 R82, [R1+0x98] ;  /* 0x0000980001527983 */ /* 0x000ee80000300a00 */
[----:B------:R-:W-:Y:S01]  /*381b0*/  STL.64 [R1+0x1960], R12 ;  /* 0x0019600c01007387 */ /* 0x000fe20000100a00 */
[----:B------:R-:W-:-:S03]  /*381c0*/  IMAD.WIDE R98, R33, 0x4, R4 ;  /* 0x0000000421627825 */ /* 0x000fc600078e0204 */
[----:B------:R1:W-:Y:S04]  /*381d0*/  STL.64 [R1+0x1950], R112 ;  /* 0x0019507001007387 */ /* 0x0003e80000100a00 */
[----:B------:R-:W3:Y:S01]  /*381e0*/  LDL.LU.64 R66, [R1+0x90] ;  /* 0x0000900001427983 */ /* 0x000ee20000300a00 */
[----:B------:R-:W-:-:S03]  /*381f0*/  IMAD.WIDE R84, R33, 0x4, R244 ;  /* 0x0000000421547825 */ /* 0x000fc600078e02f4 */
[----:B------:R-:W3:Y:S04]  /*38200*/  LDL.LU.64 R52, [R1+0x88] ;  /* 0x0000880001347983 */ /* 0x000ee80000300a00 */
[----:B------:R-:W3:Y:S04]  /*38210*/  LDL.LU.64 R36, [R1+0x80] ;  /* 0x0000800001247983 */ /* 0x000ee80000300a00 */
[----:B------:R-:W3:Y:S04]  /*38220*/  LDL.LU.64 R4, [R1+0x78] ;  /* 0x0000780001047983 */ /* 0x000ee80000300a00 */
[----:B------:R-:W3:Y:S04]  /*38230*/  LDL.LU.64 R244, [R1+0x70] ;  /* 0x0000700001f47983 */ /* 0x000ee80000300a00 */
[----:B------:R-:W-:Y:S04]  /*38240*/  STL.64 [R1+0x1958], R240 ;  /* 0x001958f001007387 */ /* 0x000fe80000100a00 */
[----:B------:R-:W-:Y:S04]  /*38250*/  STL.64 [R1+0x1948], R98 ;  /* 0x0019486201007387 */ /* 0x000fe80000100a00 */
[----:B------:R-:W-:Y:S01]  /*38260*/  LDGSTS.E [R32+0x21400], desc[UR8][R112.64], P1 ;  /* 0x2140000070207fae */ /* 0x000fe20008921848 */
[----:B----4-:R-:W-:-:S04]  /*38270*/  IMAD.WIDE R54, R33, 0x4, R34 ;  /* 0x0000000421367825 */ /* 0x010fc800078e0222 */
[----:B------:R-:W-:-:S04]  /*38280*/  IMAD.WIDE R38, R33, 0x4, R10 ;  /* 0x0000000421267825 */ /* 0x000fc800078e020a */
[----:B--2---:R-:W-:-:S04]  /*38290*/  IMAD.WIDE R10, R33, 0x4, R2 ;  /* 0x00000004210a7825 */ /* 0x004fc800078e0202 */
[C---:B---3--:R-:W-:Y:S02]  /*382a0*/  IMAD.WIDE R68, R33.reuse, 0x4, R26 ;  /* 0x0000000421447825 */ /* 0x048fe400078e021a */
[----:B------:R-:W2:Y:S04]  /*382b0*/  LDL.LU.64 R26, [R1+0x68] ;  /* 0x00006800011a7983 */ /* 0x000ea80000300a00 */
[----:B------:R-:W3:Y:S04]  /*382c0*/  LDL.LU.64 R94, [R1+0x60] ;  /* 0x00006000015e7983 */ /* 0x000ee80000300a00 */
[----:B------:R-:W-:Y:S04]  /*382d0*/  STL.64 [R1+0x1940], R84 ;  /* 0x0019405401007387 */ /* 0x000fe80000100a00 */
[----:B------:R-:W4:Y:S04]  /*382e0*/  LDL.LU.64 R80, [R1+0x58] ;  /* 0x0000580001507983 */ /* 0x000f280000300a00 */
[----:B------:R-:W4:Y:S04]  /*382f0*/  LDL.LU.64 R64, [R1+0x50] ;  /* 0x0000500001407983 */ /* 0x000f280000300a00 */
[----:B------:R-:W4:Y:S04]  /*38300*/  LDL.LU.64 R50, [R1+0x48] ;  /* 0x0000480001327983 */ /* 0x000f280000300a00 */
[----:B------:R-:W-:Y:S01]  /*38310*/  STL.64 [R1+0x1938], R68 ;  /* 0x0019384401007387 */ /* 0x000fe20000100a00 */
[----:B------:R-:W-:-:S03]  /*38320*/  IMAD.WIDE R110, R33, 0x4, R246 ;  /* 0x00000004216e7825 */ /* 0x000fc600078e02f6 */
[----:B------:R-:W4:Y:S04]  /*38330*/  LDL.LU.64 R34, [R1+0x40] ;  /* 0x0000400001227983 */ /* 0x000f280000300a00 */
[----:B------:R-:W4:Y:S04]  /*38340*/  LDL.LU.64 R2, [R1+0x38] ;  /* 0x0000380001027983 */ /* 0x000f280000300a00 */
[----:B------:R-:W-:Y:S04]  /*38350*/  STL.64 [R1+0x1930], R54 ;  /* 0x0019303601007387 */ /* 0x000fe80000100a00 */
[----:B------:R-:W4:Y:S01]  /*38360*/  LDL.LU.64 R246, [R1+0x28] ;  /* 0x0000280001f67983 */ /* 0x000f220000300a00 */
[----:B------:R-:W-:-:S03]  /*38370*/  IMAD.WIDE R242, R33, 0x4, R242 ;  /* 0x0000000421f27825 */ /* 0x000fc600078e02f2 */
[----:B------:R-:W-:Y:S01]  /*38380*/  STL.64 [R1+0x1928], R38 ;  /* 0x0019282601007387 */ /* 0x000fe20000100a00 */
[----:B------:R-:W-:-:S03]  /*38390*/  IMAD.WIDE R96, R33, 0x4, R96 ;  /* 0x0000000421607825 */ /* 0x000fc600078e0260 */
[----:B------:R-:W-:Y:S01]  /*383a0*/  STL.64 [R1+0x1920], R10 ;  /* 0x0019200a01007387 */ /* 0x000fe20000100a00 */
[----:B------:R-:W-:-:S03]  /*383b0*/  IMAD.WIDE R82, R33, 0x4, R82 ;  /* 0x0000000421527825 */ /* 0x000fc600078e0252 */
        /* <DEDUP_REMOVED lines=13> */
[----:B------:R-:W-:Y:S01]  /*38490*/  LDGSTS.E [R32+0x21800], desc[UR8][R110.64], P1 ;  /* 0x218000006e207fae */ /* 0x000fe20008921848 */
[----:B--2---:R-:W-:-:S04]  /*384a0*/  IMAD.WIDE R26, R33, 0x4, R26 ;  /* 0x00000004211a7825 */ /* 0x004fc800078e021a */
[C---:B---3--:R-:W-:Y:S01]  /*384b0*/  IMAD.WIDE R94, R33.reuse, 0x4, R94 ;  /* 0x00000004215e7825 */ /* 0x048fe200078e025e */
[----:B------:R2:W-:Y:S04]  /*384c0*/  STL.64 [R1+0x18c8], R26 ;  /* 0x0018c81a01007387 */ /* 0x0005e80000100a00 */
[----:B------:R-:W-:Y:S01]  /*384d0*/  STL.64 [R1+0x18d0], R244 ;  /* 0x0018d0f401007387 */ /* 0x000fe20000100a00 */
[----:B----4-:R-:W-:-:S03]  /*384e0*/  IMAD.WIDE R80, R33, 0x4, R80 ;  /* 0x0000000421507825 */ /* 0x010fc600078e0250 */
        /* <DEDUP_REMOVED lines=9> */
[----:B------:R-:W-:Y:S01]  /*38580*/  STL.64 [R1+0x1898], R2 ;  /* 0x0018980201007387 */ /* 0x000fe20000100a00 */
[----:B------:R-:W-:-:S03]  /*38590*/  IMAD.WIDE R246, R25, 0x4, R246 ;  /* 0x0000000419f67825 */ /* 0x000fc600078e02f6 */
[----:B------:R-:W3:Y:S04]  /*385a0*/  LDL.LU.64 R122, [R1+0x1dc0] ;  /* 0x001dc000017a7983 */ /* 0x000ee80000300a00 */
[----:B-1----:R-:W4:Y:S04]  /*385b0*/  LDL.LU.64 R120, [R1+0x1db8] ;  /* 0x001db80001787983 */ /* 0x002f280000300a00 */
[----:B------:R-:W-:Y:S04]  /*385c0*/  STL.64 [R1+0xd50], R246 ;  /* 0x000d50f601007387 */ /* 0x000fe80000100a00 */
[----:B------:R-:W3:Y:S04]  /*385d0*/  LDL.LU.64 R118, [R1+0x1db0] ;  /* 0x001db00001767983 */ /* 0x000ee80000300a00 */
[----:B------:R-:W4:Y:S04]  /*385e0*/  LDL.LU.64 R116, [R1+0x1da8] ;  /* 0x001da80001747983 */ /* 0x000f280000300a00 */
[----:B------:R-:W3:Y:S04]  /*385f0*/  LDL.LU.64 R114, [R1+0x1da0] ;  /* 0x001da00001727983 */ /* 0x000ee80000300a00 */
[----:B------:R-:W4:Y:S04]  /*38600*/  LDL.LU.64 R112, [R1+0x1d98] ;  /* 0x001d980001707983 */ /* 0x000f280000300a00 */
[----:B------:R-:W3:Y:S04]  /*38610*/  LDL.LU.64 R110, [R1+0x1d90] ;  /* 0x001d9000016e7983 */ /* 0x000ee80000300a00 */
[----:B------:R1:W-:Y:S04]  /*38620*/  LDGSTS.E [R32+0x21c00], desc[UR8][R26.64], P1 ;  /* 0x21c000001a207fae */ /* 0x0003e80008921848 */
[----:B--2---:R-:W2:Y:S04]  /*38630*/  LDL.LU.64 R26, [R1+0x1d88] ;  /* 0x001d8800011a7983 */ /* 0x004ea80000300a00 */
[----:B------:R1:W-:Y:S01]  /*38640*/  STL.64 [R1+0x1ab8], R32 ;  /* 0x001ab82001007387 */ /* 0x0003e20000100a00 */
[----:B------:R-:W-:-:S04]  /*38650*/  IMAD.WIDE R6, R33, 0x4, R6 ;  /* 0x0000000421067825 */ /* 0x000fc800078e0206 */
[C---:B------:R-:W-:Y:S01]  /*38660*/  VIADD R252, R9.reuse, 0x100000 ;  /* 0x0010000009fc7836 */ /* 0x040fe20000000000 */
[----:B-1----:R-:W1:Y:S08]  /*38670*/  LDC R33, c[0x0][0x230] ;  /* 0x00008c00ff217b82 */ /* 0x002e700000000800 */
[----:B------:R-:W4:Y:S01]  /*38680*/  LDC R32, c[0x0][0x230] ;  /* 0x00008c00ff207b82 */ /* 0x000f220000000800 */
        /* <DEDUP_REMOVED lines=22> */
[----:B------:R-:W4:Y:S04]  /*387f0*/  LDL.LU.64 R28, [R1+0x1d30] ;  /* 0x001d3000011c7983 */ /* 0x000f280000300a00 */
[----:B------:R-:W2:Y:S04]  /*38800*/  LDL.LU.64 R88, [R1+0x1d28] ;  /* 0x001d280001587983 */ /* 0x000ea80000300a00 */
[----:B------:R-:W-:Y:S04]  /*38810*/  LDGSTS.E [R27+0x21100], desc[UR8][R86.64], P1 ;  /* 0x21100000561b7fae */ /* 0x000fe80008921848 */
[----:B------:R-:W-:Y:S04]  /*38820*/  LDGSTS.E [R27+0x21500], desc[UR8][R84.64], P1 ;  /* 0x21500000541b7fae */ /* 0x000fe80008921848 */
[----:B------:R-:W-:Y:S04]  /*38830*/  LDGSTS.E [R27+0x21900], desc[UR8][R82.64], P1 ;  /* 0x21900000521b7fae */ /* 0x000fe80008921848 */
[----:B------:R-:W3:Y:S04]  /*38840*/  LDL.LU.64 R86, [R1+0x1d20] ;  /* 0x001d200001567983 */ /* 0x000ee80000300a00 */
[----:B------:R-:W2:Y:S04]  /*38850*/  LDL.LU.64 R84, [R1+0x1d18] ;  /* 0x001d180001547983 */ /* 0x000ea80000300a00 */
[----:B------:R-:W3:Y:S04]  /*38860*/  LDL.LU.64 R82, [R1+0x1d10] ;  /* 0x001d100001527983 */ /* 0x000ee80000300a00 */
[----:B------:R1:W-:Y:S04]  /*38870*/  LDGSTS.E [R27+0x21d00], desc[UR8][R80.64], P1 ;  /* 0x21d00000501b7fae */ /* 0x0003e80008921848 */
[----:B------:R-:W2:Y:S04]  /*38880*/  LDL.LU.64 R80, [R1+0x1d08] ;  /* 0x001d080001507983 */ /* 0x000ea80000300a00 */
[----:B------:R-:W-:Y:S04]  /*38890*/  STL.64 [R1+0x1ac0], R26 ;  /* 0x001ac01a01007387 */ /* 0x000fe80000100a00 */
        /* <DEDUP_REMOVED lines=28> */
[----:B------:R-:W2:Y:S04]  /*38a60*/  LDL.LU.64 R54, [R1+0x1c98] ;  /* 0x001c980001367983 */ /* 0x000ea80000300a00 */
[----:B------:R-:W4:Y:S04]  /*38a70*/  LDL.LU.64 R52, [R1+0x1c90] ;  /* 0x001c900001347983 */ /* 0x000f280000300a00 */
[----:B------:R-:W-:Y:S04]  /*38a80*/  LDGSTS.E [R29+0x21e00], desc[UR8][R50.64], P1 ;  /* 0x21e00000321d7fae */ /* 0x000fe80008921848 */
[----:B------:R-:W2:Y:S04]  /*38a90*/  LDL.LU.64 R50, [R1+0x1c88] ;  /* 0x001c880001327983 */ /* 0x000ea80000300a00 */
[----:B------:R-:W-:Y:S04]  /*38aa0*/  STL.64 [R1+0x1ac8], R28 ;  /* 0x001ac81c01007387 */ /* 0x000fe80000100a00 */
[----:B---3--:R-:W-:Y:S04]  /*38ab0*/  LDGSTS.E [R30+0x20280], desc[UR8][R48.64], P1 ;  /* 0x20280000301e7fae */ /* 0x008fe80008921848 */
        /* <DEDUP_REMOVED lines=22> */
[----:B------:R-:W4:Y:S04]  /*38c20*/  LDL.LU.64 R14, [R1+0x1c38] ;  /* 0x001c3800010e7983 */ /* 0x000f280000300a00 */
[----:B------:R-:W-:Y:S04]  /*38c30*/  LDGSTS.E [R31+0x21300], desc[UR8][R12.64], P1 ;  /* 0x213000000c1f7fae */ /* 0x000fe80008921848 */
[----:B------:R-:W-:Y:S04]  /*38c40*/  LDGSTS.E [R31+0x21700], desc[UR8][R10.64], P1 ;  /* 0x217000000a1f7fae */ /* 0x000fe80008921848 */
[----:B------:R-:W-:Y:S04]  /*38c50*/  LDGSTS.E [R31+0x21b00], desc[UR8][R4.64], P1 ;  /* 0x21b00000041f7fae */ /* 0x000fe80008921848 */
[----:B------:R-:W4:Y:S04]  /*38c60*/  LDL.LU.64 R12, [R1+0x1c30] ;  /* 0x001c3000010c7983 */ /* 0x000f280000300a00 */
[----:B------:R-:W4:Y:S04]  /*38c70*/  LDL.LU.64 R10, [R1+0x1c28] ;  /* 0x001c2800010a7983 */ /* 0x000f280000300a00 */
[----:B------:R-:W4:Y:S04]  /*38c80*/  LDL.LU.64 R4, [R1+0x1c20] ;  /* 0x001c200001047983 */ /* 0x000f280000300a00 */
[----:B------:R-:W-:Y:S04]  /*38c90*/  LDGSTS.E [R31+0x21f00], desc[UR8][R2.64], P1 ;  /* 0x21f00000021f7fae */ /* 0x000fe80008921848 */
[----:B------:R-:W-:Y:S04]  /*38ca0*/  LDGSTS.E [R0+0x20380], desc[UR8][R232.64], P1 ;  /* 0x20380000e8007fae */ /* 0x000fe80008921848 */
[----:B------:R-:W-:Y:S04]  /*38cb0*/  LDGSTS.E [R0+0x20780], desc[UR8][R234.64], P1 ;  /* 0x20780000ea007fae */ /* 0x000fe80008921848 */
[----:B------:R-:W4:Y:S04]  /*38cc0*/  LDL.LU.64 R2, [R1+0x1c18] ;  /* 0x001c180001027983 */ /* 0x000f280000300a00 */
[----:B------:R1:W-:Y:S04]  /*38cd0*/  STL.64 [R1+0x1ad0], R30 ;  /* 0x001ad01e01007387 */ /* 0x0003e80000100a00 */
[----:B------:R-:W-:Y:S04]  /*38ce0*/  LDGSTS.E [R0+0x20b80], desc[UR8][R236.64], P1 ;  /* 0x20b80000ec007fae */ /* 0x000fe80008921848 */
[----:B------:R-:W-:Y:S04]  /*38cf0*/  LDGSTS.E [R0+0x20f80], desc[UR8][R238.64], P1 ;  /* 0x20f80000ee007fae */ /* 0x000fe80008921848 */
[----:B-1----:R-:W4:Y:S04]  /*38d00*/  LDL.LU.64 R30, [R1+0x10] ;  /* 0x00001000011e7983 */ /* 0x002f280000300a00 */
[----:B------:R-:W-:Y:S04]  /*38d10*/  LDGSTS.E [R0+0x21380], desc[UR8][R240.64], P1 ;  /* 0x21380000f0007fae */ /* 0x000fe80008921848 */
[----:B------:R-:W-:Y:S04]  /*38d20*/  LDGSTS.E [R0+0x21780], desc[UR8][R242.64], P1 ;  /* 0x21780000f2007fae */ /* 0x000fe80008921848 */
[----:B------:R-:W-:Y:S04]  /*38d30*/  LDGSTS.E [R0+0x21b80], desc[UR8][R244.64], P1 ;  /* 0x21b80000f4007fae */ /* 0x000fe80008921848 */
[----:B------:R1:W-:Y:S04]  /*38d40*/  LDGSTS.E [R0+0x21f80], desc[UR8][R6.64], P1 ;  /* 0x21f8000006007fae */ /* 0x0003e80008921848 */
[----:B------:R-:W0:Y:S01]  /*38d50*/  LDGDEPBAR ;  /* 0x00000000000079af */ /* 0x000e220000000000 */
[----:B------:R-:W-:Y:S06]  /*38d60*/  BAR.SYNC.DEFER_BLOCKING 0x0 ;  /* 0x0000000000007b1d */ /* 0x000fec0000010000 */
[----:B------:R-:W4:Y:S04]  /*38d70*/  LDL.LU.64 R232, [R1+0x1c10] ;  /* 0x001c100001e87983 */ /* 0x000f280000300a00 */
[----:B------:R-:W4:Y:S04]  /*38d80*/  LDL.LU.64 R234, [R1+0x1c08] ;  /* 0x001c080001ea7983 */ /* 0x000f280000300a00 */
[----:B------:R-:W4:Y:S04]  /*38d90*/  LDL.LU.64 R236, [R1+0x1c00] ;  /* 0x001c000001ec7983 */ /* 0x000f280000300a00 */
[----:B------:R-:W4:Y:S04]  /*38da0*/  LDL.LU.64 R28, [R1] ;  /* 0x00000000011c7983 */ /* 0x000f280000300a00 */
[----:B------:R-:W4:Y:S04]  /*38db0*/  LDL.LU.64 R238, [R1+0x1bf8] ;  /* 0x001bf80001ee7983 */ /* 0x000f280000300a00 */
[----:B------:R-:W4:Y:S04]  /*38dc0*/  LDL.LU.64 R240, [R1+0x1bf0] ;  /* 0x001bf00001f07983 */ /* 0x000f280000300a00 */
[----:B------:R-:W4:Y:S04]  /*38dd0*/  LDL.LU.64 R242, [R1+0x1be8] ;  /* 0x001be80001f27983 */ /* 0x000f280000300a00 */
[----:B------:R-:W4:Y:S04]  /*38de0*/  LDL.LU.64 R244, [R1+0x1be0] ;  /* 0x001be00001f47983 */ /* 0x000f280000300a00 */
[----:B------:R1:W-:Y:S04]  /*38df0*/  STL [R1+0x1bc0], R0 ;  /* 0x001bc00001007387 */ /* 0x0003e80000100800 */
[----:B------:R1:W-:Y:S01]  /*38e00*/  STL.64 [R1+0x1ad8], R6 ;  /* 0x001ad80601007387 */ /* 0x0003e20000100a00 */
[----:B------:R-:W-:-:S03]  /*38e10*/  IADD3 R27, R9, 0x100000, RZ ;  /* 0x00100000091b7810 */ /* 0x000fc60007ffe0ff */
[----:B------:R-:W-:Y:S01]  /*38e20*/  @!PT LDS RZ, [RZ] ;  /* 0x00000000fffff984 */ /* 0x000fe20000000800 */
[----:B------:R-:W-:Y:S01]  /*38e30*/  @!PT LDS RZ, [RZ] ;  /* 0x00000000fffff984 */ /* 0x000fe20000000800 */
[----:B------:R-:W-:Y:S01]  /*38e40*/  @!PT LDS RZ, [RZ] ;  /* 0x00000000fffff984 */ /* 0x000fe20000000800 */
[----:B------:R-:W-:Y:S01]  /*38e50*/  LDGSTS.E [R252+0x40000], desc[UR8][R246.64], !P2 ;  /* 0x40000000f6fc7fae */ /* 0x000fe2000d121848 */
[----:B-1----:R-:W-:-:S03]  /*38e60*/  VIADD R0, R9, 0x100000 ;  /* 0x0010000009007836 */ /* 0x002fc60000000000 */
[----:B------:R-:W4:Y:S04]  /*38e70*/  LDL.LU.64 R6, [R1+0x8] ;  /* 0x0000080001067983 */ /* 0x000f280000300a00 */
[----:B------:R-:W4:Y:S01]  /*38e80*/  LDL.LU.64 R246, [R1+0x1bd8] ;  /* 0x001bd80001f67983 */ /* 0x000f220000300a00 */
[----:B--2---:R-:W-:-:S05]  /*38e90*/  IMAD.WIDE R248, R25, 0x4, R248 ;  /* 0x0000000419f87825 */ /* 0x004fca00078e02f8 */
[----:B------:R1:W-:Y:S04]  /*38ea0*/  STL.64 [R1+0xd48], R248 ;  /* 0x000d48f801007387 */ /* 0x0003e80000100a00 */
[----:B------:R2:W-:Y:S01]  /*38eb0*/  LDGSTS.E [R0+0x44000], desc[UR8][R248.64], !P2 ;  /* 0x44000000f8007fae */ /* 0x0005e2000d121848 */
[----:B---3--:R-:W-:-:S03]  /*38ec0*/  IMAD.WIDE R250, R25, 0x4, R250 ;  /* 0x0000000419fa7825 */ /* 0x008fc600078e02fa */
[----:B-1----:R-:W3:Y:S04]  /*38ed0*/  LDL.LU.64 R248, [R1+0x1bd0] ;  /* 0x001bd00001f87983 */ /* 0x002ee80000300a00 */
[----:B------:R1:W-:Y:S04]  /*38ee0*/  STL.64 [R1+0xd40], R250 ;  /* 0x000d40fa01007387 */ /* 0x0003e80000100a00 */
[----:B------:R-:W-:Y:S01]  /*38ef0*/  LDGSTS.E [R27+0x48000], desc[UR8][R250.64], !P2 ;  /* 0x48000000fa1b7fae */ /* 0x000fe2000d121848 */
[----:B----4-:R-:W-:-:S05]  /*38f00*/  IMAD.WIDE R30, R25, 0x4, R30 ;  /* 0x00000004191e7825 */ /* 0x010fca00078e021e */
[----:B------:R-:W-:Y:S04]  /*38f10*/  STL.64 [R1+0xd38], R30 ;  /* 0x000d381e01007387 */ /* 0x000fe80000100a00 */
[----:B-1----:R-:W4:Y:S01]  /*38f20*/  LDL.LU.64 R250, [R1+0x1bc8] ;  /* 0x001bc80001fa7983 */ /* 0x002f220000300a00 */
[----:B------:R-:W-:-:S04]  /*38f30*/  IADD3 R33, R33, -0x282, RZ ;  /* 0xfffffd7e21217810 */ /* 0x000fc80007ffe0ff */
[----:B------:R-:W-:Y:S02]  /*38f40*/  ISETP.GE.U32.AND P1, PT, R33, 0x7ffffcff, PT ;  /* 0x7ffffcff2100780c */ /* 0x000fe40003f26070 */
[----:B------:R-:W2:Y:S01]  /*38f50*/  LDC R33, c[0x0][0x230] ;  /* 0x00008c00ff217b82 */ /* 0x000ea20000000800 */
[----:B------:R-:W-:-:S05]  /*38f60*/  VIADD R26, R9, 0x100000 ;  /* 0x00100000091a7836 */ /* 0x000fca0000000000 */
[----:B------:R-:W-:Y:S01]  /*38f70*/  LDGSTS.E [R26+0x4c000], desc[UR8][R30.64], !P2 ;  /* 0x4c0000001e1a7fae */ /* 0x000fe2000d121848 */
[----:B--2---:R-:W-:-:S04]  /*38f80*/  IADD3 R0, R33, -0x283, RZ ;  /* 0xfffffd7d21007810 */ /* 0x004fc80007ffe0ff */
[----:B------:R-:W-:Y:S02]  /*38f90*/  ISETP.GE.U32.AND P2, PT, R0, 0x7ffffcfe, PT ;  /* 0x7ffffcfe0000780c */ /* 0x000fe40003f46070 */
[----:B------:R-:W1:Y:S01]  /*38fa0*/  LDC R0, c[0x0][0x230] ;  /* 0x00008c00ff007b82 */ /* 0x000e620000000800 */
[----:B------:R-:W-:Y:S02]  /*38fb0*/  VIADD R33, R9, 0x100000 ;  /* 0x0010000009217836 */ /* 0x000fe40000000000 */
[----:B------:R-:W-:-:S05]  /*38fc0*/  IMAD.WIDE R6, R25, 0x4, R6 ;  /* 0x0000000419067825 */ /* 0x000fca00078e0206 */
[----:B------:R2:W-:Y:S04]  /*38fd0*/  STL.64 [R1+0xd60], R6 ;  /* 0x000d600601007387 */ /* 0x0005e80000100a00 */
[----:B------:R2:W-:Y:S02]  /*38fe0*/  LDGSTS.E [R252+0x40004], desc[UR8][R6.64], !P1 ;  /* 0x4000400006fc7fae */ /* 0x0005e4000c921848 */
[----:B--2---:R-:W-:-:S05]  /*38ff0*/  IMAD.WIDE R6, R25, 0x4, R28 ;  /* 0x0000000419067825 */ /* 0x004fca00078e021c */
[----:B------:R2:W-:Y:S01]  /*39000*/  STL.64 [R1+0xfb0], R6 ;  /* 0x000fb00601007387 */ /* 0x0005e20000100a00 */
[----:B------:R-:W-:-:S04]  /*39010*/  IMAD.WIDE R4, R25, 0x4, R4 ;  /* 0x0000000419047825 */ /* 0x000fc800078e0204 */
[----:B------:R-:W-:-:S04]  /*39020*/  IMAD.WIDE R10, R25, 0x4, R10 ;  /* 0x00000004190a7825 */ /* 0x000fc800078e020a */
[----:B------:R-:W-:-:S04]  /*39030*/  IMAD.WIDE R12, R25, 0x4, R12 ;  /* 0x00000004190c7825 */ /* 0x000fc800078e020c */
[----:B------:R-:W-:-:S04]  /*39040*/  IMAD.WIDE R16, R25, 0x4, R16 ;  /* 0x0000000419107825 */ /* 0x000fc800078e0210 */
[----:B---3--:R-:W-:Y:S02]  /*39050*/  IMAD.WIDE R28, R25, 0x4, R248 ;  /* 0x00000004191c7825 */ /* 0x008fe400078e02f8 */
[----:B------:R-:W3:Y:S02]  /*39060*/  LDC R249, c[0x0][0x230] ;  /* 0x00008c00fff97b82 */ /* 0x000ee40000000800 */
[----:B------:R-:W-:Y:S02]  /*39070*/  VIADD R248, R9, 0x100000 ;  /* 0x0010000009f87836 */ /* 0x000fe40000000000 */
[----:B----4-:R-:W-:Y:S01]  /*39080*/  IMAD.WIDE R30, R25, 0x4, R250 ;  /* 0x00000004191e7825 */ /* 0x010fe200078e02fa */
[----:B------:R-:W-:-:S03]  /*39090*/  MOV R250, R6 ;  /* 0x0000000600fa7202 */ /* 0x000fc60000000f00 */
[----:B------:R-:W-:Y:S02]  /*390a0*/  IMAD.MOV.U32 R251, RZ, RZ, R7 ;  /* 0x000000fffffb7224 */ /* 0x000fe400078e0007 */
[----:B--2---:R-:W-:Y:S01]  /*390b0*/  IMAD.WIDE R6, R25, 0x4, R246 ;  /* 0x0000000419067825 */ /* 0x004fe200078e02f6 */
[----:B------:R-:W-:Y:S01]  /*390c0*/  IADD3 R246, R32, -0x284, RZ ;  /* 0xfffffd7c20f67810 */ /* 0x000fe20007ffe0ff */
[----:B------:R2:W-:Y:S01]  /*390d0*/  STL.64 [R1+0xfa8], R30 ;  /* 0x000fa81e01007387 */ /* 0x0005e20000100a00 */
[----:B------:R-:W-:-:S03]  /*390e0*/  IADD3 R247, R9, 0x100000, RZ ;  /* 0x0010000009f77810 */ /* 0x000fc60007ffe0ff */
[----:B------:R-:W-:Y:S04]  /*390f0*/  LDGSTS.E [R33+0x44004], desc[UR8][R250.64], !P1 ;  /* 0x44004000fa217fae */ /* 0x000fe8000c921848 */
[----:B------:R2:W-:Y:S04]  /*39100*/  LDGSTS.E [R27+0x48004], desc[UR8][R30.64], !P1 ;  /* 0x480040001e1b7fae */ /* 0x0005e8000c921848 */
[----:B------:R4:W-:Y:S04]  /*39110*/  STL.64 [R1+0xfa0], R28 ;  /* 0x000fa01c01007387 */ /* 0x0009e80000100a00 */
[----:B------:R4:W-:Y:S01]  /*39120*/  LDGSTS.E [R26+0x4c004], desc[UR8][R28.64], !P1 ;  /* 0x4c0040001c1a7fae */ /* 0x0009e2000c921848 */
[----:B------:R-:W-:Y:S01]  /*39130*/  ISETP.GE.U32.AND P1, PT, R246, 0x7ffffcfd, PT ;  /* 0x7ffffcfdf600780c */ /* 0x000fe20003f26070 */
[----:B------:R-:W-:-:S02]  /*39140*/  VIADD R246, R9, 0x100000 ;  /* 0x0010000009f67836 */ /* 0x000fc40000000000 */
[C---:B--2---:R-:W-:Y:S01]  /*39150*/  IMAD.WIDE R30, R25.reuse, 0x4, R244 ;  /* 0x00000004191e7825 */ /* 0x044fe200078e02f4 */
[----:B------:R2:W-:Y:S04]  /*39160*/  STL.64 [R1+0xcf0], R6 ;  /* 0x000cf00601007387 */ /* 0x0005e80000100a00 */
[----:B------:R2:W-:Y:S01]  /*39170*/  LDGSTS.E [R252+0x40008], desc[UR8][R6.64], !P2 ;  /* 0x4000800006fc7fae */ /* 0x0005e2000d121848 */
[----:B----4-:R-:W-:-:S03]  /*39180*/  IMAD.WIDE R28, R25, 0x4, R242 ;  /* 0x00000004191c7825 */ /* 0x010fc600078e02f2 */
[----:B------:R4:W-:Y:S01]  /*39190*/  LDGSTS.E [R248+0x44008], desc[UR8][R30.64], !P2 ;  /* 0x440080001ef87fae */ /* 0x0009e2000d121848 */
[----:B------:R-:W-:-:S03]  /*391a0*/  IMAD.WIDE R26, R25, 0x4, R240 ;  /* 0x00000004191a7825 */ /* 0x000fc600078e02f0 */
[----:B------:R3:W-:Y:S01]  /*391b0*/  LDGSTS.E [R247+0x48008], desc[UR8][R28.64], !P2 ;  /* 0x480080001cf77fae */ /* 0x0007e2000d121848 */
[----:B------:R-:W3:Y:S01]  /*391c0*/  LDC R241, c[0x0][0x230] ;  /* 0x00008c00fff17b82 */ /* 0x000ee20000000800 */
[----:B--2---:R-:W-:Y:S02]  /*391d0*/  IMAD.WIDE R6, R25, 0x4, R238 ;  /* 0x0000000419067825 */ /* 0x004fe400078e02ee */
[----:B------:R2:W-:Y:S02]  /*391e0*/  LDGSTS.E [R246+0x4c008], desc[UR8][R26.64], !P2 ;  /* 0x4c0080001af67fae */ /* 0x0005e4000d121848 */
[----:B-1----:R-:W-:Y:S01]  /*391f0*/  VIADD R238, R0, 0xfffffd5f ;  /* 0xfffffd5f00ee7836 */ /* 0x002fe20000000000 */
[C---:B------:R-:W-:Y:S01]  /*39200*/  IADD3 R244, R9.reuse, 0x100000, RZ ;  /* 0x0010000009f47810 */ /* 0x040fe20007ffe0ff */
[----:B------:R4:W-:Y:S03]  /*39210*/  STL.64 [R1+0xf88], R30 ;  /* 0x000f881e01007387 */ /* 0x0009e60000100a00 */
[----:B------:R-:W-:Y:S01]  /*39220*/  ISETP.GE.U32.AND P2, PT, R238, 0x7ffffce0, PT ;  /* 0x7ffffce0ee00780c */ /* 0x000fe20003f46070 */
[----:B------:R3:W-:Y:S01]  /*39230*/  STL.64 [R1+0xf80], R28 ;  /* 0x000f801c01007387 */ /* 0x0007e20000100a00 */
[C---:B------:R-:W-:Y:S01]  /*39240*/  IADD3 R240, R9.reuse, 0x100000, RZ ;  /* 0x0010000009f07810 */ /* 0x040fe20007ffe0ff */
[C---:B------:R-:W-:Y:S01]  /*39250*/  VIADD R239, R9.reuse, 0x100000 ;  /* 0x0010000009ef7836 */ /* 0x040fe20000000000 */
[----:B------:R-:W-:Y:S01]  /*39260*/  IADD3 R238, R9, 0x100000, RZ ;  /* 0x0010000009ee7810 */ /* 0x000fe20007ffe0ff */
[----:B------:R2:W-:Y:S01]  /*39270*/  STL.64 [R1+0xf78], R26 ;  /* 0x000f781a01007387 */ /* 0x0005e20000100a00 */
[----:B----4-:R-:W-:-:S03]  /*39280*/  IMAD.WIDE R30, R25, 0x4, R236 ;  /* 0x00000004191e7825 */ /* 0x010fc600078e02ec */
[----:B------:R1:W-:Y:S01]  /*39290*/  STL.64 [R1+0xcc8], R6 ;  /* 0x000cc80601007387 */ /* 0x0003e20000100a00 */
[----:B---3--:R-:W-:-:S03]  /*392a0*/  IMAD.WIDE R28, R25, 0x4, R234 ;  /* 0x00000004191c7825 */ /* 0x008fc600078e02ea */
[----:B------:R1:W-:Y:S01]  /*392b0*/  LDGSTS.E [R244+0x4000c], desc[UR8][R6.64], !P1 ;  /* 0x4000c00006f47fae */ /* 0x0003e2000c921848 */
[----:B------:R-:W3:Y:S01]  /*392c0*/  LDC R234, c[0x0][0x230] ;  /* 0x00008c00ffea7b82 */ /* 0x000ee20000000800 */
[----:B--2---:R-:W-:Y:S02]  /*392d0*/  IMAD.WIDE R26, R25, 0x4, R232 ;  /* 0x00000004191a7825 */ /* 0x004fe400078e02e8 */
[----:B------:R-:W-:Y:S01]  /*392e0*/  STL.64 [R1+0xeb0], R30 ;  /* 0x000eb01e01007387 */ /* 0x000fe20000100a00 */
[C---:B------:R-:W-:Y:S01]  /*392f0*/  IADD3 R232, R9.reuse, 0x100000, RZ ;  /* 0x0010000009e87810 */ /* 0x040fe20007ffe0ff */
[C---:B------:R-:W-:Y:S02]  /*39300*/  VIADD R236, R9.reuse, 0x100000 ;  /* 0x0010000009ec7836 */ /* 0x040fe40000000000 */
[----:B------:R-:W-:Y:S01]  /*39310*/  LDGSTS.E [R240+0x4400c], desc[UR8][R30.64], !P1 ;  /* 0x4400c0001ef07fae */ /* 0x000fe2000c921848 */
[----:B------:R-:W-:Y:S02]  /*39320*/  VIADD R233, R9, 0x100000 ;  /* 0x0010000009e97836 */ /* 0x000fe40000000000 */
[----:B-1----:R-:W-:Y:S01]  /*39330*/  IMAD.WIDE R6, R25, 0x4, R2 ;  /* 0x0000000419067825 */ /* 0x002fe200078e0202 */
[----:B------:R-:W-:Y:S01]  /*39340*/  IADD3 R2, R249, -0x2a2, RZ ;  /* 0xfffffd5ef9027810 */ /* 0x000fe20007ffe0ff */
[----:B------:R-:W-:Y:S04]  /*39350*/  STL.64 [R1+0xea8], R28 ;  /* 0x000ea81c01007387 */ /* 0x000fe80000100a00 */
[----:B------:R-:W-:Y:S04]  /*39360*/  LDGSTS.E [R239+0x4800c], desc[UR8][R28.64], !P1 ;  /* 0x4800c0001cef7fae */ /* 0x000fe8000c921848 */
[----:B------:R-:W-:Y:S04]  /*39370*/  STL.64 [R1+0xea0], R26 ;  /* 0x000ea01a01007387 */ /* 0x000fe80000100a00 */
[----:B------:R-:W-:Y:S01]  /*39380*/  LDGSTS.E [R238+0x4c00c], desc[UR8][R26.64], !P1 ;  /* 0x4c00c0001aee7fae */ /* 0x000fe2000c921848 */
[----:B------:R-:W-:-:S03]  /*39390*/  ISETP.GE.U32.AND P1, PT, R2, 0x7ffffcdf, PT ;  /* 0x7ffffcdf0200780c */ /* 0x000fc60003f26070 */
[----:B------:R-:W-:Y:S04]  /*393a0*/  STL.64 [R1+0xe38], R6 ;  /* 0x000e380601007387 */ /* 0x000fe80000100a00 */
[----:B------:R-:W-:Y:S04]  /*393b0*/  LDGSTS.E [R236+0x50000], desc[UR8][R6.64], !P2 ;  /* 0x5000000006ec7fae */ /* 0x000fe8000d121848 */
[----:B------:R1:W-:Y:S04]  /*393c0*/  STL.64 [R1+0x1538], R4 ;  /* 0x0015380401007387 */ /* 0x0003e80000100a00 */
[----:B------:R1:W-:Y:S04]  /*393d0*/  LDGSTS.E [R233+0x54000], desc[UR8][R4.64], !P2 ;  /* 0x5400000004e97fae */ /* 0x0003e8000d121848 */
[----:B------:R2:W-:Y:S04]  /*393e0*/  STL.64 [R1+0x1530], R10 ;  /* 0x0015300a01007387 */ /* 0x0005e80000100a00 */
[----:B------:R2:W-:Y:S01]  /*393f0*/  LDGSTS.E [R232+0x58000], desc[UR8][R10.64], !P2 ;  /* 0x580000000ae87fae */ /* 0x0005e2000d121848 */
[C---:B------:R-:W-:Y:S01]  /*39400*/  VIADD R3, R9.reuse, 0x100000 ;  /* 0x0010000009037836 */ /* 0x040fe20000000000 */
[----:B------:R-:W-:Y:S01]  /*39410*/  IADD3 R2, R9, 0x100000, RZ ;  /* 0x0010000009027810 */ /* 0x000fe20007ffe0ff */
[----:B-1----:R-:W-:Y:S01]  /*39420*/  VIADD R4, R241, 0xfffffd5d ;  /* 0xfffffd5df1047836 */ /* 0x002fe20000000000 */
[----:B------:R-:W-:Y:S01]  /*39430*/  IADD3 R5, R9, 0x100000, RZ ;  /* 0x0010000009057810 */ /* 0x000fe20007ffe0ff */
[----:B------:R-:W-:Y:S01]  /*39440*/  IMAD.WIDE R6, R25, 0x4, R14 ;  /* 0x0000000419067825 */ /* 0x000fe200078e020e */
[----:B------:R1:W-:Y:S01]  /*39450*/  LDGSTS.E [R3+0x5c000], desc[UR8][R12.64], !P2 ;  /* 0x5c0000000c037fae */ /* 0x0003e2000d121848 */
[----:B--2---:R-:W2:Y:S01]  /*39460*/  LDC R11, c[0x0][0x230] ;  /* 0x00008c00ff0b7b82 */ /* 0x004ea20000000800 */
[----:B------:R-:W-:-:S02]  /*39470*/  ISETP.GE.U32.AND P2, PT, R4, 0x7ffffcde, PT ;  /* 0x7ffffcde0400780c */ /* 0x000fc40003f46070 */
[----:B------:R1:W-:Y:S01]  /*39480*/  STL.64 [R1+0x1528], R12 ;  /* 0x0015280c01007387 */ /* 0x0003e20000100a00 */
[----:B------:R-:W-:Y:S02]  /*39490*/  VIADD R4, R9, 0x100000 ;  /* 0x0010000009047836 */ /* 0x000fe40000000000 */
[C---:B------:R-:W-:Y:S01]  /*394a0*/  IMAD.WIDE R14, R25.reuse, 0x4, R34 ;  /* 0x00000004190e7825 */ /* 0x040fe200078e0222 */
[----:B------:R-:W-:Y:S01]  /*394b0*/  LDGSTS.E [R2+0x50004], desc[UR8][R6.64], !P1 ;  /* 0x5000400006027fae */ /* 0x000fe2000c921848 */
[----:B------:R-:W4:Y:S03]  /*394c0*/  LDC R10, c[0x0][0x230] ;  /* 0x00008c00ff0a7b82 */ /* 0x000f260000000800 */
[----:B------:R3:W-:Y:S01]  /*394d0*/  LDGSTS.E [R5+0x54004], desc[UR8][R16.64], !P1 ;  /* 0x5400400010057fae */ /* 0x0007e2000c921848 */
[----:B-1----:R-:W-:-:S03]  /*394e0*/  IMAD.WIDE R12, R25, 0x4, R36 ;  /* 0x00000004190c7825 */ /* 0x002fc600078e0224 */
[----:B------:R1:W-:Y:S01]  /*394f0*/  LDGSTS.E [R4+0x58004], desc[UR8][R14.64], !P1 ;  /* 0x580040000e047fae */ /* 0x0003e2000c921848 */
[----:B------:R-:W4:Y:S03]  /*39500*/  LDC R35, c[0x0][0x230] ;  /* 0x00008c00ff237b82 */ /* 0x000f260000000800 */
[----:B------:R1:W-:Y:S01]  /*39510*/  STL.64 [R1+0xe08], R6 ;  /* 0x000e080601007387 */ /* 0x0003e20000100a00 */
[----:B---3--:R-:W-:-:S03]  /*39520*/  IADD3 R5, R234, -0x2a4, RZ ;  /* 0xfffffd5cea057810 */ /* 0x008fc60007ffe0ff */
[----:B------:R3:W-:Y:S01]  /*39530*/  LDGSTS.E [R3+0x5c004], desc[UR8][R12.64], !P1 ;  /* 0x5c0040000c037fae */ /* 0x0007e2000c921848 */
[----:B------:R-:W-:Y:S01]  /*39540*/  IMAD.WIDE R230, R25, 0x4, R230 ;  /* 0x0000000419e67825 */ /* 0x000fe200078e02e6 */
[----:B------:R-:W4:Y:S01]  /*39550*/  LDC R34, c[0x0][0x230] ;  /* 0x00008c00ff227b82 */ /* 0x000f220000000800 */
[----:B------:R-:W-:Y:S01]  /*39560*/  ISETP.GE.U32.AND P1, PT, R5, 0x7ffffcdd, PT ;  /* 0x7ffffcdd0500780c */ /* 0x000fe20003f26070 */
[----:B------:R3:W-:Y:S01]  /*39570*/  STL.64 [R1+0x1520], R16 ;  /* 0x0015201001007387 */ /* 0x0007e20000100a00 */
[----:B------:R-:W-:Y:S02]  /*39580*/  VIADD R5, R9, 0x100000 ;  /* 0x0010000009057836 */ /* 0x000fe40000000000 */
[C---:B-1----:R-:W-:Y:S01]  /*39590*/  IMAD.WIDE R6, R25.reuse, 0x4, R38 ;  /* 0x0000000419067825 */ /* 0x042fe200078e0226 */
[----:B------:R1:W-:Y:S02]  /*395a0*/  STL.64 [R1+0x1518], R14 ;  /* 0x0015180e01007387 */ /* 0x0003e40000100a00 */
[----:B------:R-:W4:Y:S02]  /*395b0*/  LDC R36, c[0x0][0x230] ;  /* 0x00008c00ff247b82 */ /* 0x000f240000000800 */
[----:B------:R-:W-:Y:S01]  /*395c0*/  LDGSTS.E [R2+0x50008], desc[UR8][R6.64], !P2 ;  /* 0x5000800006027fae */ /* 0x000fe2000d121848 */
[----:B---3--:R-:W-:-:S03]  /*395d0*/  IMAD.WIDE R16, R25, 0x4, R40 ;  /* 0x0000000419107825 */ /* 0x008fc600078e0228 */
[----:B------:R3:W-:Y:S02]  /*395e0*/  STL.64 [R1+0x1510], R12 ;  /* 0x0015100c01007387 */ /* 0x0007e40000100a00 */
[----:B------:R-:W4:Y:S01]  /*395f0*/  LDC R39, c[0x0][0x230] ;  /* 0x00008c00ff277b82 */ /* 0x000f220000000800 */
[C---:B-1----:R-:W-:Y:S01]  /*39600*/  IMAD.WIDE R14, R25.reuse, 0x4, R42 ;  /* 0x00000004190e7825 */ /* 0x042fe200078e022a */
[----:B------:R2:W-:Y:S04]  /*39610*/  LDGSTS.E [R5+0x54008], desc[UR8][R16.64], !P2 ;  /* 0x5400800010057fae */ /* 0x0005e8000d121848 */
[----:B------:R1:W-:Y:S01]  /*39620*/  LDGSTS.E [R4+0x58008], desc[UR8][R14.64], !P2 ;  /* 0x580080000e047fae */ /* 0x0003e2000d121848 */
[----:B------:R-:W-:Y:S01]  /*39630*/  VIADD R37, R20, 0x100000 ;  /* 0x0010000014257836 */ /* 0x000fe20000000000 */
[----:B------:R-:W4:Y:S01]  /*39640*/  LDC R38, c[0x0][0x230] ;  /* 0x00008c00ff267b82 */ /* 0x000f220000000800 */
[----:B---3--:R-:W-:Y:S01]  /*39650*/  IMAD.WIDE R12, R25, 0x4, R44 ;  /* 0x00000004190c7825 */ /* 0x008fe200078e022c */
[----:B--2---:R-:W-:Y:S01]  /*39660*/  IADD3 R5, R11, -0x2c1, RZ ;  /* 0xfffffd3f0b057810 */ /* 0x004fe20007ffe0ff */
[----:B------:R2:W-:Y:S05]  /*39670*/  STL.64 [R1+0xdd8], R6 ;  /* 0x000dd80601007387 */ /* 0x0005ea0000100a00 */
[----:B------:R-:W3:Y:S01]  /*39680*/  LDC R11, c[0x0][0x230] ;  /* 0x00008c00ff0b7b82 */ /* 0x000ee20000000800 */
[----:B------:R1:W-:Y:S01]  /*39690*/  LDGSTS.E [R3+0x5c008], desc[UR8][R12.64], !P2 ;  /* 0x5c0080000c037fae */ /* 0x0003e2000d121848 */
[----:B------:R-:W-:Y:S01]  /*396a0*/  ISETP.GE.U32.AND P2, PT, R5, 0x7ffffcc0, PT ;  /* 0x7ffffcc00500780c */ /* 0x000fe20003f46070 */
[----:B------:R-:W-:-:S02]  /*396b0*/  VIADD R5, R9, 0x100000 ;  /* 0x0010000009057836 */ /* 0x000fc40000000000 */
[----:B------:R1:W-:Y:S03]  /*396c0*/  STL.64 [R1+0x1508], R16 ;  /* 0x0015081001007387 */ /* 0x0003e60000100a00 */
[----:B------:R-:W3:Y:S01]  /*396d0*/  LDC R40, c[0x0][0x230] ;  /* 0x00008c00ff287b82 */ /* 0x000ee20000000800 */
[C---:B--2---:R-:W-:Y:S01]  /*396e0*/  IMAD.WIDE R6, R25.reuse, 0x4, R46 ;  /* 0x0000000419067825 */ /* 0x044fe200078e022e */
[----:B------:R2:W-:Y:S06]  /*396f0*/  STL.64 [R1+0x1500], R14 ;  /* 0x0015000e01007387 */ /* 0x0005ec0000100a00 */
[----:B------:R-:W3:Y:S01]  /*39700*/  LDC R41, c[0x0][0x230] ;  /* 0x00008c00ff297b82 */ /* 0x000ee20000000800 */
[C---:B-1----:R-:W-:Y:S01]  /*39710*/  IMAD.WIDE R16, R25.reuse, 0x4, R48 ;  /* 0x0000000419107825 */ /* 0x042fe200078e0230 */
[----:B------:R1:W-:Y:S04]  /*39720*/  STL.64 [R1+0x14f8], R12 ;  /* 0x0014f80c01007387 */ /* 0x0003e80000100a00 */
[----:B------:R-:W-:Y:S01]  /*39730*/  LDGSTS.E [R2+0x5000c], desc[UR8][R6.64], !P1 ;  /* 0x5000c00006027fae */ /* 0x000fe2000c921848 */
[C---:B--2---:R-:W-:Y:S01]  /*39740*/  IMAD.WIDE R14, R25.reuse, 0x4, R50 ;  /* 0x00000004190e7825 */ /* 0x044fe200078e0232 */
[----:B------:R-:W2:Y:S02]  /*39750*/  LDC R42, c[0x0][0x230] ;  /* 0x00008c00ff2a7b82 */ /* 0x000ea40000000800 */
[----:B------:R4:W-:Y:S01]  /*39760*/  LDGSTS.E [R5+0x5400c], desc[UR8][R16.64], !P1 ;  /* 0x5400c00010057fae */ /* 0x0009e2000c921848 */
[----:B-1----:R-:W-:-:S03]  /*39770*/  IMAD.WIDE R12, R25, 0x4, R52 ;  /* 0x00000004190c7825 */ /* 0x002fc600078e0234 */
[----:B------:R1:W-:Y:S02]  /*39780*/  LDGSTS.E [R4+0x5800c], desc[UR8][R14.64], !P1 ;  /* 0x5800c0000e047fae */ /* 0x0003e4000c921848 */
[----:B------:R-:W2:Y:S02]  /*39790*/  LDC R43, c[0x0][0x230] ;  /* 0x00008c00ff2b7b82 */ /* 0x000ea40000000800 */
[----:B------:R1:W-:Y:S01]  /*397a0*/  STL.64 [R1+0xda8], R6 ;  /* 0x000da80601007387 */ /* 0x0003e20000100a00 */
[----:B----4-:R-:W-:-:S03]  /*397b0*/  IADD3 R5, R10, -0x2c2, RZ ;  /* 0xfffffd3e0a057810 */ /* 0x010fc60007ffe0ff */
[----:B------:R4:W-:Y:S02]  /*397c0*/  LDGSTS.E [R3+0x5c00c], desc[UR8][R12.64], !P1 ;  /* 0x5c00c0000c037fae */ /* 0x0009e4000c921848 */
[----:B------:R-:W2:Y:S01]  /*397d0*/  LDC R10, c[0x0][0x230] ;  /* 0x00008c00ff0a7b82 */ /* 0x000ea20000000800 */
[----:B------:R-:W-:Y:S01]  /*397e0*/  ISETP.GE.U32.AND P1, PT, R5, 0x7ffffcbf, PT ;  /* 0x7ffffcbf0500780c */ /* 0x000fe20003f26070 */
[----:B------:R4:W-:Y:S01]  /*397f0*/  STL.64 [R1+0x14f0], R16 ;  /* 0x0014f01001007387 */ /* 0x0009e20000100a00 */
[----:B------:R-:W-:Y:S02]  /*39800*/  VIADD R5, R9, 0x100000 ;  /* 0x0010000009057836 */ /* 0x000fe40000000000 */
[C---:B-1----:R-:W-:Y:S01]  /*39810*/  IMAD.WIDE R6, R25.reuse, 0x4, R54 ;  /* 0x0000000419067825 */ /* 0x042fe200078e0236 */
[----:B------:R1:W-:Y:S04]  /*39820*/  STL.64 [R1+0x14e8], R14 ;  /* 0x0014e80e01007387 */ /* 0x0003e80000100a00 */
[----:B------:R-:W-:Y:S01]  /*39830*/  LDGSTS.E [R2+0x60000], desc[UR8][R6.64], !P2 ;  /* 0x6000000006027fae */ /* 0x000fe2000d121848 */
[----:B----4-:R-:W-:-:S03]  /*39840*/  IMAD.WIDE R16, R25, 0x4, R56 ;  /* 0x0000000419107825 */ /* 0x010fc600078e0238 */
[----:B------:R4:W-:Y:S01]  /*39850*/  STL.64 [R1+0x14e0], R12 ;  /* 0x0014e00c01007387 */ /* 0x0009e20000100a00 */
[----:B-1----:R-:W-:-:S03]  /*39860*/  IMAD.WIDE R14, R25, 0x4, R58 ;  /* 0x00000004190e7825 */ /* 0x002fc600078e023a */
[----:B------:R3:W-:Y:S04]  /*39870*/  LDGSTS.E [R5+0x64000], desc[UR8][R16.64], !P2 ;  /* 0x6400000010057fae */ /* 0x0007e8000d121848 */
[----:B------:R1:W-:Y:S01]  /*39880*/  LDGSTS.E [R4+0x68000], desc[UR8][R14.64], !P2 ;  /* 0x680000000e047fae */ /* 0x0003e2000d121848 */
[----:B----4-:R-:W-:Y:S01]  /*39890*/  IMAD.WIDE R12, R25, 0x4, R60 ;  /* 0x00000004190c7825 */ /* 0x010fe200078e023c */
[----:B---3--:R-:W-:Y:S02]  /*398a0*/  IADD3 R5, R11, -0x2c3, RZ ;  /* 0xfffffd3d0b057810 */ /* 0x008fe40007ffe0ff */
[----:B------:R3:W-:Y:S01]  /*398b0*/  STL.64 [R1+0xce0], R6 ;  /* 0x000ce00601007387 */ /* 0x0007e20000100a00 */
[----:B------:R-:W4:Y:S03]  /*398c0*/  LDC R11, c[0x0][0x230] ;  /* 0x00008c00ff0b7b82 */ /* 0x000f260000000800 */
[----:B------:R2:W-:Y:S01]  /*398d0*/  LDGSTS.E [R3+0x6c000], desc[UR8][R12.64], !P2 ;  /* 0x6c0000000c037fae */ /* 0x0005e2000d121848 */
[----:B------:R-:W-:Y:S01]  /*398e0*/  ISETP.GE.U32.AND P2, PT, R5, 0x7ffffcbe, PT ;  /* 0x7ffffcbe0500780c */ /* 0x000fe20003f46070 */
[----:B------:R-:W-:-:S02]  /*398f0*/  VIADD R5, R9, 0x100000 ;  /* 0x0010000009057836 */ /* 0x000fc40000000000 */
[----:B------:R1:W-:Y:S01]  /*39900*/  STL.64 [R1+0x1658], R16 ;  /* 0x0016581001007387 */ /* 0x0003e20000100a00 */
[----:B---3--:R-:W-:-:S03]  /*39910*/  IMAD.WIDE R6, R25, 0x4, R62 ;  /* 0x0000000419067825 */ /* 0x008fc600078e023e */
[----:B------:R3:W-:Y:S01]  /*39920*/  STL.64 [R1+0x1650], R14 ;  /* 0x0016500e01007387 */ /* 0x0007e20000100a00 */
[----:B-1----:R-:W-:-:S03]  /*39930*/  IMAD.WIDE R16, R25, 0x4, R64 ;  /* 0x0000000419107825 */ /* 0x002fc600078e0240 */
[----:B------:R2:W-:Y:S04]  /*39940*/  STL.64 [R1+0x1648], R12 ;  /* 0x0016480c01007387 */ /* 0x0005e80000100a00 */
[----:B------:R-:W-:Y:S01]  /*39950*/  LDGSTS.E [R2+0x60004], desc[UR8][R6.64], !P1 ;  /* 0x6000400006027fae */ /* 0x000fe2000c921848 */
[----:B---3--:R-:W-:-:S03]  /*39960*/  IMAD.WIDE R14, R25, 0x4, R66 ;  /* 0x00000004190e7825 */ /* 0x008fc600078e0242 */
[----:B------:R1:W-:Y:S01]  /*39970*/  LDGSTS.E [R5+0x64004], desc[UR8][R16.64], !P1 ;  /* 0x6400400010057fae */ /* 0x0003e2000c921848 */
[----:B--2---:R-:W-:-:S03]  /*39980*/  IMAD.WIDE R12, R25, 0x4, R68 ;  /* 0x00000004190c7825 */ /* 0x004fc600078e0244 */
[----:B------:R2:W-:Y:S04]  /*39990*/  LDGSTS.E [R4+0x68004], desc[UR8][R14.64], !P1 ;  /* 0x680040000e047fae */ /* 0x0005e8000c921848 */
[----:B------:R3:W-:Y:S01]  /*399a0*/  STL.64 [R1+0xca8], R6 ;  /* 0x000ca80601007387 */ /* 0x0007e20000100a00 */
[----:B-1----:R-:W-:-:S03]  /*399b0*/  IADD3 R5, R10, -0x2c4, RZ ;  /* 0xfffffd3c0a057810 */ /* 0x002fc60007ffe0ff */
[----:B------:R1:W-:Y:S01]  /*399c0*/  LDGSTS.E [R3+0x6c004], desc[UR8][R12.64], !P1 ;  /* 0x6c0040000c037fae */ /* 0x0003e2000c921848 */
[----:B------:R-:W4:Y:S01]  /*399d0*/  LDC R10, c[0x0][0x230] ;  /* 0x00008c00ff0a7b82 */ /* 0x000f220000000800 */
[----:B------:R-:W-:Y:S02]  /*399e0*/  ISETP.GE.U32.AND P1, PT, R5, 0x7ffffcbd, PT ;  /* 0x7ffffcbd0500780c */ /* 0x000fe40003f26070 */
[----:B------:R2:W-:Y:S01]  /*399f0*/  STL.64 [R1+0x1640], R16 ;  /* 0x0016401001007387 */ /* 0x0005e20000100a00 */
[----:B------:R-:W-:Y:S02]  /*39a00*/  VIADD R5, R9, 0x100000 ;  /* 0x0010000009057836 */ /* 0x000fe40000000000 */
[C---:B---3--:R-:W-:Y:S01]  /*39a10*/  IMAD.WIDE R6, R25.reuse, 0x4, R70 ;  /* 0x0000000419067825 */ /* 0x048fe200078e0246 */
[----:B------:R3:W-:Y:S04]  /*39a20*/  STL.64 [R1+0x1638], R14 ;  /* 0x0016380e01007387 */ /* 0x0007e80000100a00 */
[----:B------:R-:W-:Y:S01]  /*39a30*/  LDGSTS.E [R2+0x60008], desc[UR8][R6.64], !P2 ;  /* 0x6000800006027fae */ /* 0x000fe2000d121848 */
[----:B--2---:R-:W-:-:S03]  /*39a40*/  IMAD.WIDE R16, R25, 0x4, R72 ;  /* 0x0000000419107825 */ /* 0x004fc600078e0248 */
[----:B------:R1:W-:Y:S01]  /*39a50*/  STL.64 [R1+0x1630], R12 ;  /* 0x0016300c01007387 */ /* 0x0003e20000100a00 */
[----:B---3--:R-:W-:-:S03]  /*39a60*/  IMAD.WIDE R14, R25, 0x4, R74 ;  /* 0x00000004190e7825 */ /* 0x008fc600078e024a */
[----:B------:R4:W-:Y:S04]  /*39a70*/  LDGSTS.E [R5+0x64008], desc[UR8][R16.64], !P2 ;  /* 0x6400800010057fae */ /* 0x0009e8000d121848 */
[----:B------:R2:W-:Y:S01]  /*39a80*/  LDGSTS.E [R4+0x68008], desc[UR8][R14.64], !P2 ;  /* 0x680080000e047fae */ /* 0x0005e2000d121848 */
[----:B-1----:R-:W-:Y:S01]  /*39a90*/  IMAD.WIDE R12, R25, 0x4, R76 ;  /* 0x00000004190c7825 */ /* 0x002fe200078e024c */
[----:B----4-:R-:W-:Y:S02]  /*39aa0*/  IADD3 R5, R11, -0x2e1, RZ ;  /* 0xfffffd1f0b057810 */ /* 0x010fe40007ffe0ff */
[----:B------:R1:W-:Y:S01]  /*39ab0*/  STL.64 [R1+0xc78], R6 ;  /* 0x000c780601007387 */ /* 0x0003e20000100a00 */
[----:B------:R-:W3:Y:S03]  /*39ac0*/  LDC R11, c[0x0][0x230] ;  /* 0x00008c00ff0b7b82 */ /* 0x000ee60000000800 */
[----:B------:R4:W-:Y:S01]  /*39ad0*/  LDGSTS.E [R3+0x6c008], desc[UR8][R12.64], !P2 ;  /* 0x6c0080000c037fae */ /* 0x0009e2000d121848 */
[----:B------:R-:W-:Y:S01]  /*39ae0*/  ISETP.GE.U32.AND P2, PT, R5, 0x7ffffca0, PT ;  /* 0x7ffffca00500780c */ /* 0x000fe20003f46070 */
[----:B------:R-:W-:-:S02]  /*39af0*/  VIADD R5, R9, 0x100000 ;  /* 0x0010000009057836 */ /* 0x000fc40000000000 */
[----:B------:R2:W-:Y:S01]  /*39b00*/  STL.64 [R1+0x1628], R16 ;  /* 0x0016281001007387 */ /* 0x0005e20000100a00 */
[----:B-1----:R-:W-:-:S03]  /*39b10*/  IMAD.WIDE R6, R25, 0x4, R78 ;  /* 0x0000000419067825 */ /* 0x002fc600078e024e */
[----:B------:R1:W-:Y:S01]  /*39b20*/  STL.64 [R1+0x1620], R14 ;  /* 0x0016200e01007387 */ /* 0x0003e20000100a00 */
[----:B--2---:R-:W-:-:S03]  /*39b30*/  IMAD.WIDE R16, R25, 0x4, R80 ;  /* 0x0000000419107825 */ /* 0x004fc600078e0250 */
[----:B------:R4:W-:Y:S04]  /*39b40*/  STL.64 [R1+0x1618], R12 ;  /* 0x0016180c01007387 */ /* 0x0009e80000100a00 */
[----:B------:R-:W-:Y:S01]  /*39b50*/  LDGSTS.E [R2+0x6000c], desc[UR8][R6.64], !P1 ;  /* 0x6000c00006027fae */ /* 0x000fe2000c921848 */
[----:B-1----:R-:W-:-:S03]  /*39b60*/  IMAD.WIDE R14, R25, 0x4, R82 ;  /* 0x00000004190e7825 */ /* 0x002fc600078e0252 */
[----:B------:R1:W-:Y:S01]  /*39b70*/  LDGSTS.E [R5+0x6400c], desc[UR8][R16.64], !P1 ;  /* 0x6400c00010057fae */ /* 0x0003e2000c921848 */
[----:B----4-:R-:W-:-:S03]  /*39b80*/  IMAD.WIDE R12, R25, 0x4, R84 ;  /* 0x00000004190c7825 */ /* 0x010fc600078e0254 */
[----:B------:R2:W-:Y:S04]  /*39b90*/  LDGSTS.E [R4+0x6800c], desc[UR8][R14.64], !P1 ;  /* 0x6800c0000e047fae */ /* 0x0005e8000c921848 */
[----:B------:R4:W-:Y:S01]  /*39ba0*/  STL.64 [R1+0xc48], R6 ;  /* 0x000c480601007387 */ /* 0x0009e20000100a00 */
[----:B-1----:R-:W-:-:S03]  /*39bb0*/  IADD3 R5, R10, -0x2e2, RZ ;  /* 0xfffffd1e0a057810 */ /* 0x002fc60007ffe0ff */
[----:B------:R1:W-:Y:S01]  /*39bc0*/  LDGSTS.E [R3+0x6c00c], desc[UR8][R12.64], !P1 ;  /* 0x6c00c0000c037fae */ /* 0x0003e2000c921848 */
[----:B------:R-:W3:Y:S01]  /*39bd0*/  LDC R10, c[0x0][0x230] ;  /* 0x00008c00ff0a7b82 */ /* 0x000ee20000000800 */
[----:B------:R-:W-:Y:S02]  /*39be0*/  ISETP.GE.U32.AND P1, PT, R5, 0x7ffffc9f, PT ;  /* 0x7ffffc9f0500780c */ /* 0x000fe40003f26070 */
[----:B------:R2:W-:Y:S01]  /*39bf0*/  STL.64 [R1+0x1610], R16 ;  /* 0x0016101001007387 */ /* 0x0005e20000100a00 */
[----:B------:R-:W-:Y:S02]  /*39c00*/  VIADD R5, R9, 0x100000 ;  /* 0x0010000009057836 */ /* 0x000fe40000000000 */
[C---:B----4-:R-:W-:Y:S01]  /*39c10*/  IMAD.WIDE R6, R25.reuse, 0x4, R86 ;  /* 0x0000000419067825 */ /* 0x050fe200078e0256 */
[----:B------:R4:W-:Y:S04]  /*39c20*/  STL.64 [R1+0x1608], R14 ;  /* 0x0016080e01007387 */ /* 0x0009e80000100a00 */
[----:B------:R-:W-:Y:S01]  /*39c30*/  LDGSTS.E [R2+0x70000], desc[UR8][R6.64], !P2 ;  /* 0x7000000006027fae */ /* 0x000fe2000d121848 */
[----:B--2---:R-:W-:-:S03]  /*39c40*/  IMAD.WIDE R16, R25, 0x4, R88 ;  /* 0x0000000419107825 */ /* 0x004fc600078e0258 */
[----:B------:R1:W-:Y:S01]  /*39c50*/  STL.64 [R1+0x1600], R12 ;  /* 0x0016000c01007387 */ /* 0x0003e20000100a00 */
[----:B----4-:R-:W-:-:S03]  /*39c60*/  IMAD.WIDE R14, R25, 0x4, R90 ;  /* 0x00000004190e7825 */ /* 0x010fc600078e025a */
[----:B------:R3:W-:Y:S04]  /*39c70*/  LDGSTS.E [R5+0x74000], desc[UR8][R16.64], !P2 ;  /* 0x7400000010057fae */ /* 0x0007e8000d121848 */
[----:B------:R-:W-:Y:S01]  /*39c80*/  LDGSTS.E [R4+0x78000], desc[UR8][R14.64], !P2 ;  /* 0x780000000e047fae */ /* 0x000fe2000d121848 */
[----:B-1----:R-:W-:Y:S01]  /*39c90*/  IMAD.WIDE R12, R25, 0x4, R92 ;  /* 0x00000004190c7825 */ /* 0x002fe200078e025c */
[----:B---3--:R-:W-:Y:S02]  /*39ca0*/  IADD3 R5, R11, -0x2e3, RZ ;  /* 0xfffffd1d0b057810 */ /* 0x008fe40007ffe0ff */
[----:B------:R1:W-:Y:S01]  /*39cb0*/  STL.64 [R1+0xc18], R6 ;  /* 0x000c180601007387 */ /* 0x0003e20000100a00 */
[----:B------:R-:W2:Y:S03]  /*39cc0*/  LDC R11, c[0x0][0x230] ;  /* 0x00008c00ff0b7b82 */ /* 0x000ea60000000800 */
[----:B------:R-:W-:Y:S01]  /*39cd0*/  LDGSTS.E [R3+0x7c000], desc[UR8][R12.64], !P2 ;  /* 0x7c0000000c037fae */ /* 0x000fe2000d121848 */
[----:B------:R-:W-:Y:S01]  /*39ce0*/  ISETP.GE.U32.AND P2, PT, R5, 0x7ffffc9e, PT ;  /* 0x7ffffc9e0500780c */ /* 0x000fe20003f46070 */
[----:B------:R-:W-:-:S02]  /*39cf0*/  VIADD R5, R9, 0x100000 ;  /* 0x0010000009057836 */ /* 0x000fc40000000000 */
[----:B------:R3:W-:Y:S01]  /*39d00*/  STL.64 [R1+0x1738], R16 ;  /* 0x0017381001007387 */ /* 0x0007e20000100a00 */
[----:B-1----:R-:W-:-:S04]  /*39d10*/  IMAD.WIDE R6, R25, 0x4, R94 ;  /* 0x0000000419067825 */ /* 0x002fc800078e025e */
[----:B---3--:R-:W-:Y:S01]  /*39d20*/  IMAD.WIDE R16, R25, 0x4, R96 ;  /* 0x0000000419107825 */ /* 0x008fe200078e0260 */
[----:B------:R-:W-:Y:S04]  /*39d30*/  LDGSTS.E [R2+0x70004], desc[UR8][R6.64], !P1 ;  /* 0x7000400006027fae */ /* 0x000fe8000c921848 */
[----:B------:R1:W-:Y:S04]  /*39d40*/  LDGSTS.E [R5+0x74004], desc[UR8][R16.64], !P1 ;  /* 0x7400400010057fae */ /* 0x0003e8000c921848 */
[----:B------:R3:W-:Y:S04]  /*39d50*/  STL.64 [R1+0x1730], R14 ;  /* 0x0017300e01007387 */ /* 0x0007e80000100a00 */
[----:B------:R4:W-:Y:S01]  /*39d60*/  STL.64 [R1+0x1728], R12 ;  /* 0x0017280c01007387 */ /* 0x0009e20000100a00 */
[----:B-1----:R-:W-:-:S02]  /*39d70*/  IADD3 R5, R10, -0x2e4, RZ ;  /* 0xfffffd1c0a057810 */ /* 0x002fc40007ffe0ff */
[----:B------:R-:W1:Y:S01]  /*39d80*/  LDC R10, c[0x0][0x230] ;  /* 0x00008c00ff0a7b82 */ /* 0x000e620000000800 */
[----:B------:R2:W-:Y:S01]  /*39d90*/  STL.64 [R1+0xbe0], R6 ;  /* 0x000be00601007387 */ /* 0x0005e20000100a00 */
[----:B---3--:R-:W-:Y:S01]  /*39da0*/  IMAD.WIDE R14, R25, 0x4, R98 ;  /* 0x00000004190e7825 */ /* 0x008fe200078e0262 */
[----:B------:R-:W-:Y:S02]  /*39db0*/  ISETP.GE.U32.AND P3, PT, R5, 0x7ffffc9d, PT ;  /* 0x7ffffc9d0500780c */ /* 0x000fe40003f66070 */
[----:B------:R3:W-:Y:S01]  /*39dc0*/  STL.64 [R1+0x1720], R16 ;  /* 0x0017201001007387 */ /* 0x0007e20000100a00 */
[----:B----4-:R-:W-:-:S03]  /*39dd0*/  IMAD.WIDE R12, R25, 0x4, R100 ;  /* 0x00000004190c7825 */ /* 0x010fc600078e0264 */
[----:B------:R-:W-:Y:S01]  /*39de0*/  LDGSTS.E [R4+0x78004], desc[UR8][R14.64], !P1 ;  /* 0x780040000e047fae */ /* 0x000fe2000c921848 */
[----:B------:R-:W-:Y:S02]  /*39df0*/  VIADD R5, R9, 0x100000 ;  /* 0x0010000009057836 */ /* 0x000fe40000000000 */
[C---:B--2---:R-:W-:Y:S01]  /*39e00*/  IMAD.WIDE R6, R25.reuse, 0x4, R102 ;  /* 0x0000000419067825 */ /* 0x044fe200078e0266 */
[----:B------:R-:W-:Y:S03]  /*39e10*/  LDGSTS.E [R3+0x7c004], desc[UR8][R12.64], !P1 ;  /* 0x7c0040000c037fae */ /* 0x000fe6000c921848 */
[----:B---3--:R-:W-:Y:S01]  /*39e20*/  IMAD.WIDE R16, R25, 0x4, R104 ;  /* 0x0000000419107825 */ /* 0x008fe200078e0268 */
[----:B------:R-:W-:Y:S04]  /*39e30*/  LDGSTS.E [R2+0x70008], desc[UR8][R6.64], !P2 ;  /* 0x7000800006027fae */ /* 0x000fe8000d121848 */
[----:B------:R2:W-:Y:S04]  /*39e40*/  LDGSTS.E [R5+0x74008], desc[UR8][R16.64], !P2 ;  /* 0x7400800010057fae */ /* 0x0005e8000d121848 */
[----:B------:R3:W-:Y:S04]  /*39e50*/  STL.64 [R1+0x1718], R14 ;  /* 0x0017180e01007387 */ /* 0x0007e80000100a00 */
[----:B------:R4:W-:Y:S01]  /*39e60*/  STL.64 [R1+0x1710], R12 ;  /* 0x0017100c01007387 */ /* 0x0009e20000100a00 */
[----:B--2---:R-:W-:-:S02]  /*39e70*/  IADD3 R5, R11, -0x285, RZ ;  /* 0xfffffd7b0b057810 */ /* 0x004fc40007ffe0ff */
[----:B------:R-:W2:Y:S01]  /*39e80*/  LDC R11, c[0x0][0x230] ;  /* 0x00008c00ff0b7b82 */ /* 0x000ea20000000800 */
[----:B------:R1:W-:Y:S01]  /*39e90*/  STL.64 [R1+0xb98], R6 ;  /* 0x000b980601007387 */ /* 0x0003e20000100a00 */
[----:B---3--:R-:W-:Y:S01]  /*39ea0*/  IMAD.WIDE R14, R25, 0x4, R106 ;  /* 0x00000004190e7825 */ /* 0x008fe200078e026a */
[----:B------:R-:W-:Y:S02]  /*39eb0*/  ISETP.GE.U32.AND P1, PT, R5, 0x7ffffcfc, PT ;  /* 0x7ffffcfc0500780c */ /* 0x000fe40003f26070 */
[----:B------:R3:W-:Y:S01]  /*39ec0*/  STL.64 [R1+0x1708], R16 ;  /* 0x0017081001007387 */ /* 0x0007e20000100a00 */
[----:B----4-:R-:W-:-:S03]  /*39ed0*/  IMAD.WIDE R12, R25, 0x4, R108 ;  /* 0x00000004190c7825 */ /* 0x010fc600078e026c */
[----:B------:R4:W-:Y:S01]  /*39ee0*/  LDGSTS.E [R4+0x78008], desc[UR8][R14.64], !P2 ;  /* 0x780080000e047fae */ /* 0x0009e2000d121848 */
[----:B------:R-:W-:Y:S02]  /*39ef0*/  VIADD R5, R9, 0x100000 ;  /* 0x0010000009057836 */ /* 0x000fe40000000000 */
[C---:B-1----:R-:W-:Y:S01]  /*39f00*/  IMAD.WIDE R6, R25.reuse, 0x4, R110 ;  /* 0x0000000419067825 */ /* 0x042fe200078e026e */
[----:B------:R-:W-:Y:S03]  /*39f10*/  LDGSTS.E [R3+0x7c008], desc[UR8][R12.64], !P2 ;  /* 0x7c0080000c037fae */ /* 0x000fe6000d121848 */
[C---:B---3--:R-:W-:Y:S01]  /*39f20*/  IMAD.WIDE R16, R25.reuse, 0x4, R112 ;  /* 0x0000000419107825 */ /* 0x048fe200078e0270 */
[----:B------:R-:W-:Y:S04]  /*39f30*/  LDGSTS.E [R2+0x7000c], desc[UR8][R6.64], !P3 ;  /* 0x7000c00006027fae */ /* 0x000fe8000d921848 */
[----:B------:R4:W-:Y:S04]  /*39f40*/  STL.64 [R1+0x1700], R14 ;  /* 0x0017000e01007387 */ /* 0x0009e80000100a00 */
[----:B------:R1:W-:Y:S04]  /*39f50*/  LDGSTS.E [R5+0x7400c], desc[UR8][R16.64], !P3 ;  /* 0x7400c00010057fae */ /* 0x0003e8000d921848 */
[----:B------:R3:W-:Y:S01]  /*39f60*/  STL.64 [R1+0x16f8], R12 ;  /* 0x0016f80c01007387 */ /* 0x0007e20000100a00 */
[----:B----4-:R-:W-:-:S03]  /*39f70*/  IMAD.WIDE R14, R25, 0x4, R114 ;  /* 0x00000004190e7825 */ /* 0x010fc600078e0272 */
[----:B------:R4:W-:Y:S01]  /*39f80*/  STL.64 [R1+0x420], R6 ;  /* 0x0004200601007387 */ /* 0x0009e20000100a00 */
[----:B-1----:R-:W-:Y:S01]  /*39f90*/  VIADD R5, R10, 0xfffffd7a ;  /* 0xfffffd7a0a057836 */ /* 0x002fe20000000000 */
[C---:B------:R-:W-:Y:S01]  /*39fa0*/  IADD3 R2, R18.reuse, 0x100000, RZ ;  /* 0x0010000012027810 */ /* 0x040fe20007ffe0ff */
[----:B------:R-:W1:Y:S01]  /*39fb0*/  LDC R10, c[0x0][0x230] ;  /* 0x00008c00ff0a7b82 */ /* 0x000e620000000800 */
[----:B------:R2:W-:Y:S01]  /*39fc0*/  STL.64 [R1+0x1ae0], R8 ;  /* 0x001ae00801007387 */ /* 0x0005e20000100a00 */
[----:B---3--:R-:W-:Y:S01]  /*39fd0*/  IMAD.WIDE R12, R25, 0x4, R116 ;  /* 0x00000004190c7825 */ /* 0x008fe200078e0274 */
[----:B------:R-:W-:Y:S02]  /*39fe0*/  ISETP.GE.U32.AND P2, PT, R5, 0x7ffffcfb, PT ;  /* 0x7ffffcfb0500780c */ /* 0x000fe40003f46070 */
[----:B------:R-:W-:Y:S01]  /*39ff0*/  STL.64 [R1+0x16f0], R16 ;  /* 0x0016f01001007387 */ /* 0x000fe20000100a00 */
[----:B------:R-:W-:Y:S01]  /*3a000*/  IADD3 R5, R18, 0x100000, RZ ;  /* 0x0010000012057810 */ /* 0x000fe20007ffe0ff */
[----:B----4-:R-:W-:-:S02]  /*3a010*/  IMAD.WIDE R6, R25, 0x4, R118 ;  /* 0x0000000419067825 */ /* 0x010fc400078e0276 */
[----:B------:R3:W-:Y:S04]  /*3a020*/  STL.64 [R1+0x16e8], R14 ;  /* 0x0016e80e01007387 */ /* 0x0007e80000100a00 */
[----:B------:R3:W-:Y:S01]  /*3a030*/  LDGSTS.E [R4+0x7800c], desc[UR8][R14.64], !P3 ;  /* 0x7800c0000e047fae */ /* 0x0007e2000d921848 */
[----:B--2---:R-:W-:-:S03]  /*3a040*/  IMAD.WIDE R8, R25, 0x4, R124 ;  /* 0x0000000419087825 */ /* 0x004fc600078e027c */
[----:B------:R2:W-:Y:S04]  /*3a050*/  LDGSTS.E [R3+0x7c00c], desc[UR8][R12.64], !P3 ;  /* 0x7c00c0000c037fae */ /* 0x0005e8000d921848 */
[----:B------:R4:W-:Y:S01]  /*3a060*/  STL.64 [R1+0x16e0], R12 ;  /* 0x0016e00c01007387 */ /* 0x0009e20000100a00 */
[----:B---3--:R-:W-:-:S03]  /*3a070*/  IMAD.WIDE R14, R25, 0x4, R120 ;  /* 0x00000004190e7825 */ /* 0x008fc600078e0278 */
[----:B------:R-:W-:Y:S01]  /*3a080*/  LDGSTS.E [R2+0x40000], desc[UR8][R6.64], !P1 ;  /* 0x4000000006027fae */ /* 0x000fe2000c921848 */
[----:B------:R-:W-:-:S03]  /*3a090*/  VIADD R4, R18, 0x100000 ;  /* 0x0010000012047836 */ /* 0x000fc60000000000 */
[----:B------:R3:W-:Y:S01]  /*3a0a0*/  LDGSTS.E [R5+0x44000], desc[UR8][R14.64], !P1 ;  /* 0x440000000e057fae */ /* 0x0007e2000c921848 */
[----:B--2---:R-:W-:Y:S01]  /*3a0b0*/  IADD3 R3, R18, 0x100000, RZ ;  /* 0x0010000012037810 */ /* 0x004fe20007ffe0ff */
[----:B----4-:R-:W-:Y:S02]  /*3a0c0*/  IMAD.WIDE R12, R25, 0x4, R122 ;  /* 0x00000004190c7825 */ /* 0x010fe400078e027a */
[----:B------:R2:W-:Y:S04]  /*3a0d0*/  STL.64 [R1+0x3f0], R6 ;  /* 0x0003f00601007387 */ /* 0x0005e80000100a00 */
[----:B------:R4:W-:Y:S01]  /*3a0e0*/  LDGSTS.E [R4+0x48000], desc[UR8][R12.64], !P1 ;  /* 0x480000000c047fae */ /* 0x0009e2000c921848 */
[----:B---3--:R-:W-:-:S03]  /*3a0f0*/  VIADD R5, R11, 0xfffffd79 ;  /* 0xfffffd790b057836 */ /* 0x008fc60000000000 */
[----:B------:R3:W-:Y:S01]  /*3a100*/  LDGSTS.E [R3+0x4c000], desc[UR8][R8.64], !P1 ;  /* 0x4c00000008037fae */ /* 0x0007e2000c921848 */
[----:B------:R-:W1:Y:S01]  /*3a110*/  LDC R11, c[0x0][0x230] ;  /* 0x00008c00ff0b7b82 */ /* 0x000e620000000800 */
[----:B--2---:R-:W-:Y:S02]  /*3a120*/  IMAD.WIDE R6, R25, 0x4, R126 ;  /* 0x0000000419067825 */ /* 0x004fe400078e027e */
[----:B------:R2:W-:Y:S01]  /*3a130*/  STL.64 [R1+0xbb0], R14 ;  /* 0x000bb00e01007387 */ /* 0x0005e20000100a00 */
[----:B------:R-:W-:Y:S02]  /*3a140*/  ISETP.GE.U32.AND P1, PT, R5, 0x7ffffcfa, PT ;  /* 0x7ffffcfa0500780c */ /* 0x000fe40003f26070 */
[----:B------:R-:W-:Y:S01]  /*3a150*/  IADD3 R5, R18, 0x100000, RZ ;  /* 0x0010000012057810 */ /* 0x000fe20007ffe0ff */
[----:B------:R4:W-:Y:S04]  /*3a160*/  STL.64 [R1+0xba8], R12 ;  /* 0x000ba80c01007387 */ /* 0x0009e80000100a00 */
[----:B------:R3:W-:Y:S01]  /*3a170*/  STL.64 [R1+0xba0], R8 ;  /* 0x000ba00801007387 */ /* 0x0007e20000100a00 */
[----:B--2---:R-:W-:-:S03]  /*3a180*/  IMAD.WIDE R14, R25, 0x4, R128 ;  /* 0x00000004190e7825 */ /* 0x004fc600078e0280 */
[----:B------:R-:W-:Y:S01]  /*3a190*/  LDGSTS.E [R2+0x40004], desc[UR8][R6.64], !P2 ;  /* 0x4000400006027fae */ /* 0x000fe2000d121848 */
[----:B----4-:R-:W-:-:S03]  /*3a1a0*/  IMAD.WIDE R12, R25, 0x4, R130 ;  /* 0x00000004190c7825 */ /* 0x010fc600078e0282 */
[----:B------:R1:W-:Y:S01]  /*3a1b0*/  LDGSTS.E [R5+0x44004], desc[UR8][R14.64], !P2 ;  /* 0x440040000e057fae */ /* 0x0003e2000d121848 */
[----:B---3--:R-:W-:-:S03]  /*3a1c0*/  IMAD.WIDE R8, R25, 0x4, R132 ;  /* 0x0000000419087825 */ /* 0x008fc600078e0284 */
[----:B------:R2:W-:Y:S04]  /*3a1d0*/  LDGSTS.E [R4+0x48004], desc[UR8][R12.64], !P2 ;  /* 0x480040000c047fae */ /* 0x0005e8000d121848 */
[----:B------:R3:W-:Y:S01]  /*3a1e0*/  STL.64 [R1+0x3c0], R6 ;  /* 0x0003c00601007387 */ /* 0x0007e20000100a00 */
[----:B-1----:R-:W-:-:S03]  /*3a1f0*/  VIADD R5, R10, 0xfffffd78 ;  /* 0xfffffd780a057836 */ /* 0x002fc60000000000 */
[----:B------:R1:W-:Y:S01]  /*3a200*/  LDGSTS.E [R3+0x4c004], desc[UR8][R8.64], !P2 ;  /* 0x4c00400008037fae */ /* 0x0003e2000d121848 */
[----:B------:R-:W4:Y:S03]  /*3a210*/  LDC R10, c[0x0][0x230] ;  /* 0x00008c00ff0a7b82 */ /* 0x000f260000000800 */
[----:B------:R2:W-:Y:S01]  /*3a220*/  STL.64 [R1+0xb88], R14 ;  /* 0x000b880e01007387 */ /* 0x0005e20000100a00 */
[----:B------:R-:W-:Y:S01]  /*3a230*/  ISETP.GE.U32.AND P2, PT, R5, 0x7ffffcf9, PT ;  /* 0x7ffffcf90500780c */ /* 0x000fe20003f46070 */
[C---:B---3--:R-:W-:Y:S01]  /*3a240*/  IMAD.WIDE R6, R25.reuse, 0x4, R134 ;  /* 0x0000000419067825 */ /* 0x048fe200078e0286 */
[----:B------:R-:W-:Y:S01]  /*3a250*/  IADD3 R5, R18, 0x100000, RZ ;  /* 0x0010000012057810 */ /* 0x000fe20007ffe0ff */
[----:B------:R3:W-:Y:S04]  /*3a260*/  STL.64 [R1+0xb80], R12 ;  /* 0x000b800c01007387 */ /* 0x0007e80000100a00 */
[----:B------:R-:W-:Y:S01]  /*3a270*/  LDGSTS.E [R2+0x40008], desc[UR8][R6.64], !P1 ;  /* 0x4000800006027fae */ /* 0x000fe2000c921848 */
[----:B--2---:R-:W-:-:S03]  /*3a280*/  IMAD.WIDE R14, R25, 0x4, R136 ;  /* 0x00000004190e7825 */ /* 0x004fc600078e0288 */
[----:B------:R1:W-:Y:S01]  /*3a290*/  STL.64 [R1+0xb78], R8 ;  /* 0x000b780801007387 */ /* 0x0003e20000100a00 */
[----:B---3--:R-:W-:-:S03]  /*3a2a0*/  IMAD.WIDE R12, R25, 0x4, R138 ;  /* 0x00000004190c7825 */ /* 0x008fc600078e028a */
[----:B------:R2:W-:Y:S04]  /*3a2b0*/  LDGSTS.E [R5+0x44008], desc[UR8][R14.64], !P1 ;  /* 0x440080000e057fae */ /* 0x0005e8000c921848 */
[----:B------:R3:W-:Y:S01]  /*3a2c0*/  LDGSTS.E [R4+0x48008], desc[UR8][R12.64], !P1 ;  /* 0x480080000c047fae */ /* 0x0007e2000c921848 */
[----:B-1----:R-:W-:-:S04]  /*3a2d0*/  IMAD.WIDE R8, R25, 0x4, R140 ;  /* 0x0000000419087825 */ /* 0x002fc800078e028c */
[----:B--2---:R-:W-:Y:S01]  /*3a2e0*/  VIADD R5, R11, 0xfffffd5b ;  /* 0xfffffd5b0b057836 */ /* 0x004fe20000000000 */
[----:B------:R1:W-:Y:S01]  /*3a2f0*/  STL.64 [R1+0x360], R6 ;  /* 0x0003600601007387 */ /* 0x0003e20000100a00 */
[----:B------:R-:W2:Y:S03]  /*3a300*/  LDC R11, c[0x0][0x230] ;  /* 0x00008c00ff0b7b82 */ /* 0x000ea60000000800 */
[----:B------:R4:W-:Y:S01]  /*3a310*/  LDGSTS.E [R3+0x4c008], desc[UR8][R8.64], !P1 ;  /* 0x4c00800008037fae */ /* 0x0009e2000c921848 */
[----:B------:R-:W-:Y:S02]  /*3a320*/  ISETP.GE.U32.AND P1, PT, R5, 0x7ffffcdc, PT ;  /* 0x7ffffcdc0500780c */ /* 0x000fe40003f26070 */
[----:B------:R-:W-:Y:S01]  /*3a330*/  IADD3 R5, R18, 0x100000, RZ ;  /* 0x0010000012057810 */ /* 0x000fe20007ffe0ff */
[----:B------:R3:W-:Y:S01]  /*3a340*/  STL.64 [R1+0xb60], R14 ;  /* 0x000b600e01007387 */ /* 0x0007e20000100a00 */
[----:B-1----:R-:W-:-:S03]  /*3a350*/  IMAD.WIDE R6, R25, 0x4, R142 ;  /* 0x0000000419067825 */ /* 0x002fc600078e028e */
[----:B------:R1:W-:Y:S01]  /*3a360*/  STL.64 [R1+0xb58], R12 ;  /* 0x000b580c01007387 */ /* 0x0003e20000100a00 */
[----:B---3--:R-:W-:-:S03]  /*3a370*/  IMAD.WIDE R14, R25, 0x4, R144 ;  /* 0x00000004190e7825 */ /* 0x008fc600078e0290 */
[----:B------:R4:W-:Y:S04]  /*3a380*/  STL.64 [R1+0xb50], R8 ;  /* 0x000b500801007387 */ /* 0x0009e80000100a00 */
[----:B------:R-:W-:Y:S01]  /*3a390*/  LDGSTS.E [R2+0x4000c], desc[UR8][R6.64], !P2 ;  /* 0x4000c00006027fae */ /* 0x000fe2000d121848 */
[----:B-1----:R-:W-:-:S03]  /*3a3a0*/  IMAD.WIDE R12, R25, 0x4, R146 ;  /* 0x00000004190c7825 */ /* 0x002fc600078e0292 */
[----:B------:R1:W-:Y:S01]  /*3a3b0*/  LDGSTS.E [R5+0x4400c], desc[UR8][R14.64], !P2 ;  /* 0x4400c0000e057fae */ /* 0x0003e2000d121848 */
[----:B----4-:R-:W-:-:S03]  /*3a3c0*/  IMAD.WIDE R8, R25, 0x4, R148 ;  /* 0x0000000419087825 */ /* 0x010fc600078e0294 */
[----:B------:R3:W-:Y:S04]  /*3a3d0*/  LDGSTS.E [R4+0x4800c], desc[UR8][R12.64], !P2 ;  /* 0x4800c0000c047fae */ /* 0x0007e8000d121848 */
[----:B------:R4:W-:Y:S01]  /*3a3e0*/  STL.64 [R1+0x330], R6 ;  /* 0x0003300601007387 */ /* 0x0009e20000100a00 */
[----:B-1----:R-:W-:-:S03]  /*3a3f0*/  VIADD R5, R10, 0xfffffd5a ;  /* 0xfffffd5a0a057836 */ /* 0x002fc60000000000 */
[----:B------:R1:W-:Y:S01]  /*3a400*/  LDGSTS.E [R3+0x4c00c], desc[UR8][R8.64], !P2 ;  /* 0x4c00c00008037fae */ /* 0x0003e2000d121848 */
[----:B------:R-:W2:Y:S03]  /*3a410*/  LDC R10, c[0x0][0x230] ;  /* 0x00008c00ff0a7b82 */ /* 0x000ea60000000800 */
[----:B------:R3:W-:Y:S01]  /*3a420*/  STL.64 [R1+0xb40], R14 ;  /* 0x000b400e01007387 */ /* 0x0007e20000100a00 */
[----:B------:R-:W-:Y:S02]  /*3a430*/  ISETP.GE.U32.AND P2, PT, R5, 0x7ffffcdb, PT ;  /* 0x7ffffcdb0500780c */ /* 0x000fe40003f46070 */
[----:B------:R-:W-:Y:S01]  /*3a440*/  IADD3 R5, R18, 0x100000, RZ ;  /* 0x0010000012057810 */ /* 0x000fe20007ffe0ff */
[C---:B----4-:R-:W-:Y:S01]  /*3a450*/  IMAD.WIDE R6, R25.reuse, 0x4, R150 ;  /* 0x0000000419067825 */ /* 0x050fe200078e0296 */
[----:B------:R4:W-:Y:S04]  /*3a460*/  STL.64 [R1+0xb38], R12 ;  /* 0x000b380c01007387 */ /* 0x0009e80000100a00 */
[----:B------:R-:W-:Y:S01]  /*3a470*/  LDGSTS.E [R2+0x50000], desc[UR8][R6.64], !P1 ;  /* 0x5000000006027fae */ /* 0x000fe2000c921848 */
[----:B---3--:R-:W-:-:S03]  /*3a480*/  IMAD.WIDE R14, R25, 0x4, R152 ;  /* 0x00000004190e7825 */ /* 0x008fc600078e0298 */
[----:B------:R1:W-:Y:S01]  /*3a490*/  STL.64 [R1+0xb30], R8 ;  /* 0x000b300801007387 */ /* 0x0003e20000100a00 */
[----:B----4-:R-:W-:-:S03]  /*3a4a0*/  IMAD.WIDE R12, R25, 0x4, R154 ;  /* 0x00000004190c7825 */ /* 0x010fc600078e029a */
        /* <DEDUP_REMOVED lines=91> */
[----:B------:R4:W-:Y:S03]  /*3aa60*/  STL.64 [R1+0x1578], R12 ;  /* 0x0015780c01007387 */ /* 0x0009e60000100a00 */
[C---:B---3--:R-:W-:Y:S01]  /*3aa70*/  IMAD.WIDE R14, R25.reuse, 0x4, R200 ;  /* 0x00000004190e7825 */ /* 0x048fe200078e02c8 */
[----:B------:R1:W-:Y:S04]  /*3aa80*/  STL.64 [R1+0x1570], R8 ;  /* 0x0015700801007387 */ /* 0x0003e80000100a00 */
[----:B------:R-:W-:Y:S01]  /*3aa90*/  LDGSTS.E [R2+0x60008], desc[UR8][R6.64], !P1 ;  /* 0x6000800006027fae */ /* 0x000fe2000c921848 */
[----:B----4-:R-:W-:-:S03]  /*3aaa0*/  IMAD.WIDE R12, R25, 0x4, R202 ;  /* 0x00000004190c7825 */ /* 0x010fc600078e02ca */
[----:B------:R2:W-:Y:S01]  /*3aab0*/  LDGSTS.E [R5+0x64008], desc[UR8][R14.64], !P1 ;  /* 0x640080000e057fae */ /* 0x0005e2000c921848 */
[----:B-1----:R-:W-:-:S03]  /*3aac0*/  IMAD.WIDE R8, R25, 0x4, R204 ;  /* 0x0000000419087825 */ /* 0x002fc600078e02cc */
[----:B------:R1:W-:Y:S04]  /*3aad0*/  LDGSTS.E [R4+0x68008], desc[UR8][R12.64], !P1 ;  /* 0x680080000c047fae */ /* 0x0003e8000c921848 */
[----:B------:R3:W-:Y:S01]  /*3aae0*/  LDGSTS.E [R3+0x6c008], desc[UR8][R8.64], !P1 ;  /* 0x6c00800008037fae */ /* 0x0007e2000c921848 */
[----:B--2---:R-:W-:-:S03]  /*3aaf0*/  VIADD R5, R11, 0xfffffd1b ;  /* 0xfffffd1b0b057836 */ /* 0x004fc60000000000 */
[----:B------:R2:W-:Y:S01]  /*3ab00*/  STL.64 [R1+0x1a0], R6 ;  /* 0x0001a00601007387 */ /* 0x0005e20000100a00 */
[----:B------:R-:W4:Y:S01]  /*3ab10*/  LDC R11, c[0x0][0x230] ;  /* 0x00008c00ff0b7b82 */ /* 0x000f220000000800 */
[----:B------:R-:W-:Y:S02]  /*3ab20*/  ISETP.GE.U32.AND P1, PT, R5, 0x7ffffc9c, PT ;  /* 0x7ffffc9c0500780c */ /* 0x000fe40003f26070 */
[----:B------:R1:W-:Y:S01]  /*3ab30*/  STL.64 [R1+0x1568], R14 ;  /* 0x0015680e01007387 */ /* 0x0003e20000100a00 */
[----:B------:R-:W-:-:S03]  /*3ab40*/  IADD3 R5, R18, 0x100000, RZ ;  /* 0x0010000012057810 */ /* 0x000fc60007ffe0ff */
[----:B------:R3:W-:Y:S01]  /*3ab50*/  STL.64 [R1+0x1560], R12 ;  /* 0x0015600c01007387 */ /* 0x0007e20000100a00 */
[----:B--2---:R-:W-:-:S03]  /*3ab60*/  IMAD.WIDE R6, R25, 0x4, R206 ;  /* 0x0000000419067825 */ /* 0x004fc600078e02ce */
[----:B------:R2:W-:Y:S01]  /*3ab70*/  STL.64 [R1+0x1558], R8 ;  /* 0x0015580801007387 */ /* 0x0005e20000100a00 */
[----:B-1----:R-:W-:-:S03]  /*3ab80*/  IMAD.WIDE R14, R25, 0x4, R208 ;  /* 0x00000004190e7825 */ /* 0x002fc600078e02d0 */
[----:B------:R1:W-:Y:S01]  /*3ab90*/  STL.64 [R1+0x140], R6 ;  /* 0x0001400601007387 */ /* 0x0003e20000100a00 */
[----:B---3--:R-:W-:-:S03]  /*3aba0*/  IMAD.WIDE R12, R25, 0x4, R210 ;  /* 0x00000004190c7825 */ /* 0x008fc600078e02d2 */
        /* <DEDUP_REMOVED lines=14> */
[----:B------:R-:W-:Y:S04]  /*3ac90*/  STL.64 [R1+0x16b8], R14 ;  /* 0x0016b80e01007387 */ /* 0x000fe80000100a00 */
[----:B------:R2:W-:Y:S01]  /*3aca0*/  STL.64 [R1+0x16b0], R12 ;  /* 0x0016b00c01007387 */ /* 0x0005e20000100a00 */
[----:B-1----:R-:W-:-:S03]  /*3acb0*/  IMAD.WIDE R6, R25, 0x4, R222 ;  /* 0x0000000419067825 */ /* 0x002fc600078e02de */
[----:B------:R1:W-:Y:S04]  /*3acc0*/  STL.64 [R1+0x16a8], R8 ;  /* 0x0016a80801007387 */ /* 0x0003e80000100a00 */
[----:B------:R3:W-:Y:S04]  /*3acd0*/  STL.64 [R1+0xe0], R6 ;  /* 0x0000e00601007387 */ /* 0x0007e80000100a00 */
[----:B------:R-:W3:Y:S04]  /*3ace0*/  LDL.LU.64 R246, [R1+0x658] ;  /* 0x0006580001f67983 */ /* 0x000ee80000300a00 */
[----:B------:R-:W3:Y:S04]  /*3acf0*/  LDL.LU.64 R242, [R1+0x650] ;  /* 0x0006500001f27983 */ /* 0x000ee80000300a00 */
[----:B------:R-:W3:Y:S04]  /*3ad00*/  LDL.LU.64 R26, [R1+0x648] ;  /* 0x00064800011a7983 */ /* 0x000ee80000300a00 */
[----:B------:R-:W3:Y:S01]  /*3ad10*/  LDL.LU.64 R32, [R1+0x640] ;  /* 0x0006400001207983 */ /* 0x000ee20000300a00 */
[----:B------:R-:W-:-:S02]  /*3ad20*/  VIADD R5, R10, 0xfffffd1a ;  /* 0xfffffd1a0a057836 */ /* 0x000fc40000000000 */
[----:B------:R-:W3:Y:S03]  /*3ad30*/  LDC R10, c[0x0][0x230] ;  /* 0x00008c00ff0a7b82 */ /* 0x000ee60000000800 */
[----:B------:R-:W-:Y:S02]  /*3ad40*/  ISETP.GE.U32.AND P2, PT, R5, 0x7ffffc9b, PT ;  /* 0x7ffffc9b0500780c */ /* 0x000fe40003f46070 */
[----:B------:R-:W-:-:S05]  /*3ad50*/  IADD3 R5, R18, 0x100000, RZ ;  /* 0x0010000012057810 */ /* 0x000fca0007ffe0ff */
[----:B------:R4:W-:Y:S04]  /*3ad60*/  LDGSTS.E [R5+0x74000], desc[UR8][R14.64], !P1 ;  /* 0x740000000e057fae */ /* 0x0009e8000c921848 */
[----:B------:R2:W-:Y:S04]  /*3ad70*/  LDGSTS.E [R4+0x78000], desc[UR8][R12.64], !P1 ;  /* 0x780000000c047fae */ /* 0x0005e8000c921848 */
[----:B------:R1:W-:Y:S01]  /*3ad80*/  LDGSTS.E [R3+0x7c000], desc[UR8][R8.64], !P1 ;  /* 0x7c00000008037fae */ /* 0x0003e2000c921848 */
[----:B----4-:R-:W-:-:S03]  /*3ad90*/  VIADD R5, R11, 0xfffffd19 ;  /* 0xfffffd190b057836 */ /* 0x010fc60000000000 */
[----:B------:R3:W-:Y:S01]  /*3ada0*/  LDGSTS.E [R2+0x70004], desc[UR8][R6.64], !P2 ;  /* 0x7000400006027fae */ /* 0x0007e2000d121848 */
[----:B------:R-:W4:Y:S01]  /*3adb0*/  LDC R11, c[0x0][0x230] ;  /* 0x00008c00ff0b7b82 */ /* 0x000f220000000800 */
[----:B--2---:R-:W-:Y:S01]  /*3adc0*/  IMAD.WIDE R12, R25, 0x4, R224 ;  /* 0x00000004190c7825 */ /* 0x004fe200078e02e0 */
[----:B------:R-:W-:Y:S02]  /*3add0*/  ISETP.GE.U32.AND P1, PT, R5, 0x7ffffc9a, PT ;  /* 0x7ffffc9a0500780c */ /* 0x000fe40003f26070 */
[----:B------:R-:W-:Y:S01]  /*3ade0*/  IADD3 R5, R18, 0x100000, RZ ;  /* 0x0010000012057810 */ /* 0x000fe20007ffe0ff */
[C---:B-1----:R-:W-:Y:S01]  /*3adf0*/  IMAD.WIDE R8, R25.reuse, 0x4, R226 ;  /* 0x0000000419087825 */ /* 0x042fe200078e02e2 */
[----:B------:R1:W-:Y:S03]  /*3ae00*/  STL.64 [R1+0x16a0], R12 ;  /* 0x0016a00c01007387 */ /* 0x0003e60000100a00 */
[C---:B---3--:R-:W-:Y:S01]  /*3ae10*/  IMAD.WIDE R6, R25.reuse, 0x4, R228 ;  /* 0x0000000419067825 */ /* 0x048fe200078e02e4 */
[----:B------:R1:W-:Y:S04]  /*3ae20*/  LDGSTS.E [R5+0x74004], desc[UR8][R12.64], !P2 ;  /* 0x740040000c057fae */ /* 0x0003e8000d121848 */
[----:B------:R-:W-:Y:S04]  /*3ae30*/  STL.64 [R1+0x1698], R8 ;  /* 0x0016980801007387 */ /* 0x000fe80000100a00 */
[----:B------:R2:W-:Y:S04]  /*3ae40*/  STL.64 [R1+0x1690], R6 ;  /* 0x0016900601007387 */ /* 0x0005e80000100a00 */
[----:B------:R3:W-:Y:S01]  /*3ae50*/  LDGSTS.E [R4+0x78004], desc[UR8][R8.64], !P2 ;  /* 0x7800400008047fae */ /* 0x0007e2000d121848 */
[----:B------:R-:W-:-:S03]  /*3ae60*/  IMAD.WIDE R16, R25, 0x4, R246 ;  /* 0x0000000419107825 */ /* 0x000fc600078e02f6 */
[----:B------:R-:W-:Y:S01]  /*3ae70*/  LDGSTS.E [R3+0x7c004], desc[UR8][R6.64], !P2 ;  /* 0x7c00400006037fae */ /* 0x000fe2000d121848 */
[----:B-1----:R-:W1:Y:S03]  /*3ae80*/  LDC R12, c[0x0][0x230] ;  /* 0x00008c00ff0c7b82 */ /* 0x002e660000000800 */
[----:B------:R-:W4:Y:S01]  /*3ae90*/  LDL.LU.64 R250, [R1+0x670] ;  /* 0x0006700001fa7983 */ /* 0x000f220000300a00 */
[----:B------:R-:W-:-:S03]  /*3aea0*/  IMAD.WIDE R14, R25, 0x4, R242 ;  /* 0x00000004190e7825 */ /* 0x000fc600078e02f2 */
[----:B------:R-:W-:Y:S04]  /*3aeb0*/  LDGSTS.E [R2+0x70008], desc[UR8][R230.64], !P1 ;  /* 0x70008000e6027fae */ /* 0x000fe8000c921848 */
[----:B--2---:R-:W2:Y:S04]  /*3aec0*/  LDL.LU.64 R6, [R1+0x668] ;  /* 0x0006680001067983 */ /* 0x004ea80000300a00 */
[----:B------:R-:W2:Y:S01]  /*3aed0*/  LDL.LU.64 R30, [R1+0x660] ;  /* 0x00066000011e7983 */ /* 0x000ea20000300a00 */
[----:B---3--:R-:W-:-:S03]  /*3aee0*/  IMAD.WIDE R8, R25, 0x4, R26 ;  /* 0x0000000419087825 */ /* 0x008fc600078e021a */
[----:B------:R-:W3:Y:S04]  /*3aef0*/  LDL.LU.64 R28, [R1+0x678] ;  /* 0x00067800011c7983 */ /* 0x000ee80000300a00 */
[----:B------:R-:W-:Y:S04]  /*3af00*/  STL.64 [R1+0x1b68], R230 ;  /* 0x001b68e601007387 */ /* 0x000fe80000100a00 */
[----:B------:R-:W-:Y:S04]  /*3af10*/  STL.64 [R1+0x1688], R16 ;  /* 0x0016881001007387 */ /* 0x000fe80000100a00 */
[----:B------:R1:W-:Y:S04]  /*3af20*/  STL.64 [R1+0x1680], R14 ;  /* 0x0016800e01007387 */ /* 0x0003e80000100a00 */
[----:B------:R2:W-:Y:S04]  /*3af30*/  STL.64 [R1+0x1678], R8 ;  /* 0x0016780801007387 */ /* 0x0005e80000100a00 */
[----:B------:R-:W3:Y:S04]  /*3af40*/  LDL.LU.64 R26, [R1+0x698] ;  /* 0x00069800011a7983 */ /* 0x000ee80000300a00 */
[----:B------:R-:W3:Y:S04]  /*3af50*/  LDL.LU.64 R246, [R1+0x690] ;  /* 0x0006900001f67983 */ /* 0x000ee80000300a00 */
[----:B------:R-:W3:Y:S01]  /*3af60*/  LDL.LU.64 R242, [R1+0x688] ;  /* 0x0006880001f27983 */ /* 0x000ee20000300a00 */
[----:B------:R-:W-:-:S03]  /*3af70*/  IMAD.WIDE R178, R25, 0x4, R32 ;  /* 0x0000000419b27825 */ /* 0x000fc600078e0220 */
[----:B------:R-:W3:Y:S01]  /*3af80*/  LDL.LU.64 R32, [R1+0x680] ;  /* 0x0006800001207983 */ /* 0x000ee20000300a00 */
[----:B------:R-:W-:-:S05]  /*3af90*/  VIADD R5, R10, 0xfffffd18 ;  /* 0xfffffd180a057836 */ /* 0x000fca0000000000 */
[----:B------:R-:W-:Y:S02]  /*3afa0*/  ISETP.GE.U32.AND P2, PT, R5, 0x7ffffc99, PT ;  /* 0x7ffffc990500780c */ /* 0x000fe40003f46070 */
[----:B------:R-:W-:-:S05]  /*3afb0*/  IADD3 R5, R18, 0x100000, RZ ;  /* 0x0010000012057810 */ /* 0x000fca0007ffe0ff */
[----:B------:R4:W-:Y:S01]  /*3afc0*/  LDGSTS.E [R5+0x74008], desc[UR8][R16.64], !P1 ;  /* 0x7400800010057fae */ /* 0x0009e2000c921848 */
[----:B------:R-:W-:-:S03]  /*3afd0*/  VIADD R10, R18, 0x100000 ;  /* 0x00100000120a7836 */ /* 0x000fc60000000000 */
[----:B------:R1:W-:Y:S04]  /*3afe0*/  LDGSTS.E [R4+0x78008], desc[UR8][R14.64], !P1 ;  /* 0x780080000e047fae */ /* 0x0003e8000c921848 */
[----:B------:R2:W-:Y:S01]  /*3aff0*/  LDGSTS.E [R3+0x7c008], desc[UR8][R8.64], !P1 ;  /* 0x7c00800008037fae */ /* 0x0005e2000c921848 */
[----:B----4-:R-:W-:Y:S01]  /*3b000*/  VIADD R5, R11, 0xfffffd77 ;  /* 0xfffffd770b057836 */ /* 0x010fe20000000000 */
[C---:B------:R-:W-:Y:S02]  /*3b010*/  IADD3 R11, R18.reuse, 0x100000, RZ ;  /* 0x00100000120b7810 */ /* 0x040fe40007ffe0ff */
[----:B------:R3:W-:Y:S04]  /*3b020*/  LDGSTS.E [R2+0x7000c], desc[UR8][R178.64], !P2 ;  /* 0x7000c000b2027fae */ /* 0x0007e8000d121848 */
[----:B------:R-:W-:Y:S01]  /*3b030*/  STL.64 [R1+0x1b70], R178 ;  /* 0x001b70b201007387 */ /* 0x000fe20000100a00 */
[----:B------:R-:W-:Y:S01]  /*3b040*/  ISETP.GE.U32.AND P1, PT, R5, 0x7ffffcf8, PT ;  /* 0x7ffffcf80500780c */ /* 0x000fe20003f26070 */
[C---:B-1----:R-:W-:Y:S01]  /*3b050*/  VIADD R4, R19.reuse, 0x100000 ;  /* 0x0010000013047836 */ /* 0x042fe20000000000 */
[----:B------:R-:W-:Y:S01]  /*3b060*/  IADD3 R5, R18, 0x100000, RZ ;  /* 0x0010000012057810 */ /* 0x000fe20007ffe0ff */
[----:B------:R-:W-:Y:S01]  /*3b070*/  VIADD R13, R19, 0x100000 ;  /* 0x00100000130d7836 */ /* 0x000fe20000000000 */
[----:B------:R-:W1:Y:S01]  /*3b080*/  LDC R14, c[0x0][0x230] ;  /* 0x00008c00ff0e7b82 */ /* 0x000e620000000800 */
[----:B------:R-:W-:-:S04]  /*3b090*/  IMAD.WIDE R16, R25, 0x4, R250 ;  /* 0x0000000419107825 */ /* 0x000fc800078e02fa */
[C---:B--2---:R-:W-:Y:S01]  /*3b0a0*/  IMAD.WIDE R8, R25.reuse, 0x4, R6 ;  /* 0x0000000419087825 */ /* 0x044fe200078e0206 */
[----:B------:R2:W-:Y:S03]  /*3b0b0*/  STL.64 [R1+0x1670], R16 ;  /* 0x0016701001007387 */ /* 0x0005e60000100a00 */
[C---:B------:R-:W-:Y:S01]  /*3b0c0*/  IMAD.WIDE R6, R25.reuse, 0x4, R30 ;  /* 0x0000000419067825 */ /* 0x040fe200078e021e */
[----:B------:R4:W-:Y:S04]  /*3b0d0*/  LDGSTS.E [R11+0x7400c], desc[UR8][R16.64], !P2 ;  /* 0x7400c000100b7fae */ /* 0x0009e8000d121848 */
[----:B------:R1:W-:Y:S01]  /*3b0e0*/  STL.64 [R1+0x1668], R8 ;  /* 0x0016680801007387 */ /* 0x0003e20000100a00 */
[----:B---3--:R-:W-:-:S03]  /*3b0f0*/  IMAD.WIDE R2, R25, 0x4, R28 ;  /* 0x0000000419027825 */ /* 0x008fc600078e021c */
[----:B------:R1:W-:Y:S04]  /*3b100*/  LDGSTS.E [R10+0x7800c], desc[UR8][R8.64], !P2 ;  /* 0x7800c000080a7fae */ /* 0x0003e8000d121848 */
[----:B------:R3:W-:Y:S01]  /*3b110*/  STL.64 [R1+0x1660], R6 ;  /* 0x0016600601007387 */ /* 0x0007e20000100a00 */
[----:B------:R-:W-:-:S03]  /*3b120*/  IMAD.WIDE R26, R25, 0x4, R26 ;  /* 0x00000004191a7825 */ /* 0x000fc600078e021a */
[----:B------:R-:W-:Y:S01]  /*3b130*/  LDGSTS.E [R5+0x7c00c], desc[UR8][R6.64], !P2 ;  /* 0x7c00c00006057fae */ /* 0x000fe2000d121848 */
[----:B----4-:R-:W-:Y:S01]  /*3b140*/  IADD3 R11, R12, -0x28a, RZ ;  /* 0xfffffd760c0b7810 */ /* 0x010fe20007ffe0ff */
[----:B--2---:R-:W2:Y:S01]  /*3b150*/  LDC R16, c[0x0][0x230] ;  /* 0x00008c00ff107b82 */ /* 0x004ea20000000800 */
[C---:B-1----:R-:W-:Y:S01]  /*3b160*/  IMAD.WIDE R8, R25.reuse, 0x4, R246 ;  /* 0x0000000419087825 */ /* 0x042fe200078e02f6 */
[----:B------:R1:W-:Y:S04]  /*3b170*/  LDGSTS.E [R4+0x40000], desc[UR8][R2.64], !P1 ;  /* 0x4000000002047fae */ /* 0x0003e8000c921848 */
[----:B------:R4:W-:Y:S04]  /*3b180*/  LDGSTS.E [R13+0x44000], desc[UR8][R26.64], !P1 ;  /* 0x440000001a0d7fae */ /* 0x0009e8000c921848 */
[----:B---3--:R-:W3:Y:S04]  /*3b190*/  LDL.LU.64 R6, [R1+0x6b8] ;  /* 0x0006b80001067983 */ /* 0x008ee80000300a00 */
[----:B------:R-:W2:Y:S04]  /*3b1a0*/  LDL.LU.64 R250, [R1+0x6b0] ;  /* 0x0006b00001fa7983 */ /* 0x000ea80000300a00 */
[----:B------:R-:W2:Y:S04]  /*3b1b0*/  LDL.LU.64 R30, [R1+0x6a8] ;  /* 0x0006a800011e7983 */ /* 0x000ea80000300a00 */
[----:B------:R-:W2:Y:S04]  /*3b1c0*/  LDL.LU.64 R28, [R1+0x6a0] ;  /* 0x0006a000011c7983 */ /* 0x000ea80000300a00 */
[----:B------:R1:W-:Y:S04]  /*3b1d0*/  STL.64 [R1+0x1b78], R2 ;  /* 0x001b780201007387 */ /* 0x0003e80000100a00 */
[----:B------:R4:W-:Y:S04]  /*3b1e0*/  STL.64 [R1+0x480], R26 ;  /* 0x0004801a01007387 */ /* 0x0009e80000100a00 */
[----:B------:R-:W-:Y:S01]  /*3b1f0*/  STL.64 [R1+0x4b0], R8 ;  /* 0x0004b00801007387 */ /* 0x000fe20000100a00 */
[----:B-1----:R-:W-:-:S05]  /*3b200*/  IMAD.WIDE R2, R25, 0x4, R242 ;  /* 0x0000000419027825 */ /* 0x002fca00078e02f2 */
[----:B------:R-:W-:Y:S04]  /*3b210*/  STL.64 [R1+0x4e0], R2 ;  /* 0x0004e00201007387 */ /* 0x000fe80000100a00 */
[----:B------:R-:W2:Y:S04]  /*3b220*/  LDL.LU.64 R246, [R1+0x6d8] ;  /* 0x0006d80001f67983 */ /* 0x000ea80000300a00 */
[----:B------:R-:W2:Y:S04]  /*3b230*/  LDL.LU.64 R242, [R1+0x6d0] ;  /* 0x0006d00001f27983 */ /* 0x000ea80000300a00 */
[----:B----4-:R-:W4:Y:S01]  /*3b240*/  LDL.LU.64 R26, [R1+0x6c8] ;  /* 0x0006c800011a7983 */ /* 0x010f220000300a00 */
[----:B------:R-:W-:-:S03]  /*3b250*/  IMAD.WIDE R4, R25, 0x4, R32 ;  /* 0x0000000419047825 */ /* 0x000fc600078e0220 */
[----:B------:R-:W4:Y:S01]  /*3b260*/  LDL.LU.64 R32, [R1+0x6c0] ;  /* 0x0006c00001207983 */ /* 0x000f220000300a00 */
[----:B------:R-:W-:Y:S01]  /*3b270*/  ISETP.GE.U32.AND P2, PT, R11, 0x7ffffcf7, PT ;  /* 0x7ffffcf70b00780c */ /* 0x000fe20003f46070 */
[C---:B------:R-:W-:Y:S01]  /*3b280*/  VIADD R11, R19.reuse, 0x100000 ;  /* 0x00100000130b7836 */ /* 0x040fe20000000000 */
[C---:B------:R-:W-:Y:S02]  /*3b290*/  IADD3 R12, R19.reuse, 0x100000, RZ ;  /* 0x00100000130c7810 */ /* 0x040fe40007ffe0ff */
[C---:B------:R-:W-:Y:S01]  /*3b2a0*/  IADD3 R10, R19.reuse, 0x100000, RZ ;  /* 0x00100000130a7810 */ /* 0x040fe20007ffe0ff */
[----:B------:R2:W-:Y:S04]  /*3b2b0*/  STL.64 [R1+0x1b80], R4 ;  /* 0x001b800401007387 */ /* 0x0005e80000100a00 */
[----:B------:R-:W-:Y:S01]  /*3b2c0*/  LDGSTS.E [R12+0x48000], desc[UR8][R8.64], !P1 ;  /* 0x48000000080c7fae */ /* 0x000fe2000c921848 */
[----:B------:R-:W-:-:S03]  /*3b2d0*/  IADD3 R15, R19, 0x100000, RZ ;  /* 0x00100000130f7810 */ /* 0x000fc60007ffe0ff */
[----:B------:R-:W-:Y:S01]  /*3b2e0*/  LDGSTS.E [R11+0x4c000], desc[UR8][R2.64], !P1 ;  /* 0x4c000000020b7fae */ /* 0x000fe2000c921848 */
[----:B------:R-:W-:-:S03]  /*3b2f0*/  VIADD R13, R14, 0xfffffd75 ;  /* 0xfffffd750e0d7836 */ /* 0x000fc60000000000 */
[----:B------:R2:W-:Y:S01]  /*3b300*/  LDGSTS.E [R10+0x40004], desc[UR8][R4.64], !P2 ;  /* 0x40004000040a7fae */ /* 0x0005e2000d121848 */
[----:B------:R-:W-:Y:S01]  /*3b310*/  VIADD R14, R19, 0x100000 ;  /* 0x00100000130e7836 */ /* 0x000fe20000000000 */
[----:B------:R-:W-:Y:S02]  /*3b320*/  ISETP.GE.U32.AND P1, PT, R13, 0x7ffffcf6, PT ;  /* 0x7ffffcf60d00780c */ /* 0x000fe40003f26070 */
[----:B------:R-:W-:Y:S01]  /*3b330*/  IADD3 R13, R19, 0x100000, RZ ;  /* 0x00100000130d7810 */ /* 0x000fe20007ffe0ff */
[----:B---3--:R-:W-:-:S04]  /*3b340*/  IMAD.WIDE R6, R25, 0x4, R6 ;  /* 0x0000000419067825 */ /* 0x008fc800078e0206 */
[C---:B--2---:R-:W-:Y:S01]  /*3b350*/  IMAD.WIDE R4, R25.reuse, 0x4, R250 ;  /* 0x0000000419047825 */ /* 0x044fe200078e02fa */
[----:B------:R1:W-:Y:S03]  /*3b360*/  STL.64 [R1+0x540], R6 ;  /* 0x0005400601007387 */ /* 0x0003e60000100a00 */
[C---:B------:R-:W-:Y:S01]  /*3b370*/  IMAD.WIDE R2, R25.reuse, 0x4, R30 ;  /* 0x0000000419027825 */ /* 0x040fe200078e021e */
[----:B------:R2:W-:Y:S04]  /*3b380*/  STL.64 [R1+0x570], R4 ;  /* 0x0005700401007387 */ /* 0x0005e80000100a00 */
[----:B------:R-:W-:Y:S04]  /*3b390*/  LDGSTS.E [R15+0x44004], desc[UR8][R6.64], !P2 ;  /* 0x44004000060f7fae */ /* 0x000fe8000d121848 */
[----:B------:R4:W-:Y:S01]  /*3b3a0*/  STL.64 [R1+0x5a0], R2 ;  /* 0x0005a00201007387 */ /* 0x0009e20000100a00 */
[----:B------:R-:W-:-:S03]  /*3b3b0*/  IMAD.WIDE R10, R25, 0x4, R28 ;  /* 0x00000004190a7825 */ /* 0x000fc600078e021c */
[----:B------:R2:W-:Y:S04]  /*3b3c0*/  LDGSTS.E [R14+0x48004], desc[UR8][R4.64], !P2 ;  /* 0x48004000040e7fae */ /* 0x0005e8000d121848 */
[----:B-1----:R-:W3:Y:S04]  /*3b3d0*/  LDL.LU.64 R6, [R1+0x6f8] ;  /* 0x0006f80001067983 */ /* 0x002ee80000300a00 */
[----:B------:R-:W3:Y:S04]  /*3b3e0*/  LDL.LU.64 R250, [R1+0x6f0] ;  /* 0x0006f00001fa7983 */ /* 0x000ee80000300a00 */
[----:B------:R-:W3:Y:S01]  /*3b3f0*/  LDL.LU.64 R30, [R1+0x6e8] ;  /* 0x0006e800011e7983 */ /* 0x000ee20000300a00 */
[----:B------:R-:W-:-:S03]  /*3b400*/  IMAD.WIDE R8, R25, 0x4, R246 ;  /* 0x0000000419087825 */ /* 0x000fc600078e02f6 */
[----:B------:R4:W-:Y:S01]  /*3b410*/  LDGSTS.E [R13+0x4c004], desc[UR8][R2.64], !P2 ;  /* 0x4c004000020d7fae */ /* 0x0009e2000d121848 */
[----:B--2---:R-:W-:-:S03]  /*3b420*/  IMAD.WIDE R4, R25, 0x4, R242 ;  /* 0x0000000419047825 */ /* 0x004fc600078e02f2 */
[----:B------:R-:W2:Y:S04]  /*3b430*/  LDL.LU.64 R28, [R1+0x6e0] ;  /* 0x0006e000011c7983 */ /* 0x000ea80000300a00 */
[----:B------:R-:W-:Y:S01]  /*3b440*/  STL.64 [R1+0x1b88], R10 ;  /* 0x001b880a01007387 */ /* 0x000fe20000100a00 */
[----:B----4-:R-:W-:-:S03]  /*3b450*/  IMAD.WIDE R2, R25, 0x4, R26 ;  /* 0x0000000419027825 */ /* 0x010fc600078e021a */
[----:B------:R-:W-:Y:S04]  /*3b460*/  STL.64 [R1+0x600], R8 ;  /* 0x0006000801007387 */ /* 0x000fe80000100a00 */
[----:B------:R1:W-:Y:S04]  /*3b470*/  STL.64 [R1+0x630], R4 ;  /* 0x0006300401007387 */ /* 0x0003e80000100a00 */
[----:B------:R4:W-:Y:S04]  /*3b480*/  STL.64 [R1+0x660], R2 ;  /* 0x0006600201007387 */ /* 0x0009e80000100a00 */
[----:B------:R-:W2:Y:S04]  /*3b490*/  LDL.LU.64 R246, [R1+0x718] ;  /* 0x0007180001f67983 */ /* 0x000ea80000300a00 */
[----:B------:R-:W2:Y:S04]  /*3b4a0*/  LDL.LU.64 R242, [R1+0x710] ;  /* 0x0007100001f27983 */ /* 0x000ea80000300a00 */
[----:B------:R-:W2:Y:S04]  /*3b4b0*/  LDL.LU.64 R26, [R1+0x708] ;  /* 0x00070800011a7983 */ /* 0x000ea80000300a00 */
[----:B------:R1:W-:Y:S02]  /*3b4c0*/  LDGSTS.E [R12+0x40008], desc[UR8][R10.64], !P1 ;  /* 0x400080000a0c7fae */ /* 0x0003e4000c921848 */
[----:B-1----:R-:W-:-:S02]  /*3b4d0*/  IMAD.WIDE R12, R25, 0x4, R32 ;  /* 0x00000004190c7825 */ /* 0x002fc400078e0220 */
[----:B------:R-:W2:Y:S02]  /*3b4e0*/  LDL.LU.64 R32, [R1+0x700] ;  /* 0x0007000001207983 */ /* 0x000ea40000300a00 */
[----:B------:R-:W-:Y:S01]  /*3b4f0*/  VIADD R15, R16, 0xfffffd74 ;  /* 0xfffffd74100f7836 */ /* 0x000fe20000000000 */
[C---:B------:R-:W-:Y:S01]  /*3b500*/  IADD3 R17, R19.reuse, 0x100000, RZ ;  /* 0x0010000013117810 */ /* 0x040fe20007ffe0ff */
[----:B------:R-:W-:-:S03]  /*3b510*/  VIADD R16, R19, 0x100000 ;  /* 0x0010000013107836 */ /* 0x000fc60000000000 */
[----:B------:R-:W-:Y:S01]  /*3b520*/  ISETP.GE.U32.AND P2, PT, R15, 0x7ffffcf5, PT ;  /* 0x7ffffcf50f00780c */ /* 0x000fe20003f46070 */
[----:B------:R1:W-:Y:S01]  /*3b530*/  LDGSTS.E [R17+0x44008], desc[UR8][R8.64], !P1 ;  /* 0x4400800008117fae */ /* 0x0003e2000c921848 */
[----:B------:R-:W-:-:S03]  /*3b540*/  IADD3 R15, R19, 0x100000, RZ ;  /* 0x00100000130f7810 */ /* 0x000fc60007ffe0ff */
[----:B------:R4:W-:Y:S04]  /*3b550*/  LDGSTS.E [R16+0x48008], desc[UR8][R4.64], !P1 ;  /* 0x4800800004107fae */ /* 0x0009e8000c921848 */
[----:B------:R4:W-:Y:S01]  /*3b560*/  LDGSTS.E [R15+0x4c008], desc[UR8][R2.64], !P1 ;  /* 0x4c008000020f7fae */ /* 0x0009e2000c921848 */
[----:B-1----:R-:W-:-:S03]  /*3b570*/  VIADD R17, R35, 0xfffffd57 ;  /* 0xfffffd5723117836 */ /* 0x002fc60000000000 */
[----:B------:R-:W-:Y:S01]  /*3b580*/  STL.64 [R1+0x1b90], R12 ;  /* 0x001b900c01007387 */ /* 0x000fe20000100a00 */
[----:B------:R-:W1:Y:S01]  /*3b590*/  LDC R35, c[0x0][0x230] ;  /* 0x00008c00ff237b82 */ /* 0x000e620000000800 */
[----:B------:R-:W-:Y:S02]  /*3b5a0*/  ISETP.GE.U32.AND P1, PT, R17, 0x7ffffcd8, PT ;  /* 0x7ffffcd81100780c */ /* 0x000fe40003f26070 */
[----:B------:R-:W-:Y:S01]  /*3b5b0*/  LDGSTS.E [R14+0x4000c], desc[UR8][R12.64], !P2 ;  /* 0x4000c0000c0e7fae */ /* 0x000fe2000d121848 */
[----:B------:R-:W-:Y:S01]  /*3b5c0*/  IADD3 R17, R19, 0x100000, RZ ;  /* 0x0010000013117810 */ /* 0x000fe20007ffe0ff */
[----:B---3--:R-:W-:-:S04]  /*3b5d0*/  IMAD.WIDE R6, R25, 0x4, R6 ;  /* 0x0000000419067825 */ /* 0x008fc800078e0206 */
[C---:B----4-:R-:W-:Y:S01]  /*3b5e0*/  IMAD.WIDE R4, R25.reuse, 0x4, R250 ;  /* 0x0000000419047825 */ /* 0x050fe200078e02fa */
[----:B------:R3:W-:Y:S03]  /*3b5f0*/  STL.64 [R1+0x6c0], R6 ;  /* 0x0006c00601007387 */ /* 0x0007e60000100a00 */
[C---:B------:R-:W-:Y:S01]  /*3b600*/  IMAD.WIDE R2, R25.reuse, 0x4, R30 ;  /* 0x0000000419027825 */ /* 0x040fe200078e021e */
[----:B------:R4:W-:Y:S04]  /*3b610*/  STL.64 [R1+0x6f0], R4 ;  /* 0x0006f00401007387 */ /* 0x0009e80000100a00 */
[----:B------:R-:W-:Y:S04]  /*3b620*/  LDGSTS.E [R17+0x4400c], desc[UR8][R6.64], !P2 ;  /* 0x4400c00006117fae */ /* 0x000fe8000d121848 */
[----:B------:R1:W-:Y:S01]  /*3b630*/  STL.64 [R1+0x840], R2 ;  /* 0x0008400201007387 */ /* 0x0003e20000100a00 */
[----:B--2---:R-:W-:-:S03]  /*3b640*/  IMAD.WIDE R82, R25, 0x4, R28 ;  /* 0x0000000419527825 */ /* 0x004fc600078e021c */
[----:B------:R4:W-:Y:S04]  /*3b650*/  LDGSTS.E [R16+0x4800c], desc[UR8][R4.64], !P2 ;  /* 0x4800c00004107fae */ /* 0x0009e8000d121848 */
[----:B---3--:R-:W2:Y:S04]  /*3b660*/  LDL.LU.64 R6, [R1+0x738] ;  /* 0x0007380001067983 */ /* 0x008ea80000300a00 */
[----:B------:R-:W3:Y:S04]  /*3b670*/  LDL.LU.64 R250, [R1+0x730] ;  /* 0x0007300001fa7983 */ /* 0x000ee80000300a00 */
[----:B------:R-:W3:Y:S04]  /*3b680*/  LDL.LU.64 R30, [R1+0x728] ;  /* 0x00072800011e7983 */ /* 0x000ee80000300a00 */
[----:B------:R1:W-:Y:S01]  /*3b690*/  LDGSTS.E [R15+0x4c00c], desc[UR8][R2.64], !P2 ;  /* 0x4c00c000020f7fae */ /* 0x0003e2000d121848 */
[----:B------:R-:W-:-:S03]  /*3b6a0*/  IMAD.WIDE R8, R25, 0x4, R246 ;  /* 0x0000000419087825 */ /* 0x000fc600078e02f6 */
[----:B------:R-:W3:Y:S01]  /*3b6b0*/  LDL.LU.64 R28, [R1+0x720] ;  /* 0x00072000011c7983 */ /* 0x000ee20000300a00 */
[----:B----4-:R-:W-:-:S03]  /*3b6c0*/  IMAD.WIDE R4, R25, 0x4, R242 ;  /* 0x0000000419047825 */ /* 0x010fc600078e02f2 */
[----:B------:R-:W-:Y:S01]  /*3b6d0*/  STL.64 [R1+0x1b98], R82 ;  /* 0x001b985201007387 */ /* 0x000fe20000100a00 */
[----:B-1----:R-:W-:-:S03]  /*3b6e0*/  IMAD.WIDE R2, R25, 0x4, R26 ;  /* 0x0000000419027825 */ /* 0x002fc600078e021a */
[----:B------:R-:W-:Y:S04]  /*3b6f0*/  STL.64 [R1+0xda0], R8 ;  /* 0x000da00801007387 */ /* 0x000fe80000100a00 */
[----:B------:R3:W-:Y:S04]  /*3b700*/  STL.64 [R1+0xd98], R4 ;  /* 0x000d980401007387 */ /* 0x0007e80000100a00 */
[----:B------:R1:W-:Y:S04]  /*3b710*/  STL.64 [R1+0xd90], R2 ;  /* 0x000d900201007387 */ /* 0x0003e80000100a00 */
[----:B------:R-:W4:Y:S04]  /*3b720*/  LDL.LU.64 R246, [R1+0x758] ;  /* 0x0007580001f67983 */ /* 0x000f280000300a00 */
[----:B------:R-:W4:Y:S04]  /*3b730*/  LDL.LU.64 R242, [R1+0x750] ;  /* 0x0007500001f27983 */ /* 0x000f280000300a00 */
[----:B------:R-:W4:Y:S01]  /*3b740*/  LDL.LU.64 R26, [R1+0x748] ;  /* 0x00074800011a7983 */ /* 0x000f220000300a00 */
[----:B------:R-:W-:-:S03]  /*3b750*/  IMAD.WIDE R84, R25, 0x4, R32 ;  /* 0x0000000419547825 */ /* 0x000fc600078e0220 */
[----:B------:R-:W4:Y:S01]  /*3b760*/  LDL.LU.64 R32, [R1+0x740] ;  /* 0x0007400001207983 */ /* 0x000f220000300a00 */
[----:B------:R-:W-:Y:S02]  /*3b770*/  VIADD R17, R34, 0xfffffd56 ;  /* 0xfffffd5622117836 */ /* 0x000fe40000000000 */
[----:B------:R-:W4:Y:S01]  /*3b780*/  LDC R34, c[0x0][0x230] ;  /* 0x00008c00ff227b82 */ /* 0x000f220000000800 */
[----:B------:R-:W-:Y:S02]  /*3b790*/  LDGSTS.E [R14+0x50000], desc[UR8][R82.64], !P1 ;  /* 0x50000000520e7fae */ /* 0x000fe4000c921848 */
[----:B------:R-:W-:Y:S02]  /*3b7a0*/  ISETP.GE.U32.AND P2, PT, R17, 0x7ffffcd7, PT ;  /* 0x7ffffcd71100780c */ /* 0x000fe40003f46070 */
[----:B------:R-:W-:-:S05]  /*3b7b0*/  IADD3 R17, R19, 0x100000, RZ ;  /* 0x0010000013117810 */ /* 0x000fca0007ffe0ff */
[----:B------:R1:W-:Y:S04]  /*3b7c0*/  LDGSTS.E [R17+0x54000], desc[UR8][R8.64], !P1 ;  /* 0x5400000008117fae */ /* 0x0003e8000c921848 */
        /* <DEDUP_REMOVED lines=8> */
[----:B--2---:R-:W-:-:S04]  /*3b850*/  IMAD.WIDE R6, R25, 0x4, R6 ;  /* 0x0000000419067825 */ /* 0x004fc800078e0206 */
[C---:B---3--:R-:W-:Y:S01]  /*3b860*/  IMAD.WIDE R4, R25.reuse, 0x4, R250 ;  /* 0x0000000419047825 */ /* 0x048fe200078e02fa */
[----:B------:R2:W-:Y:S03]  /*3b870*/  STL.64 [R1+0xd80], R6 ;  /* 0x000d800601007387 */ /* 0x0005e60000100a00 */
[C---:B------:R-:W-:Y:S01]  /*3b880*/  IMAD.WIDE R2, R25.reuse, 0x4, R30 ;  /* 0x0000000419027825 */ /* 0x040fe200078e021e */
[----:B------:R3:W-:Y:S04]  /*3b890*/  STL.64 [R1+0xd78], R4 ;  /* 0x000d780401007387 */ /* 0x0007e80000100a00 */
[----:B------:R-:W-:Y:S04]  /*3b8a0*/  LDGSTS.E [R17+0x54004], desc[UR8][R6.64], !P2 ;  /* 0x5400400006117fae */ /* 0x000fe8000d121848 */
[----:B------:R1:W-:Y:S01]  /*3b8b0*/  STL.64 [R1+0xd70], R2 ;  /* 0x000d700201007387 */ /* 0x0003e20000100a00 */
[----:B------:R-:W-:-:S03]  /*3b8c0*/  IMAD.WIDE R86, R25, 0x4, R28 ;  /* 0x0000000419567825 */ /* 0x000fc600078e021c */
[----:B------:R3:W-:Y:S04]  /*3b8d0*/  LDGSTS.E [R16+0x58004], desc[UR8][R4.64], !P2 ;  /* 0x5800400004107fae */ /* 0x0007e8000d121848 */
[----:B--2---:R-:W2:Y:S04]  /*3b8e0*/  LDL.LU.64 R6, [R1+0x778] ;  /* 0x0007780001067983 */ /* 0x004ea80000300a00 */
[----:B------:R-:W2:Y:S04]  /*3b8f0*/  LDL.LU.64 R250, [R1+0x770] ;  /* 0x0007700001fa7983 */ /* 0x000ea80000300a00 */
[----:B------:R-:W2:Y:S01]  /*3b900*/  LDL.LU.64 R30, [R1+0x768] ;  /* 0x00076800011e7983 */ /* 0x000ea20000300a00 */
[----:B----4-:R-:W-:-:S03]  /*3b910*/  IMAD.WIDE R8, R25, 0x4, R246 ;  /* 0x0000000419087825 */ /* 0x010fc600078e02f6 */
[----:B------:R1:W-:Y:S01]  /*3b920*/  LDGSTS.E [R15+0x5c004], desc[UR8][R2.64], !P2 ;  /* 0x5c004000020f7fae */ /* 0x0003e2000d121848 */
[----:B---3--:R-:W-:-:S03]  /*3b930*/  IMAD.WIDE R4, R25, 0x4, R242 ;  /* 0x0000000419047825 */ /* 0x008fc600078e02f2 */
[----:B------:R-:W3:Y:S04]  /*3b940*/  LDL.LU.64 R28, [R1+0x760] ;  /* 0x00076000011c7983 */ /* 0x000ee80000300a00 */
[----:B------:R-:W-:Y:S01]  /*3b950*/  STL.64 [R1+0x1ba8], R86 ;  /* 0x001ba85601007387 */ /* 0x000fe20000100a00 */
[----:B-1----:R-:W-:-:S03]  /*3b960*/  IMAD.WIDE R2, R25, 0x4, R26 ;  /* 0x0000000419027825 */ /* 0x002fc600078e021a */
        /* <DEDUP_REMOVED lines=8> */
[----:B------:R-:W-:Y:S02]  /*3b9f0*/  VIADD R17, R34, 0xfffffd54 ;  /* 0xfffffd5422117836 */ /* 0x000fe40000000000 */
[----:B------:R-:W3:Y:S01]  /*3ba00*/  LDC R34, c[0x0][0x230] ;  /* 0x00008c00ff227b82 */ /* 0x000ee20000000800 */
        /* <DEDUP_REMOVED lines=13> */
[C---:B----4-:R-:W-:Y:S01]  /*3bae0*/  IMAD.WIDE R4, R25.reuse, 0x4, R250 ;  /* 0x0000000419047825 */ /* 0x050fe200078e02fa */
[----:B------:R2:W-:Y:S03]  /*3baf0*/  STL.64 [R1+0xd10], R6 ;  /* 0x000d100601007387 */ /* 0x0005e60000100a00 */
[C---:B------:R-:W-:Y:S01]  /*3bb00*/  IMAD.WIDE R2, R25.reuse, 0x4, R30 ;  /* 0x0000000419027825 */ /* 0x040fe200078e021e */
[----:B------:R4:W-:Y:S04]  /*3bb10*/  STL.64 [R1+0xd08], R4 ;  /* 0x000d080401007387 */ /* 0x0009e80000100a00 */
[----:B------:R-:W-:Y:S04]  /*3bb20*/  LDGSTS.E [R17+0x5400c], desc[UR8][R6.64], !P2 ;  /* 0x5400c00006117fae */ /* 0x000fe8000d121848 */
[----:B------:R1:W-:Y:S01]  /*3bb30*/  STL.64 [R1+0xd00], R2 ;  /* 0x000d000201007387 */ /* 0x0003e20000100a00 */
[----:B---3--:R-:W-:-:S03]  /*3bb40*/  IMAD.WIDE R130, R25, 0x4, R28 ;  /* 0x0000000419827825 */ /* 0x008fc600078e021c */
[----:B------:R4:W-:Y:S04]  /*3bb50*/  LDGSTS.E [R16+0x5800c], desc[UR8][R4.64], !P2 ;  /* 0x5800c00004107fae */ /* 0x0009e8000d121848 */
[----:B--2---:R-:W2:Y:S04]  /*3bb60*/  LDL.LU.64 R6, [R1+0x7b8] ;  /* 0x0007b80001067983 */ /* 0x004ea80000300a00 */
        /* <DEDUP_REMOVED lines=10> */
[----:B------:R-:W4:Y:S04]  /*3bc10*/  LDL.LU.64 R246, [R1+0x7d8] ;  /* 0x0007d80001f67983 */ /* 0x000f280000300a00 */
[----:B------:R1:W-:Y:S04]  /*3bc20*/  STL.64 [R1+0x1490], R2 ;  /* 0x0014900201007387 */ /* 0x0003e80000100a00 */
        /* <DEDUP_REMOVED lines=13> */
[----:B------:R-:W-:Y:S01]  /*3bd00*/  LDGSTS.E [R14+0x60004], desc[UR8][R132.64], !P2 ;  /* 0x60004000840e7fae */ /* 0x000fe2000d121848 */
[----:B------:R-:W1:Y:S01]  /*3bd10*/  LDC R35, c[0x0][0x230] ;  /* 0x00008c00ff237b82 */ /* 0x000e620000000800 */
[----:B------:R-:W-:Y:S02]  /*3bd20*/  ISETP.GE.U32.AND P1, PT, R17, 0x7ffffcb6, PT ;  /* 0x7ffffcb61100780c */ /* 0x000fe40003f26070 */
[----:B------:R-:W-:Y:S01]  /*3bd30*/  IADD3 R17, R19, 0x100000, RZ ;  /* 0x0010000013117810 */ /* 0x000fe20007ffe0ff */
[----:B--2---:R-:W-:-:S04]  /*3bd40*/  IMAD.WIDE R6, R25, 0x4, R6 ;  /* 0x0000000419067825 */ /* 0x004fc800078e0206 */
[C---:B---3--:R-:W-:Y:S01]  /*3bd50*/  IMAD.WIDE R4, R25.reuse, 0x4, R250 ;  /* 0x0000000419047825 */ /* 0x048fe200078e02fa */
        /* <DEDUP_REMOVED lines=8> */
[----:B------:R-:W2:Y:S01]  /*3bde0*/  LDL.LU.64 R30, [R1+0x7e8] ;  /* 0x0007e800011e7983 */ /* 0x000ea20000300a00 */
[----:B----4-:R-:W-:-:S03]  /*3bdf0*/  IMAD.WIDE R8, R25, 0x4, R246 ;  /* 0x0000000419087825 */ /* 0x010fc600078e02f6 */
[----:B------:R1:W-:Y:S01]  /*3be00*/  LDGSTS.E [R15+0x6c004], desc[UR8][R2.64], !P2 ;  /* 0x6c004000020f7fae */ /* 0x0003e2000d121848 */
[----:B------:R-:W-:-:S03]  /*3be10*/  IMAD.WIDE R134, R25, 0x4, R28 ;  /* 0x0000000419867825 */ /* 0x000fc600078e021c */
[----:B------:R-:W4:Y:S01]  /*3be20*/  LDL.LU.64 R28, [R1+0x7e0] ;  /* 0x0007e000011c7983 */ /* 0x000f220000300a00 */
[----:B---3--:R-:W-:-:S03]  /*3be30*/  IMAD.WIDE R4, R25, 0x4, R242 ;  /* 0x0000000419047825 */ /* 0x008fc600078e02f2 */
[----:B------:R-:W-:Y:S01]  /*3be40*/  STL.64 [R1+0x1470], R8 ;  /* 0x0014700801007387 */ /* 0x000fe20000100a00 */
[----:B-1----:R-:W-:-:S03]  /*3be50*/  IMAD.WIDE R2, R25, 0x4, R26 ;  /* 0x0000000419027825 */ /* 0x002fc600078e021a */
[----:B------:R1:W-:Y:S04]  /*3be60*/  STL.64 [R1+0x1468], R4 ;  /* 0x0014680401007387 */ /* 0x0003e80000100a00 */
[----:B------:R-:W3:Y:S04]  /*3be70*/  LDL.LU.64 R246, [R1+0x818] ;  /* 0x0008180001f67983 */ /* 0x000ee80000300a00 */
        /* <DEDUP_REMOVED lines=19> */
[C---:B------:R-:W-:Y:S01]  /*3bfb0*/  IMAD.WIDE R4, R25.reuse, 0x4, R250 ;  /* 0x0000000419047825 */ /* 0x040fe200078e02fa */
[----:B------:R2:W-:Y:S03]  /*3bfc0*/  STL.64 [R1+0x1458], R6 ;  /* 0x0014580601007387 */ /* 0x0005e60000100a00 */
[C---:B------:R-:W-:Y:S01]  /*3bfd0*/  IMAD.WIDE R2, R25.reuse, 0x4, R30 ;  /* 0x0000000419027825 */ /* 0x040fe200078e021e */
[----:B------:R-:W-:Y:S04]  /*3bfe0*/  LDGSTS.E [R17+0x6400c], desc[UR8][R6.64], !P2 ;  /* 0x6400c00006117fae */ /* 0x000fe8000d121848 */
[----:B------:R1:W-:Y:S04]  /*3bff0*/  STL.64 [R1+0x1450], R4 ;  /* 0x0014500401007387 */ /* 0x0003e80000100a00 */
[----:B------:R1:W-:Y:S04]  /*3c000*/  LDGSTS.E [R16+0x6800c], desc[UR8][R4.64], !P2 ;  /* 0x6800c00004107fae */ /* 0x0003e8000d121848 */
[----:B--2---:R-:W2:Y:S04]  /*3c010*/  LDL.LU.64 R6, [R1+0x838] ;  /* 0x0008380001067983 */ /* 0x004ea80000300a00 */
[----:B------:R1:W-:Y:S04]  /*3c020*/  STL.64 [R1+0x1448], R2 ;  /* 0x0014480201007387 */ /* 0x0003e80000100a00 */
[----:B------:R-:W2:Y:S01]  /*3c030*/  LDL.LU.64 R250, [R1+0x830] ;  /* 0x0008300001fa7983 */ /* 0x000ea20000300a00 */
[----:B---3--:R-:W-:-:S03]  /*3c040*/  IMAD.WIDE R8, R25, 0x4, R246 ;  /* 0x0000000419087825 */ /* 0x008fc600078e02f6 */
[----:B------:R-:W3:Y:S01]  /*3c050*/  LDL.LU.64 R30, [R1+0x828] ;  /* 0x00082800011e7983 */ /* 0x000ee20000300a00 */
[----:B----4-:R-:W-:-:S03]  /*3c060*/  IMAD.WIDE R180, R25, 0x4, R28 ;  /* 0x0000000419b47825 */ /* 0x010fc600078e021c */
[----:B------:R4:W-:Y:S01]  /*3c070*/  LDGSTS.E [R15+0x6c00c], desc[UR8][R2.64], !P2 ;  /* 0x6c00c000020f7fae */ /* 0x0009e2000d121848 */
[----:B-1----:R-:W-:-:S03]  /*3c080*/  IMAD.WIDE R4, R25, 0x4, R242 ;  /* 0x0000000419047825 */ /* 0x002fc600078e02f2 */
[----:B------:R-:W3:Y:S04]  /*3c090*/  LDL.LU.64 R28, [R1+0x820] ;  /* 0x00082000011c7983 */ /* 0x000ee80000300a00 */
[----:B------:R-:W-:Y:S01]  /*3c0a0*/  STL.64 [R1+0x15f8], R8 ;  /* 0x0015f80801007387 */ /* 0x000fe20000100a00 */
[----:B----4-:R-:W-:-:S03]  /*3c0b0*/  IMAD.WIDE R2, R25, 0x4, R26 ;  /* 0x0000000419027825 */ /* 0x010fc600078e021a */
        /* <DEDUP_REMOVED lines=23> */
[C---:B---3--:R-:W-:Y:S01]  /*3c230*/  IMAD.WIDE R2, R25.reuse, 0x4, R30 ;  /* 0x0000000419027825 */ /* 0x048fe200078e021e */
[----:B------:R3:W-:Y:S04]  /*3c240*/  STL.64 [R1+0x15d8], R4 ;  /* 0x0015d80401007387 */ /* 0x0007e80000100a00 */
[----:B------:R-:W-:Y:S04]  /*3c250*/  LDGSTS.E [R17+0x74004], desc[UR8][R6.64], !P2 ;  /* 0x7400400006117fae */ /* 0x000fe8000d121848 */
[----:B------:R1:W-:Y:S01]  /*3c260*/  STL.64 [R1+0x15d0], R2 ;  /* 0x0015d00201007387 */ /* 0x0003e20000100a00 */
[----:B------:R-:W-:-:S03]  /*3c270*/  IMAD.WIDE R184, R25, 0x4, R28 ;  /* 0x0000000419b87825 */ /* 0x000fc600078e021c */
[----:B------:R3:W-:Y:S04]  /*3c280*/  LDGSTS.E [R16+0x78004], desc[UR8][R4.64], !P2 ;  /* 0x7800400004107fae */ /* 0x0007e8000d121848 */
[----:B--2---:R-:W2:Y:S04]  /*3c290*/  LDL.LU.64 R6, [R1+0x878] ;  /* 0x0008780001067983 */ /* 0x004ea80000300a00 */
[----:B------:R-:W2:Y:S01]  /*3c2a0*/  LDL.LU.64 R250, [R1+0x870] ;  /* 0x0008700001fa7983 */ /* 0x000ea20000300a00 */
[----:B----4-:R-:W-:-:S03]  /*3c2b0*/  IMAD.WIDE R8, R25, 0x4, R246 ;  /* 0x0000000419087825 */ /* 0x010fc600078e02f6 */
[----:B------:R-:W4:Y:S04]  /*3c2c0*/  LDL.LU.64 R30, [R1+0x868] ;  /* 0x00086800011e7983 */ /* 0x000f280000300a00 */
[----:B------:R1:W-:Y:S01]  /*3c2d0*/  LDGSTS.E [R15+0x7c004], desc[UR8][R2.64], !P2 ;  /* 0x7c004000020f7fae */ /* 0x0003e2000d121848 */
[----:B---3--:R-:W-:-:S03]  /*3c2e0*/  IMAD.WIDE R4, R25, 0x4, R242 ;  /* 0x0000000419047825 */ /* 0x008fc600078e02f2 */
[----:B------:R-:W3:Y:S04]  /*3c2f0*/  LDL.LU.64 R28, [R1+0x880] ;  /* 0x00088000011c7983 */ /* 0x000ee80000300a00 */
[----:B------:R-:W-:Y:S01]  /*3c300*/  STL.64 [R1+0x15c8], R8 ;  /* 0x0015c80801007387 */ /* 0x000fe20000100a00 */
[----:B-1----:R-:W-:-:S03]  /*3c310*/  IMAD.WIDE R2, R25, 0x4, R26 ;  /* 0x0000000419027825 */ /* 0x002fc600078e021a */
[----:B------:R1:W-:Y:S04]  /*3c320*/  STL.64 [R1+0x15c0], R4 ;  /* 0x0015c00401007387 */ /* 0x0003e80000100a00 */
[----:B------:R4:W-:Y:S04]  /*3c330*/  STL.64 [R1+0x15b8], R2 ;  /* 0x0015b80201007387 */ /* 0x0009e80000100a00 */
[----:B------:R-:W3:Y:S04]  /*3c340*/  LDL.LU.64 R246, [R1+0x888] ;  /* 0x0008880001f67983 */ /* 0x000ee80000300a00 */
[----:B------:R-:W3:Y:S04]  /*3c350*/  LDL.LU.64 R242, [R1+0x890] ;  /* 0x0008900001f27983 */ /* 0x000ee80000300a00 */
[----:B------:R-:W3:Y:S01]  /*3c360*/  LDL.LU.64 R26, [R1+0x898] ;  /* 0x00089800011a7983 */ /* 0x000ee20000300a00 */
[----:B------:R-:W-:-:S03]  /*3c370*/  IMAD.WIDE R186, R25, 0x4, R32 ;  /* 0x0000000419ba7825 */ /* 0x000fc600078e0220 */
[----:B------:R-:W3:Y:S01]  /*3c380*/  LDL.LU.64 R32, [R1+0x8a0] ;  /* 0x0008a00001207983 */ /* 0x000ee20000300a00 */
[----:B------:R-:W-:-:S03]  /*3c390*/  VIADD R17, R34, 0xfffffd14 ;  /* 0xfffffd1422117836 */ /* 0x000fc60000000000 */
[----:B------:R-:W-:Y:S02]  /*3c3a0*/  LDGSTS.E [R14+0x70008], desc[UR8][R184.64], !P1 ;  /* 0x70008000b80e7fae */ /* 0x000fe4000c921848 */
[----:B------:R-:W-:Y:S02]  /*3c3b0*/  ISETP.GE.U32.AND P2, PT, R17, 0x7ffffc95, PT ;  /* 0x7ffffc951100780c */ /* 0x000fe40003f46070 */
[----:B------:R-:W-:-:S05]  /*3c3c0*/  IADD3 R17, R19, 0x100000, RZ ;  /* 0x0010000013117810 */ /* 0x000fca0007ffe0ff */
[----:B------:R1:W-:Y:S04]  /*3c3d0*/  LDGSTS.E [R17+0x74008], desc[UR8][R8.64], !P1 ;  /* 0x7400800008117fae */ /* 0x0003e8000c921848 */
[----:B------:R1:W-:Y:S04]  /*3c3e0*/  LDGSTS.E [R16+0x78008], desc[UR8][R4.64], !P1 ;  /* 0x7800800004107fae */ /* 0x0003e8000c921848 */
[----:B------:R4:W-:Y:S01]  /*3c3f0*/  LDGSTS.E [R15+0x7c008], desc[UR8][R2.64], !P1 ;  /* 0x7c008000020f7fae */ /* 0x0009e2000c921848 */
[----:B-1----:R-:W-:Y:S01]  /*3c400*/  VIADD R17, R35, 0xfffffd73 ;  /* 0xfffffd7323117836 */ /* 0x002fe20000000000 */
[----:B------:R-:W-:-:S02]  /*3c410*/  IADD3 R35, R19, 0x100000, RZ ;  /* 0x0010000013237810 */ /* 0x000fc40007ffe0ff */
[----:B------:R-:W-:Y:S01]  /*3c420*/  STL.64 [R1+0x1ae8], R18 ;  /* 0x001ae81201007387 */ /* 0x000fe20000100a00 */
[----:B------:R-:W-:-:S03]  /*3c430*/  VIADD R34, R19, 0x100000 ;  /* 0x0010000013227836 */ /* 0x000fc60000000000 */
[----:B------:R-:W-:Y:S01]  /*3c440*/  LDGSTS.E [R14+0x7000c], desc[UR8][R186.64], !P2 ;  /* 0x7000c000ba0e7fae */ /* 0x000fe2000d121848 */
[----:B------:R-:W-:Y:S02]  /*3c450*/  ISETP.GE.U32.AND P1, PT, R17, 0x7ffffcf4, PT ;  /* 0x7ffffcf41100780c */ /* 0x000fe40003f26070 */
[----:B------:R-:W-:Y:S01]  /*3c460*/  IADD3 R17, R19, 0x100000, RZ ;  /* 0x0010000013117810 */ /* 0x000fe20007ffe0ff */
[----:B------:R-:W-:Y:S02]  /*3c470*/  VIADD R16, R20, 0x100000 ;  /* 0x0010000014107836 */ /* 0x000fe40000000000 */
[----:B--2---:R-:W-:-:S04]  /*3c480*/  IMAD.WIDE R6, R25, 0x4, R6 ;  /* 0x0000000419067825 */ /* 0x004fc800078e0206 */
[C---:B------:R-:W-:Y:S01]  /*3c490*/  IMAD.WIDE R4, R25.reuse, 0x4, R250 ;  /* 0x0000000419047825 */ /* 0x040fe200078e02fa */
[----:B------:R1:W-:Y:S03]  /*3c4a0*/  STL.64 [R1+0x15b0], R6 ;  /* 0x0015b00601007387 */ /* 0x0003e60000100a00 */
[C---:B----4-:R-:W-:Y:S01]  /*3c4b0*/  IMAD.WIDE R2, R25.reuse, 0x4, R30 ;  /* 0x0000000419027825 */ /* 0x050fe200078e021e */
[----:B------:R-:W-:Y:S04]  /*3c4c0*/  LDGSTS.E [R35+0x7400c], desc[UR8][R6.64], !P2 ;  /* 0x7400c00006237fae */ /* 0x000fe8000d121848 */
[----:B------:R2:W-:Y:S04]  /*3c4d0*/  STL.64 [R1+0x15a8], R4 ;  /* 0x0015a80401007387 */ /* 0x0005e80000100a00 */
[----:B------:R2:W-:Y:S04]  /*3c4e0*/  LDGSTS.E [R34+0x7800c], desc[UR8][R4.64], !P2 ;  /* 0x7800c00004227fae */ /* 0x0005e8000d121848 */
[----:B-1----:R-:W4:Y:S04]  /*3c4f0*/  LDL.LU.64 R6, [R1+0x8a8] ;  /* 0x0008a80001067983 */ /* 0x002f280000300a00 */
[----:B------:R1:W-:Y:S04]  /*3c500*/  STL.64 [R1+0x15a0], R2 ;  /* 0x0015a00201007387 */ /* 0x0003e80000100a00 */
[----:B------:R-:W4:Y:S04]  /*3c510*/  LDL.LU.64 R250, [R1+0x8b0] ;  /* 0x0008b00001fa7983 */ /* 0x000f280000300a00 */
[----:B------:R-:W4:Y:S01]  /*3c520*/  LDL.LU.64 R30, [R1+0x8b8] ;  /* 0x0008b800011e7983 */ /* 0x000f220000300a00 */
[----:B---3--:R-:W-:-:S03]  /*3c530*/  IMAD.WIDE R8, R25, 0x4, R246 ;  /* 0x0000000419087825 */ /* 0x008fc600078e02f6 */
[----:B------:R1:W-:Y:S01]  /*3c540*/  LDGSTS.E [R17+0x7c00c], desc[UR8][R2.64], !P2 ;  /* 0x7c00c00002117fae */ /* 0x0003e2000d121848 */
[----:B--2---:R-:W-:-:S04]  /*3c550*/  IMAD.WIDE R4, R25, 0x4, R242 ;  /* 0x0000000419047825 */ /* 0x004fc800078e02f2 */
[C---:B------:R-:W-:Y:S02]  /*3c560*/  IMAD.WIDE R14, R25.reuse, 0x4, R28 ;  /* 0x00000004190e7825 */ /* 0x040fe400078e021c */
[----:B------:R-:W2:Y:S02]  /*3c570*/  LDL.LU.64 R28, [R1+0x8c0] ;  /* 0x0008c000011c7983 */ /* 0x000ea40000300a00 */
[C---:B-1----:R-:W-:Y:S02]  /*3c580*/  IMAD.WIDE R2, R25.reuse, 0x4, R26 ;  /* 0x0000000419027825 */ /* 0x042fe400078e021a */
[----:B------:R-:W-:Y:S04]  /*3c590*/  STL.64 [R1+0x750], R8 ;  /* 0x0007500801007387 */ /* 0x000fe80000100a00 */
[----:B------:R1:W-:Y:S04]  /*3c5a0*/  STL.64 [R1+0x748], R4 ;  /* 0x0007480401007387 */ /* 0x0003e80000100a00 */
[----:B------:R-:W3:Y:S04]  /*3c5b0*/  LDL.LU.64 R246, [R1+0x8c8] ;  /* 0x0008c80001f67983 */ /* 0x000ee80000300a00 */
[----:B------:R1:W-:Y:S04]  /*3c5c0*/  STL.64 [R1+0x740], R2 ;  /* 0x0007400201007387 */ /* 0x0003e80000100a00 */
[----:B------:R-:W2:Y:S04]  /*3c5d0*/  LDL.LU.64 R242, [R1+0x8d0] ;  /* 0x0008d00001f27983 */ /* 0x000ea80000300a00 */
[----:B------:R-:W2:Y:S04]  /*3c5e0*/  LDL.LU.64 R26, [R1+0x8d8] ;  /* 0x0008d800011a7983 */ /* 0x000ea80000300a00 */
[----:B------:R1:W-:Y:S01]  /*3c5f0*/  LDGSTS.E [R16+0x40000], desc[UR8][R14.64], !P1 ;  /* 0x400000000e107fae */ /* 0x0003e2000c921848 */
[----:B------:R-:W-:Y:S01]  /*3c600*/  IADD3 R35, R36, -0x28e, RZ ;  /* 0xfffffd7224237810 */ /* 0x000fe20007ffe0ff */
[----:B-1----:R-:W-:-:S02]  /*3c610*/  IMAD.WIDE R16, R25, 0x4, R32 ;  /* 0x0000000419107825 */ /* 0x002fc400078e0220 */
[----:B------:R1:W-:Y:S04]  /*3c620*/  LDGSTS.E [R37+0x44000], desc[UR8][R8.64], !P1 ;  /* 0x4400000008257fae */ /* 0x0003e8000c921848 */
[----:B------:R-:W2:Y:S01]  /*3c630*/  LDL.LU.64 R32, [R1+0x8e0] ;  /* 0x0008e00001207983 */ /* 0x000ea20000300a00 */
[----:B------:R-:W-:Y:S01]  /*3c640*/  ISETP.GE.U32.AND P2, PT, R35, 0x7ffffcf3, PT ;  /* 0x7ffffcf32300780c */ /* 0x000fe20003f46070 */
[C---:B------:R-:W-:Y:S01]  /*3c650*/  VIADD R35, R20.reuse, 0x100000 ;  /* 0x0010000014237836 */ /* 0x040fe20000000000 */
[----:B------:R-:W-:Y:S02]  /*3c660*/  IADD3 R36, R20, 0x100000, RZ ;  /* 0x0010000014247810 */ /* 0x000fe40007ffe0ff */
[----:B-1----:R-:W-:-:S03]  /*3c670*/  IADD3 R37, R39, -0x28f, RZ ;  /* 0xfffffd7127257810 */ /* 0x002fc60007ffe0ff */
[----:B------:R1:W-:Y:S01]  /*3c680*/  LDGSTS.E [R36+0x48000], desc[UR8][R4.64], !P1 ;  /* 0x4800000004247fae */ /* 0x0003e2000c921848 */
[C---:B------:R-:W-:Y:S01]  /*3c690*/  IADD3 R34, R20.reuse, 0x100000, RZ ;  /* 0x0010000014227810 */ /* 0x040fe20007ffe0ff */
[----:B------:R-:W2:Y:S02]  /*3c6a0*/  LDC R39, c[0x0][0x230] ;  /* 0x00008c00ff277b82 */ /* 0x000ea40000000800 */
[----:B------:R1:W-:Y:S01]  /*3c6b0*/  LDGSTS.E [R35+0x4c000], desc[UR8][R2.64], !P1 ;  /* 0x4c00000002237fae */ /* 0x0003e2000c921848 */
[----:B------:R-:W-:Y:S01]  /*3c6c0*/  ISETP.GE.U32.AND P1, PT, R37, 0x7ffffcf2, PT ;  /* 0x7ffffcf22500780c */ /* 0x000fe20003f26070 */
[----:B------:R-:W-:Y:S02]  /*3c6d0*/  VIADD R37, R20, 0x100000 ;  /* 0x0010000014257836 */ /* 0x000fe40000000000 */
[----:B------:R-:W-:Y:S01]  /*3c6e0*/  LDGSTS.E [R34+0x40004], desc[UR8][R16.64], !P2 ;  /* 0x4000400010227fae */ /* 0x000fe2000d121848 */
[----:B----4-:R-:W-:-:S04]  /*3c6f0*/  IMAD.WIDE R6, R25, 0x4, R6 ;  /* 0x0000000419067825 */ /* 0x010fc800078e0206 */
[C---:B-1----:R-:W-:Y:S01]  /*3c700*/  IMAD.WIDE R4, R25.reuse, 0x4, R250 ;  /* 0x0000000419047825 */ /* 0x042fe200078e02fa */
[----:B------:R1:W-:Y:S03]  /*3c710*/  STL.64 [R1+0x738], R6 ;  /* 0x0007380601007387 */ /* 0x0003e60000100a00 */
[C---:B------:R-:W-:Y:S01]  /*3c720*/  IMAD.WIDE R2, R25.reuse, 0x4, R30 ;  /* 0x0000000419027825 */ /* 0x040fe200078e021e */
        /* <DEDUP_REMOVED lines=9> */
[----:B--2---:R-:W-:-:S03]  /*3c7c0*/  IMAD.WIDE R46, R25, 0x4, R28 ;  /* 0x00000004192e7825 */ /* 0x004fc600078e021c */
[----:B------:R-:W2:Y:S01]  /*3c7d0*/  LDL.LU.64 R28, [R1+0x900] ;  /* 0x00090000011c7983 */ /* 0x000ea20000300a00 */
[----:B----4-:R-:W-:-:S03]  /*3c7e0*/  IMAD.WIDE R4, R25, 0x4, R242 ;  /* 0x0000000419047825 */ /* 0x010fc600078e02f2 */
[----:B------:R-:W-:Y:S01]  /*3c7f0*/  STL.64 [R1+0x718], R8 ;  /* 0x0007180801007387 */ /* 0x000fe20000100a00 */
[----:B-1----:R-:W-:-:S03]  /*3c800*/  IMAD.WIDE R2, R25, 0x4, R26 ;  /* 0x0000000419027825 */ /* 0x002fc600078e021a */
[----:B------:R1:W-:Y:S04]  /*3c810*/  STL.64 [R1+0x710], R4 ;  /* 0x0007100401007387 */ /* 0x0003e80000100a00 */
[----:B------:R-:W3:Y:S04]  /*3c820*/  LDL.LU.64 R246, [R1+0x908] ;  /* 0x0009080001f67983 */ /* 0x000ee80000300a00 */
[----:B------:R4:W-:Y:S04]  /*3c830*/  STL.64 [R1+0x708], R2 ;  /* 0x0007080201007387 */ /* 0x0009e80000100a00 */
[----:B------:R-:W2:Y:S04]  /*3c840*/  LDL.LU.64 R242, [R1+0x910] ;  /* 0x0009100001f27983 */ /* 0x000ea80000300a00 */
[----:B------:R-:W2:Y:S01]  /*3c850*/  LDL.LU.64 R26, [R1+0x918] ;  /* 0x00091800011a7983 */ /* 0x000ea20000300a00 */
[----:B------:R-:W-:-:S03]  /*3c860*/  IMAD.WIDE R48, R25, 0x4, R32 ;  /* 0x0000000419307825 */ /* 0x000fc600078e0220 */
[----:B------:R-:W2:Y:S01]  /*3c870*/  LDL.LU.64 R32, [R1+0x920] ;  /* 0x0009200001207983 */ /* 0x000ea20000300a00 */
[----:B------:R-:W-:Y:S02]  /*3c880*/  IADD3 R37, R38, -0x290, RZ ;  /* 0xfffffd7026257810 */ /* 0x000fe40007ffe0ff */
[----:B------:R-:W2:Y:S01]  /*3c890*/  LDC R38, c[0x0][0x230] ;  /* 0x00008c00ff267b82 */ /* 0x000ea20000000800 */
[----:B------:R-:W-:Y:S01]  /*3c8a0*/  LDGSTS.E [R34+0x40008], desc[UR8][R46.64], !P1 ;  /* 0x400080002e227fae */ /* 0x000fe2000c921848 */
        /* <DEDUP_REMOVED lines=10> */
[----:B------:R-:W-:-:S04]  /*3c950*/  IMAD.WIDE R6, R25, 0x4, R6 ;  /* 0x0000000419067825 */ /* 0x000fc800078e0206 */
        /* <DEDUP_REMOVED lines=8> */
[----:B------:R-:W4:Y:S01]  /*3c9e0*/  LDL.LU.64 R250, [R1+0x930] ;  /* 0x0009300001fa7983 */ /* 0x000f220000300a00 */
[----:B---3--:R-:W-:-:S03]  /*3c9f0*/  IMAD.WIDE R8, R25, 0x4, R246 ;  /* 0x0000000419087825 */ /* 0x008fc600078e02f6 */
[----:B------:R-:W3:Y:S01]  /*3ca00*/  LDL.LU.64 R30, [R1+0x938] ;  /* 0x00093800011e7983 */ /* 0x000ee20000300a00 */
[----:B--2---:R-:W-:-:S03]  /*3ca10*/  IMAD.WIDE R90, R25, 0x4, R28 ;  /* 0x00000004195a7825 */ /* 0x004fc600078e021c */
[----:B------:R1:W-:Y:S01]  /*3ca20*/  LDGSTS.E [R35+0x4c00c], desc[UR8][R2.64], !P2 ;  /* 0x4c00c00002237fae */ /* 0x0003e2000d121848 */
[----:B----4-:R-:W-:-:S03]  /*3ca30*/  IMAD.WIDE R4, R25, 0x4, R242 ;  /* 0x0000000419047825 */ /* 0x010fc600078e02f2 */
[----:B------:R-:W2:Y:S04]  /*3ca40*/  LDL.LU.64 R28, [R1+0x940] ;  /* 0x00094000011c7983 */ /* 0x000ea80000300a00 */
[----:B------:R-:W-:Y:S01]  /*3ca50*/  STL.64 [R1+0x528], R8 ;  /* 0x0005280801007387 */ /* 0x000fe20000100a00 */
[----:B-1----:R-:W-:-:S03]  /*3ca60*/  IMAD.WIDE R2, R25, 0x4, R26 ;  /* 0x0000000419027825 */ /* 0x002fc600078e021a */
[----:B------:R1:W-:Y:S04]  /*3ca70*/  STL.64 [R1+0x520], R4 ;  /* 0x0005200401007387 */ /* 0x0003e80000100a00 */
[----:B------:R-:W4:Y:S04]  /*3ca80*/  LDL.LU.64 R246, [R1+0x948] ;  /* 0x0009480001f67983 */ /* 0x000f280000300a00 */
        /* <DEDUP_REMOVED lines=8> */
[----:B------:R-:W-:Y:S01]  /*3cb10*/  ISETP.GE.U32.AND P2, PT, R37, 0x7ffffcd3, PT ;  /* 0x7ffffcd32500780c */ /* 0x000fe20003f46070 */
[----:B------:R-:W-:-:S05]  /*3cb20*/  VIADD R37, R20, 0x100000 ;  /* 0x0010000014257836 */ /* 0x000fca0000000000 */
[----:B------:R1:W-:Y:S04]  /*3cb30*/  LDGSTS.E [R37+0x54000], desc[UR8][R8.64], !P1 ;  /* 0x5400000008257fae */ /* 0x0003e8000c921848 */
[----:B------:R1:W-:Y:S04]  /*3cb40*/  LDGSTS.E [R36+0x58000], desc[UR8][R4.64], !P1 ;  /* 0x5800000004247fae */ /* 0x0003e8000c921848 */
[----:B------:R3:W-:Y:S01]  /*3cb50*/  LDGSTS.E [R35+0x5c000], desc[UR8][R2.64], !P1 ;  /* 0x5c00000002237fae */ /* 0x0007e2000c921848 */
[----:B-1----:R-:W-:-:S03]  /*3cb60*/  IADD3 R37, R39, -0x2af, RZ ;  /* 0xfffffd5127257810 */ /* 0x002fc60007ffe0ff */
[----:B------:R-:W-:Y:S01]  /*3cb70*/  LDGSTS.E [R34+0x50004], desc[UR8][R92.64], !P2 ;  /* 0x500040005c227fae */ /* 0x000fe2000d121848 */
[----:B------:R-:W1:Y:S01]  /*3cb80*/  LDC R39, c[0x0][0x230] ;  /* 0x00008c00ff277b82 */ /* 0x000e620000000800 */
[----:B------:R-:W-:Y:S02]  /*3cb90*/  ISETP.GE.U32.AND P1, PT, R37, 0x7ffffcd2, PT ;  /* 0x7ffffcd22500780c */ /* 0x000fe40003f26070 */
[----:B------:R-:W-:Y:S01]  /*3cba0*/  IADD3 R37, R20, 0x100000, RZ ;  /* 0x0010000014257810 */ /* 0x000fe20007ffe0ff */
[----:B------:R-:W-:-:S04]  /*3cbb0*/  IMAD.WIDE R6, R25, 0x4, R6 ;  /* 0x0000000419067825 */ /* 0x000fc800078e0206 */
[C---:B------:R-:W-:Y:S01]  /*3cbc0*/  IMAD.WIDE R4, R25.reuse, 0x4, R250 ;  /* 0x0000000419047825 */ /* 0x040fe200078e02fa */
[----:B------:R1:W-:Y:S03]  /*3cbd0*/  STL.64 [R1+0x510], R6 ;  /* 0x0005100601007387 */ /* 0x0003e60000100a00 */
[C---:B---3--:R-:W-:Y:S01]  /*3cbe0*/  IMAD.WIDE R2, R25.reuse, 0x4, R30 ;  /* 0x0000000419027825 */ /* 0x048fe200078e021e */
[----:B------:R-:W-:Y:S04]  /*3cbf0*/  LDGSTS.E [R37+0x54004], desc[UR8][R6.64], !P2 ;  /* 0x5400400006257fae */ /* 0x000fe8000d121848 */
[----:B------:R3:W-:Y:S04]  /*3cc00*/  STL.64 [R1+0x508], R4 ;  /* 0x0005080401007387 */ /* 0x0007e80000100a00 */
[----:B------:R3:W-:Y:S04]  /*3cc10*/  LDGSTS.E [R36+0x58004], desc[UR8][R4.64], !P2 ;  /* 0x5800400004247fae */ /* 0x0007e8000d121848 */
[----:B-1----:R-:W3:Y:S04]  /*3cc20*/  LDL.LU.64 R6, [R1+0x968] ;  /* 0x0009680001067983 */ /* 0x002ee80000300a00 */
[----:B------:R1:W-:Y:S04]  /*3cc30*/  STL.64 [R1+0x500], R2 ;  /* 0x0005000201007387 */ /* 0x0003e80000100a00 */
[----:B------:R-:W3:Y:S01]  /*3cc40*/  LDL.LU.64 R250, [R1+0x970] ;  /* 0x0009700001fa7983 */ /* 0x000ee20000300a00 */
[----:B----4-:R-:W-:-:S03]  /*3cc50*/  IMAD.WIDE R8, R25, 0x4, R246 ;  /* 0x0000000419087825 */ /* 0x010fc600078e02f6 */
[----:B------:R-:W4:Y:S01]  /*3cc60*/  LDL.LU.64 R30, [R1+0x978] ;  /* 0x00097800011e7983 */ /* 0x000f220000300a00 */
[----:B--2---:R-:W-:-:S03]  /*3cc70*/  IMAD.WIDE R94, R25, 0x4, R28 ;  /* 0x00000004195e7825 */ /* 0x004fc600078e021c */
[----:B------:R1:W-:Y:S01]  /*3cc80*/  LDGSTS.E [R35+0x5c004], desc[UR8][R2.64], !P2 ;  /* 0x5c00400002237fae */ /* 0x0003e2000d121848 */
[----:B---3--:R-:W-:-:S03]  /*3cc90*/  IMAD.WIDE R4, R25, 0x4, R242 ;  /* 0x0000000419047825 */ /* 0x008fc600078e02f2 */
[----:B------:R-:W2:Y:S04]  /*3cca0*/  LDL.LU.64 R28, [R1+0x980] ;  /* 0x00098000011c7983 */ /* 0x000ea80000300a00 */
        /* <DEDUP_REMOVED lines=9> */
[----:B------:R-:W-:Y:S02]  /*3cd40*/  VIADD R37, R38, 0xfffffd50 ;  /* 0xfffffd5026257836 */ /* 0x000fe40000000000 */
[----:B------:R-:W2:Y:S01]  /*3cd50*/  LDC R38, c[0x0][0x230] ;  /* 0x00008c00ff267b82 */ /* 0x000ea20000000800 */
[----:B------:R-:W-:Y:S02]  /*3cd60*/  LDGSTS.E [R34+0x50008], desc[UR8][R94.64], !P1 ;  /* 0x500080005e227fae */ /* 0x000fe4000c921848 */
[----:B------:R-:W-:Y:S02]  /*3cd70*/  ISETP.GE.U32.AND P2, PT, R37, 0x7ffffcd1, PT ;  /* 0x7ffffcd12500780c */ /* 0x000fe40003f46070 */
[----:B------:R-:W-:-:S05]  /*3cd80*/  IADD3 R37, R20, 0x100000, RZ ;  /* 0x0010000014257810 */ /* 0x000fca0007ffe0ff */
[----:B------:R1:W-:Y:S04]  /*3cd90*/  LDGSTS.E [R37+0x54008], desc[UR8][R8.64], !P1 ;  /* 0x5400800008257fae */ /* 0x0003e8000c921848 */
[----:B------:R1:W-:Y:S04]  /*3cda0*/  LDGSTS.E [R36+0x58008], desc[UR8][R4.64], !P1 ;  /* 0x5800800004247fae */ /* 0x0003e8000c921848 */
[----:B------:R4:W-:Y:S01]  /*3cdb0*/  LDGSTS.E [R35+0x5c008], desc[UR8][R2.64], !P1 ;  /* 0x5c00800002237fae */ /* 0x0009e2000c921848 */
[----:B-1----:R-:W-:-:S03]  /*3cdc0*/  IADD3 R37, R39, -0x2cd, RZ ;  /* 0xfffffd3327257810 */ /* 0x002fc60007ffe0ff */
[----:B------:R-:W-:Y:S01]  /*3cdd0*/  LDGSTS.E [R34+0x5000c], desc[UR8][R96.64], !P2 ;  /* 0x5000c00060227fae */ /* 0x000fe2000d121848 */
[----:B------:R-:W1:Y:S01]  /*3cde0*/  LDC R39, c[0x0][0x230] ;  /* 0x00008c00ff277b82 */ /* 0x000e620000000800 */
[----:B------:R-:W-:Y:S01]  /*3cdf0*/  ISETP.GE.U32.AND P1, PT, R37, 0x7ffffcb4, PT ;  /* 0x7ffffcb42500780c */ /* 0x000fe20003f26070 */
[----:B------:R-:W-:Y:S02]  /*3ce00*/  VIADD R37, R20, 0x100000 ;  /* 0x0010000014257836 */ /* 0x000fe40000000000 */
        /* <DEDUP_REMOVED lines=135> */
[----:B------:R-:W3:Y:S04]  /*3d680*/  LDL.LU.64 R242, [R1+0xa90] ;  /* 0x000a900001f27983 */ /* 0x000ee80000300a00 */
[----:B------:R-:W3:Y:S01]  /*3d690*/  LDL.LU.64 R26, [R1+0xa98] ;  /* 0x000a9800011a7983 */ /* 0x000ee20000300a00 */
[----:B------:R-:W-:-:S03]  /*3d6a0*/  IMAD.WIDE R194, R25, 0x4, R32 ;  /* 0x0000000419c27825 */ /* 0x000fc600078e0220 */
[----:B------:R-:W3:Y:S01]  /*3d6b0*/  LDL.LU.64 R32, [R1+0xaa0] ;  /* 0x000aa00001207983 */ /* 0x000ee20000300a00 */
[----:B------:R-:W-:Y:S02]  /*3d6c0*/  IADD3 R37, R38, -0x2f0, RZ ;  /* 0xfffffd1026257810 */ /* 0x000fe40007ffe0ff */
[----:B------:R-:W3:Y:S01]  /*3d6d0*/  LDC R38, c[0x0][0x230] ;  /* 0x00008c00ff267b82 */ /* 0x000ee20000000800 */
        /* <DEDUP_REMOVED lines=15> */
[----:B------:R4:W-:Y:S04]  /*3d7d0*/  STL.64 [R1+0x1428], R4 ;  /* 0x0014280401007387 */ /* 0x0009e80000100a00 */
[----:B------:R-:W-:Y:S04]  /*3d7e0*/  LDGSTS.E [R37+0x7400c], desc[UR8][R6.64], !P2 ;  /* 0x7400c00006257fae */ /* 0x000fe8000d121848 */
[----:B------:R4:W-:Y:S01]  /*3d7f0*/  STL.64 [R1+0x1420], R2 ;  /* 0x0014200201007387 */ /* 0x0009e20000100a00 */
[----:B--2---:R-:W-:-:S03]  /*3d800*/  IMAD.WIDE R50, R25, 0x4, R28 ;  /* 0x0000000419327825 */ /* 0x004fc600078e021c */
[----:B------:R4:W-:Y:S04]  /*3d810*/  LDGSTS.E [R36+0x7800c], desc[UR8][R4.64], !P2 ;  /* 0x7800c00004247fae */ /* 0x0009e8000d121848 */
[----:B-1----:R-:W2:Y:S04]  /*3d820*/  LDL.LU.64 R6, [R1+0xaa8] ;  /* 0x000aa80001067983 */ /* 0x002ea80000300a00 */
[----:B------:R-:W2:Y:S01]  /*3d830*/  LDL.LU.64 R250, [R1+0xab0] ;  /* 0x000ab00001fa7983 */ /* 0x000ea20000300a00 */
[----:B---3--:R-:W-:-:S03]  /*3d840*/  IMAD.WIDE R8, R25, 0x4, R246 ;  /* 0x0000000419087825 */ /* 0x008fc600078e02f6 */
[----:B------:R-:W3:Y:S01]  /*3d850*/  LDL.LU.64 R30, [R1+0xab8] ;  /* 0x000ab800011e7983 */ /* 0x000ee20000300a00 */
[----:B----4-:R-:W-:-:S03]  /*3d860*/  IMAD.WIDE R4, R25, 0x4, R242 ;  /* 0x0000000419047825 */ /* 0x010fc600078e02f2 */
[----:B------:R1:W-:Y:S04]  /*3d870*/  LDGSTS.E [R35+0x7c00c], desc[UR8][R2.64], !P2 ;  /* 0x7c00c00002237fae */ /* 0x0003e8000d121848 */
[----:B------:R-:W4:Y:S04]  /*3d880*/  LDL.LU.64 R28, [R1+0xac0] ;  /* 0x000ac000011c7983 */ /* 0x000f280000300a00 */
[----:B------:R-:W-:Y:S01]  /*3d890*/  STL.64 [R1+0x6e0], R8 ;  /* 0x0006e00801007387 */ /* 0x000fe20000100a00 */
[----:B-1----:R-:W-:-:S03]  /*3d8a0*/  IMAD.WIDE R2, R25, 0x4, R26 ;  /* 0x0000000419027825 */ /* 0x002fc600078e021a */
[----:B------:R1:W-:Y:S04]  /*3d8b0*/  STL.64 [R1+0x6d8], R4 ;  /* 0x0006d80401007387 */ /* 0x0003e80000100a00 */
[----:B------:R-:W4:Y:S04]  /*3d8c0*/  LDL.LU.64 R246, [R1+0xac8] ;  /* 0x000ac80001f67983 */ /* 0x000f280000300a00 */
[----:B------:R3:W-:Y:S04]  /*3d8d0*/  STL.64 [R1+0x6d0], R2 ;  /* 0x0006d00201007387 */ /* 0x0007e80000100a00 */
[----:B------:R-:W4:Y:S04]  /*3d8e0*/  LDL.LU.64 R242, [R1+0xad0] ;  /* 0x000ad00001f27983 */ /* 0x000f280000300a00 */
[----:B------:R-:W4:Y:S01]  /*3d8f0*/  LDL.LU.64 R26, [R1+0xad8] ;  /* 0x000ad800011a7983 */ /* 0x000f220000300a00 */
[----:B------:R-:W-:-:S03]  /*3d900*/  IMAD.WIDE R52, R25, 0x4, R32 ;  /* 0x0000000419347825 */ /* 0x000fc600078e0220 */
[----:B------:R-:W4:Y:S01]  /*3d910*/  LDL.LU.64 R32, [R1+0xae0] ;  /* 0x000ae00001207983 */ /* 0x000f220000300a00 */
[----:B------:R-:W-:Y:S01]  /*3d920*/  VIADD R37, R39, 0xfffffd6e ;  /* 0xfffffd6e27257836 */ /* 0x000fe20000000000 */
[C---:B------:R-:W-:Y:S01]  /*3d930*/  IADD3 R34, R21.reuse, 0x100000, RZ ;  /* 0x0010000015227810 */ /* 0x040fe20007ffe0ff */
[C---:B------:R-:W-:Y:S01]  /*3d940*/  VIADD R35, R21.reuse, 0x100000 ;  /* 0x0010000015237836 */ /* 0x040fe20000000000 */
[----:B------:R-:W-:Y:S01]  /*3d950*/  IADD3 R36, R21, 0x100000, RZ ;  /* 0x0010000015247810 */ /* 0x000fe20007ffe0ff */
[----:B------:R-:W4:Y:S01]  /*3d960*/  LDC R39, c[0x0][0x230] ;  /* 0x00008c00ff277b82 */ /* 0x000f220000000800 */
[----:B------:R-:W-:Y:S01]  /*3d970*/  ISETP.GE.U32.AND P2, PT, R37, 0x7ffffcef, PT ;  /* 0x7ffffcef2500780c */ /* 0x000fe20003f46070 */
[----:B------:R-:W-:Y:S01]  /*3d980*/  LDGSTS.E [R34+0x40000], desc[UR8][R50.64], !P1 ;  /* 0x4000000032227fae */ /* 0x000fe2000c921848 */
[----:B------:R-:W-:-:S05]  /*3d990*/  IADD3 R37, R21, 0x100000, RZ ;  /* 0x0010000015257810 */ /* 0x000fca0007ffe0ff */
        /* <DEDUP_REMOVED lines=12> */
[----:B------:R-:W3:Y:S04]  /*3da60*/  LDL.LU.64 R250, [R1+0xae8] ;  /* 0x000ae80001fa7983 */ /* 0x000ee80000300a00 */
[----:B------:R1:W-:Y:S04]  /*3da70*/  STL.64 [R1+0x6b8], R4 ;  /* 0x0006b80401007387 */ /* 0x0003e80000100a00 */
[----:B------:R-:W-:Y:S04]  /*3da80*/  LDGSTS.E [R37+0x44004], desc[UR8][R6.64], !P2 ;  /* 0x4400400006257fae */ /* 0x000fe8000d121848 */
[----:B------:R1:W-:Y:S01]  /*3da90*/  STL.64 [R1+0x6b0], R2 ;  /* 0x0006b00201007387 */ /* 0x0003e20000100a00 */
[----:B----4-:R-:W-:-:S03]  /*3daa0*/  IMAD.WIDE R54, R25, 0x4, R28 ;  /* 0x0000000419367825 */ /* 0x010fc600078e021c */
[----:B------:R1:W-:Y:S04]  /*3dab0*/  LDGSTS.E [R36+0x48004], desc[UR8][R4.64], !P2 ;  /* 0x4800400004247fae */ /* 0x0003e8000d121848 */
[----:B--2---:R-:W2:Y:S01]  /*3dac0*/  LDL.LU.64 R6, [R1+0xaf0] ;  /* 0x000af00001067983 */ /* 0x004ea20000300a00 */
[----:B------:R-:W-:-:S03]  /*3dad0*/  IMAD.WIDE R8, R25, 0x4, R246 ;  /* 0x0000000419087825 */ /* 0x000fc600078e02f6 */
[----:B------:R-:W4:Y:S04]  /*3dae0*/  LDL.LU.64 R30, [R1+0xaf8] ;  /* 0x000af800011e7983 */ /* 0x000f280000300a00 */
[----:B------:R1:W-:Y:S02]  /*3daf0*/  LDGSTS.E [R35+0x4c004], desc[UR8][R2.64], !P2 ;  /* 0x4c00400002237fae */ /* 0x0003e4000d121848 */
[C---:B-1----:R-:W-:Y:S02]  /*3db00*/  IMAD.WIDE R4, R25.reuse, 0x4, R242 ;  /* 0x0000000419047825 */ /* 0x042fe400078e02f2 */
[----:B------:R-:W4:Y:S04]  /*3db10*/  LDL.LU.64 R28, [R1+0xb00] ;  /* 0x000b0000011c7983 */ /* 0x000f280000300a00 */
[----:B------:R3:W-:Y:S01]  /*3db20*/  STL.64 [R1+0x6a8], R8 ;  /* 0x0006a80801007387 */ /* 0x0007e20000100a00 */
[----:B------:R-:W-:-:S03]  /*3db30*/  IMAD.WIDE R2, R25, 0x4, R26 ;  /* 0x0000000419027825 */ /* 0x000fc600078e021a */
[----:B------:R-:W4:Y:S04]  /*3db40*/  LDL.LU.64 R242, [R1+0xb08] ;  /* 0x000b080001f27983 */ /* 0x000f280000300a00 */
[----:B------:R2:W-:Y:S01]  /*3db50*/  STL.64 [R1+0x6a0], R4 ;  /* 0x0006a00401007387 */ /* 0x0005e20000100a00 */
[----:B------:R-:W-:-:S03]  /*3db60*/  IMAD.WIDE R56, R25, 0x4, R32 ;  /* 0x0000000419387825 */ /* 0x000fc600078e0220 */
[----:B------:R4:W-:Y:S04]  /*3db70*/  STL.64 [R1+0x698], R2 ;  /* 0x0006980201007387 */ /* 0x0009e80000100a00 */
[----:B------:R-:W4:Y:S04]  /*3db80*/  LDL.LU.64 R26, [R1+0xb10] ;  /* 0x000b1000011a7983 */ /* 0x000f280000300a00 */
[----:B------:R-:W4:Y:S01]  /*3db90*/  LDL.LU.64 R32, [R1+0xb18] ;  /* 0x000b180001207983 */ /* 0x000f220000300a00 */
[----:B------:R-:W-:Y:S02]  /*3dba0*/  VIADD R37, R40, 0xfffffd6c ;  /* 0xfffffd6c28257836 */ /* 0x000fe40000000000 */
[----:B------:R-:W1:Y:S01]  /*3dbb0*/  LDC R40, c[0x0][0x230] ;  /* 0x00008c00ff287b82 */ /* 0x000e620000000800 */
[----:B------:R-:W-:Y:S02]  /*3dbc0*/  LDGSTS.E [R34+0x40008], desc[UR8][R54.64], !P1 ;  /* 0x4000800036227fae */ /* 0x000fe4000c921848 */
[----:B------:R-:W-:-:S02]  /*3dbd0*/  ISETP.GE.U32.AND P2, PT, R37, 0x7ffffced, PT ;  /* 0x7ffffced2500780c */ /* 0x000fc40003f46070 */
[----:B------:R-:W-:-:S05]  /*3dbe0*/  IADD3 R37, R21, 0x100000, RZ ;  /* 0x0010000015257810 */ /* 0x000fca0007ffe0ff */
[----:B------:R1:W-:Y:S04]  /*3dbf0*/  LDGSTS.E [R37+0x44008], desc[UR8][R8.64], !P1 ;  /* 0x4400800008257fae */ /* 0x0003e8000c921848 */
[----:B------:R2:W-:Y:S04]  /*3dc00*/  LDGSTS.E [R36+0x48008], desc[UR8][R4.64], !P1 ;  /* 0x4800800004247fae */ /* 0x0005e8000c921848 */
[----:B------:R-:W-:Y:S01]  /*3dc10*/  LDGSTS.E [R35+0x4c008], desc[UR8][R2.64], !P1 ;  /* 0x4c00800002237fae */ /* 0x000fe2000c921848 */
[----:B-1----:R-:W-:-:S03]  /*3dc20*/  IADD3 R37, R38, -0x2b1, RZ ;  /* 0xfffffd4f26257810 */ /* 0x002fc60007ffe0ff */
[----:B------:R-:W-:Y:S01]  /*3dc30*/  LDGSTS.E [R34+0x4000c], desc[UR8][R56.64], !P2 ;  /* 0x4000c00038227fae */ /* 0x000fe2000d121848 */
[----:B------:R-:W-:Y:S02]  /*3dc40*/  ISETP.GE.U32.AND P1, PT, R37, 0x7ffffcd0, PT ;  /* 0x7ffffcd02500780c */ /* 0x000fe40003f26070 */
[----:B------:R-:W-:Y:S01]  /*3dc50*/  IADD3 R37, R21, 0x100000, RZ ;  /* 0x0010000015257810 */ /* 0x000fe20007ffe0ff */
[C---:B---3--:R-:W-:Y:S02]  /*3dc60*/  IMAD.WIDE R8, R25.reuse, 0x4, R250 ;  /* 0x0000000419087825 */ /* 0x048fe400078e02fa */
[----:B------:R-:W3:Y:S04]  /*3dc70*/  LDL.LU.64 R250, [R1+0xb20] ;  /* 0x000b200001fa7983 */ /* 0x000ee80000300a00 */
[----:B------:R1:W-:Y:S04]  /*3dc80*/  STL.64 [R1+0x690], R8 ;  /* 0x0006900801007387 */ /* 0x0003e80000100a00 */
[----:B------:R1:W-:Y:S01]  /*3dc90*/  LDGSTS.E [R37+0x4400c], desc[UR8][R8.64], !P2 ;  /* 0x4400c00008257fae */ /* 0x0003e2000d121848 */
[----:B--2---:R-:W-:-:S03]  /*3dca0*/  IMAD.WIDE R4, R25, 0x4, R6 ;  /* 0x0000000419047825 */ /* 0x004fc600078e0206 */
[----:B------:R-:W2:Y:S01]  /*3dcb0*/  LDL.LU.64 R6, [R1+0xb28] ;  /* 0x000b280001067983 */ /* 0x000ea20000300a00 */
[----:B-1----:R-:W1:Y:S01]  /*3dcc0*/  LDC R37, c[0x0][0x230] ;  /* 0x00008c00ff257b82 */ /* 0x002e620000000800 */
[C---:B----4-:R-:W-:Y:S02]  /*3dcd0*/  IMAD.WIDE R2, R25.reuse, 0x4, R30 ;  /* 0x0000000419027825 */ /* 0x050fe400078e021e */
[----:B------:R-:W4:Y:S04]  /*3dce0*/  LDL.LU.64 R30, [R1+0xb48] ;  /* 0x000b4800011e7983 */ /* 0x000f280000300a00 */
[----:B------:R1:W-:Y:S01]  /*3dcf0*/  STL.64 [R1+0x688], R4 ;  /* 0x0006880401007387 */ /* 0x0003e20000100a00 */
[----:B------:R-:W-:-:S03]  /*3dd00*/  IMAD.WIDE R98, R25, 0x4, R28 ;  /* 0x0000000419627825 */ /* 0x000fc600078e021c */
[----:B------:R1:W-:Y:S04]  /*3dd10*/  STL.64 [R1+0x680], R2 ;  /* 0x0006800201007387 */ /* 0x0003e80000100a00 */
[----:B------:R-:W4:Y:S01]  /*3dd20*/  LDL.LU.64 R28, [R1+0xb68] ;  /* 0x000b6800011c7983 */ /* 0x000f220000300a00 */
[----:B------:R-:W-:-:S03]  /*3dd30*/  IMAD.WIDE R8, R25, 0x4, R242 ;  /* 0x0000000419087825 */ /* 0x000fc600078e02f2 */
[----:B------:R1:W-:Y:S04]  /*3dd40*/  LDGSTS.E [R36+0x4800c], desc[UR8][R4.64], !P2 ;  /* 0x4800c00004247fae */ /* 0x0003e8000d121848 */
[----:B------:R1:W-:Y:S04]  /*3dd50*/  LDGSTS.E [R35+0x4c00c], desc[UR8][R2.64], !P2 ;  /* 0x4c00c00002237fae */ /* 0x0003e8000d121848 */
[----:B------:R-:W-:Y:S01]  /*3dd60*/  STL.64 [R1+0x4c0], R8 ;  /* 0x0004c00801007387 */ /* 0x000fe20000100a00 */
[----:B-1----:R-:W-:-:S03]  /*3dd70*/  IMAD.WIDE R4, R25, 0x4, R26 ;  /* 0x0000000419047825 */ /* 0x002fc600078e021a */
[----:B------:R-:W-:Y:S01]  /*3dd80*/  LDGSTS.E [R34+0x50000], desc[UR8][R98.64], !P1 ;  /* 0x5000000062227fae */ /* 0x000fe2000c921848 */
[----:B------:R-:W-:-:S03]  /*3dd90*/  IMAD.WIDE R2, R25, 0x4, R32 ;  /* 0x0000000419027825 */ /* 0x000fc600078e0220 */
[----:B------:R4:W-:Y:S04]  /*3dda0*/  STL.64 [R1+0x4b8], R4 ;  /* 0x0004b80401007387 */ /* 0x0009e80000100a00 */
[----:B------:R1:W-:Y:S04]  /*3ddb0*/  STL.64 [R1+0x4a8], R2 ;  /* 0x0004a80201007387 */ /* 0x0003e80000100a00 */
[----:B------:R-:W4:Y:S04]  /*3ddc0*/  LDL.LU.64 R26, [R1+0xb70] ;  /* 0x000b7000011a7983 */ /* 0x000f280000300a00 */
[----:B------:R-:W4:Y:S01]  /*3ddd0*/  LDL.LU.64 R32, [R1+0xb90] ;  /* 0x000b900001207983 */ /* 0x000f220000300a00 */
[----:B------:R-:W-:-:S02]  /*3dde0*/  VIADD R38, R39, 0xfffffd4e ;  /* 0xfffffd4e27267836 */ /* 0x000fc40000000000 */
[----:B------:R-:W1:Y:S01]  /*3ddf0*/  LDC R39, c[0x0][0x230] ;  /* 0x00008c00ff277b82 */ /* 0x000e620000000800 */
[----:B------:R-:W-:Y:S02]  /*3de00*/  LDGSTS.E [R36+0x54000], desc[UR8][R8.64], !P1 ;  /* 0x5400000008247fae */ /* 0x000fe4000c921848 */
[----:B------:R-:W-:Y:S02]  /*3de10*/  ISETP.GE.U32.AND P2, PT, R38, 0x7ffffccf, PT ;  /* 0x7ffffccf2600780c */ /* 0x000fe40003f46070 */
[----:B------:R4:W-:Y:S03]  /*3de20*/  LDGSTS.E [R35+0x58000], desc[UR8][R4.64], !P1 ;  /* 0x5800000004237fae */ /* 0x0009e6000c921848 */
[----:B------:R-:W1:Y:S01]  /*3de30*/  LDC R38, c[0x0][0x230] ;  /* 0x00008c00ff267b82 */ /* 0x000e620000000800 */
[----:B------:R1:W-:Y:S01]  /*3de40*/  LDGSTS.E [R34+0x5c000], desc[UR8][R2.64], !P1 ;  /* 0x5c00000002227fae */ /* 0x0003e2000c921848 */
[----:B---3--:R-:W-:-:S06]  /*3de50*/  IMAD.WIDE R100, R25, 0x4, R250 ;  /* 0x0000000419647825 */ /* 0x008fcc00078e02fa */
[----:B------:R-:W-:Y:S01]  /*3de60*/  LDGSTS.E [R34+0x50004], desc[UR8][R100.64], !P2 ;  /* 0x5000400064227fae */ /* 0x000fe2000d121848 */
[----:B--2---:R-:W-:-:S04]  /*3de70*/  IMAD.WIDE R6, R25, 0x4, R6 ;  /* 0x0000000419067825 */ /* 0x004fc800078e0206 */
[C---:B----4-:R-:W-:Y:S01]  /*3de80*/  IMAD.WIDE R4, R25.reuse, 0x4, R30 ;  /* 0x0000000419047825 */ /* 0x050fe200078e021e */
[----:B------:R2:W-:Y:S04]  /*3de90*/  STL.64 [R1+0x4a0], R6 ;  /* 0x0004a00601007387 */ /* 0x0005e80000100a00 */
[----:B------:R-:W-:Y:S04]  /*3dea0*/  STL.64 [R1+0x498], R4 ;  /* 0x0004980401007387 */ /* 0x000fe80000100a00 */
[----:B------:R-:W-:Y:S01]  /*3deb0*/  LDGSTS.E [R36+0x54004], desc[UR8][R6.64], !P2 ;  /* 0x5400400006247fae */ /* 0x000fe2000d121848 */
[----:B-1----:R-:W-:-:S03]  /*3dec0*/  IMAD.WIDE R2, R25, 0x4, R28 ;  /* 0x0000000419027825 */ /* 0x002fc600078e021c */
[----:B------:R-:W-:Y:S04]  /*3ded0*/  LDGSTS.E [R35+0x58004], desc[UR8][R4.64], !P2 ;  /* 0x5800400004237fae */ /* 0x000fe8000d121848 */
[----:B------:R1:W-:Y:S04]  /*3dee0*/  LDGSTS.E [R34+0x5c004], desc[UR8][R2.64], !P2 ;  /* 0x5c00400002227fae */ /* 0x0003e8000d121848 */
[----:B--2---:R-:W2:Y:S04]  /*3def0*/  LDL.LU.64 R6, [R1+0xbb8] ;  /* 0x000bb80001067983 */ /* 0x004ea80000300a00 */
[----:B------:R1:W-:Y:S04]  /*3df00*/  STL.64 [R1+0x490], R2 ;  /* 0x0004900201007387 */ /* 0x0003e80000100a00 */
[----:B------:R-:W3:Y:S04]  /*3df10*/  LDL.LU.64 R246, [R1+0xbc0] ;  /* 0x000bc00001f67983 */ /* 0x000ee80000300a00 */
[----:B------:R-:W4:Y:S04]  /*3df20*/  LDL.LU.64 R250, [R1+0xbc8] ;  /* 0x000bc80001fa7983 */ /* 0x000f280000300a00 */
[----:B------:R-:W4:Y:S04]  /*3df30*/  LDL.LU.64 R30, [R1+0xbd0] ;  /* 0x000bd000011e7983 */ /* 0x000f280000300a00 */
[----:B------:R-:W4:Y:S01]  /*3df40*/  LDL.LU.64 R242, [R1+0xbd8] ;  /* 0x000bd80001f27983 */ /* 0x000f220000300a00 */
[----:B------:R-:W-:-:S03]  /*3df50*/  IMAD.WIDE R102, R25, 0x4, R26 ;  /* 0x0000000419667825 */ /* 0x000fc600078e021a */
[----:B------:R-:W4:Y:S01]  /*3df60*/  LDL.LU.64 R28, [R1+0xbe8] ;  /* 0x000be800011c7983 */ /* 0x000f220000300a00 */
[----:B-1----:R-:W-:-:S03]  /*3df70*/  IMAD.WIDE R2, R25, 0x4, R32 ;  /* 0x0000000419027825 */ /* 0x002fc600078e0220 */
[----:B------:R-:W4:Y:S04]  /*3df80*/  LDL.LU.64 R26, [R1+0xbf0] ;  /* 0x000bf000011a7983 */ /* 0x000f280000300a00 */
[----:B------:R1:W-:Y:S04]  /*3df90*/  STL.64 [R1+0x488], R2 ;  /* 0x0004880201007387 */ /* 0x0003e80000100a00 */
[----:B------:R-:W4:Y:S01]  /*3dfa0*/  LDL.LU.64 R32, [R1+0xbf8] ;  /* 0x000bf80001207983 */ /* 0x000f220000300a00 */
[----:B------:R-:W-:Y:S01]  /*3dfb0*/  VIADD R36, R40, 0xfffffd6b ;  /* 0xfffffd6b28247836 */ /* 0x000fe20000000000 */
[----:B------:R-:W-:Y:S01]  /*3dfc0*/  IADD3 R35, R39, -0x2b3, RZ ;  /* 0xfffffd4d27237810 */ /* 0x000fe20007ffe0ff */
[----:B------:R-:W1:Y:S03]  /*3dfd0*/  LDC R40, c[0x0][0x230] ;  /* 0x00008c00ff287b82 */ /* 0x000e660000000800 */
[----:B------:R-:W-:-:S02]  /*3dfe0*/  ISETP.GE.U32.AND P1, PT, R35, 0x7ffffcce, PT ;  /* 0x7ffffcce2300780c */ /* 0x000fc40003f26070 */
[----:B------:R-:W-:Y:S02]  /*3dff0*/  ISETP.GE.U32.AND P3, PT, R36, 0x7ffffcec, PT ;  /* 0x7ffffcec2400780c */ /* 0x000fe40003f66070 */
[----:B------:R-:W-:Y:S02]  /*3e000*/  IADD3 R36, R37, -0x297, RZ ;  /* 0xfffffd6925247810 */ /* 0x000fe40007ffe0ff */
[----:B------:R-:W-:Y:S01]  /*3e010*/  IADD3 R34, R41, -0x296, RZ ;  /* 0xfffffd6a29227810 */ /* 0x000fe20007ffe0ff */
[----:B------:R-:W1:Y:S01]  /*3e020*/  LDC R39, c[0x0][0x230] ;  /* 0x00008c00ff277b82 */ /* 0x000e620000000800 */
[----:B------:R-:W-:Y:S01]  /*3e030*/  ISETP.GE.U32.AND P6, PT, R36, 0x7ffffcea, PT ;  /* 0x7ffffcea2400780c */ /* 0x000fe20003fc6070 */
[----:B------:R-:W-:Y:S01]  /*3e040*/  VIADD R36, R42, 0xfffffd4c ;  /* 0xfffffd4c2a247836 */ /* 0x000fe20000000000 */
[----:B------:R-:W-:Y:S01]  /*3e050*/  ISETP.GE.U32.AND P2, PT, R34, 0x7ffffceb, PT ;  /* 0x7ffffceb2200780c */ /* 0x000fe20003f46070 */
[----:B------:R-:W-:Y:S01]  /*3e060*/  VIADD R37, R38, 0xfffffd68 ;  /* 0xfffffd6826257836 */ /* 0x000fe20000000000 */
[----:B------:R-:W-:-:S02]  /*3e070*/  IADD3 R35, R21, 0x100000, RZ ;  /* 0x0010000015237810 */ /* 0x000fc40007ffe0ff */
[----:B------:R-:W-:Y:S01]  /*3e080*/  IADD3 R34, R21, 0x100000, RZ ;  /* 0x0010000015227810 */ /* 0x000fe20007ffe0ff */
[----:B------:R-:W1:Y:S01]  /*3e090*/  LDC R38, c[0x0][0x230] ;  /* 0x00008c00ff267b82 */ /* 0x000e620000000800 */
[----:B------:R-:W-:Y:S01]  /*3e0a0*/  ISETP.GE.U32.AND P4, PT, R36, 0x7ffffccd, PT ;  /* 0x7ffffccd2400780c */ /* 0x000fe20003f86070 */
[----:B------:R-:W-:Y:S01]  /*3e0b0*/  LDGSTS.E [R35+0x50008], desc[UR8][R102.64], !P1 ;  /* 0x5000800066237fae */ /* 0x000fe2000c921848 */
[----:B------:R-:W-:Y:S02]  /*3e0c0*/  ISETP.GE.U32.AND P5, PT, R37, 0x7ffffce9, PT ;  /* 0x7ffffce92500780c */ /* 0x000fe40003fa6070 */
[C---:B------:R-:W-:Y:S01]  /*3e0d0*/  IADD3 R37, R21.reuse, 0x100000, RZ ;  /* 0x0010000015257810 */ /* 0x040fe20007ffe0ff */
[----:B------:R1:W-:Y:S01]  /*3e0e0*/  LDGSTS.E [R34+0x54008], desc[UR8][R2.64], !P1 ;  /* 0x5400800002227fae */ /* 0x0003e2000c921848 */
[----:B------:R-:W-:Y:S01]  /*3e0f0*/  IADD3 R36, R21, 0x100000, RZ ;  /* 0x0010000015247810 */ /* 0x000fe20007ffe0ff */
[----:B------:R-:W1:Y:S08]  /*3e100*/  LDC R41, c[0x0][0x230] ;  /* 0x00008c00ff297b82 */ /* 0x000e700000000800 */
[----:B------:R-:W1:Y:S01]  /*3e110*/  LDC R42, c[0x0][0x230] ;  /* 0x00008c00ff2a7b82 */ /* 0x000e620000000800 */
[----:B--2---:R-:W-:-:S04]  /*3e120*/  IMAD.WIDE R6, R25, 0x4, R6 ;  /* 0x0000000419067825 */ /* 0x004fc800078e0206 */
[C---:B---3--:R-:W-:Y:S01]  /*3e130*/  IMAD.WIDE R4, R25.reuse, 0x4, R246 ;  /* 0x0000000419047825 */ /* 0x048fe200078e02f6 */
[----:B------:R2:W-:Y:S03]  /*3e140*/  STL.64 [R1+0x478], R6 ;  /* 0x0004780601007387 */ /* 0x0005e60000100a00 */
[C---:B----4-:R-:W-:Y:S01]  /*3e150*/  IMAD.WIDE R104, R25.reuse, 0x4, R250 ;  /* 0x0000000419687825 */ /* 0x050fe200078e02fa */
[----:B------:R-:W-:Y:S03]  /*3e160*/  LDGSTS.E [R37+0x58008], desc[UR8][R6.64], !P1 ;  /* 0x5800800006257fae */ /* 0x000fe6000c921848 */
[C---:B-1----:R-:W-:Y:S01]  /*3e170*/  IMAD.WIDE R2, R25.reuse, 0x4, R30 ;  /* 0x0000000419027825 */ /* 0x042fe200078e021e */
[----:B------:R1:W-:Y:S03]  /*3e180*/  STL.64 [R1+0x470], R4 ;  /* 0x0004700401007387 */ /* 0x0003e60000100a00 */
[C---:B------:R-:W-:Y:S01]  /*3e190*/  IMAD.WIDE R8, R25.reuse, 0x4, R242 ;  /* 0x0000000419087825 */ /* 0x040fe200078e02f2 */
[----:B------:R1:W-:Y:S04]  /*3e1a0*/  LDGSTS.E [R36+0x5c008], desc[UR8][R4.64], !P1 ;  /* 0x5c00800004247fae */ /* 0x0003e8000c921848 */
[----:B--2---:R-:W2:Y:S04]  /*3e1b0*/  LDL.LU.64 R6, [R1+0xc00] ;  /* 0x000c000001067983 */ /* 0x004ea80000300a00 */
[----:B------:R3:W-:Y:S04]  /*3e1c0*/  STL.64 [R1+0x468], R2 ;  /* 0x0004680201007387 */ /* 0x0007e80000100a00 */
[----:B------:R-:W4:Y:S01]  /*3e1d0*/  LDL.LU.64 R246, [R1+0xc08] ;  /* 0x000c080001f67983 */ /* 0x000f220000300a00 */
[----:B-1----:R-:W-:-:S03]  /*3e1e0*/  IMAD.WIDE R4, R25, 0x4, R28 ;  /* 0x0000000419047825 */ /* 0x002fc600078e021c */
[----:B------:R-:W4:Y:S04]  /*3e1f0*/  LDL.LU.64 R250, [R1+0xc10] ;  /* 0x000c100001fa7983 */ /* 0x000f280000300a00 */
[----:B------:R-:W4:Y:S04]  /*3e200*/  LDL.LU.64 R30, [R1+0xc20] ;  /* 0x000c2000011e7983 */ /* 0x000f280000300a00 */
[----:B------:R-:W-:Y:S04]  /*3e210*/  LDGSTS.E [R35+0x5000c], desc[UR8][R104.64], !P4 ;  /* 0x5000c00068237fae */ /* 0x000fe8000e121848 */
[----:B------:R3:W-:Y:S04]  /*3e220*/  LDGSTS.E [R34+0x5400c], desc[UR8][R2.64], !P4 ;  /* 0x5400c00002227fae */ /* 0x0007e8000e121848 */
[----:B------:R-:W-:Y:S01]  /*3e230*/  STL.64 [R1+0x460], R8 ;  /* 0x0004600801007387 */ /* 0x000fe20000100a00 */
[----:B------:R-:W-:-:S03]  /*3e240*/  IMAD.WIDE R146, R25, 0x4, R26 ;  /* 0x0000000419927825 */ /* 0x000fc600078e021a */
[----:B------:R4:W-:Y:S01]  /*3e250*/  STL.64 [R1+0x458], R4 ;  /* 0x0004580401007387 */ /* 0x0009e20000100a00 */
[----:B---3--:R-:W-:-:S03]  /*3e260*/  IMAD.WIDE R2, R25, 0x4, R32 ;  /* 0x0000000419027825 */ /* 0x008fc600078e0220 */
[----:B------:R-:W3:Y:S04]  /*3e270*/  LDL.LU.64 R242, [R1+0xc28] ;  /* 0x000c280001f27983 */ /* 0x000ee80000300a00 */
[----:B------:R1:W-:Y:S04]  /*3e280*/  STL.64 [R1+0x2b8], R2 ;  /* 0x0002b80201007387 */ /* 0x0003e80000100a00 */
        /* <DEDUP_REMOVED lines=9> */
[----:B------:R-:W-:Y:S01]  /*3e320*/  LDGSTS.E [R35+0x60000], desc[UR8][R146.64], !P1 ;  /* 0x6000000092237fae */ /* 0x000fe2000c921848 */
[----:B-1----:R-:W-:-:S03]  /*3e330*/  IADD3 R37, R40, -0x2d2, RZ ;  /* 0xfffffd2e28257810 */ /* 0x002fc60007ffe0ff */
[----:B------:R1:W-:Y:S01]  /*3e340*/  LDGSTS.E [R34+0x64000], desc[UR8][R2.64], !P1 ;  /* 0x6400000002227fae */ /* 0x0003e2000c921848 */
[----:B------:R-:W3:Y:S01]  /*3e350*/  LDC R40, c[0x0][0x230] ;  /* 0x00008c00ff287b82 */ /* 0x000ee20000000800 */
[----:B------:R-:W-:Y:S01]  /*3e360*/  ISETP.GE.U32.AND P4, PT, R37, 0x7ffffcaf, PT ;  /* 0x7ffffcaf2500780c */ /* 0x000fe20003f86070 */
[----:B------:R-:W-:Y:S02]  /*3e370*/  VIADD R37, R21, 0x100000 ;  /* 0x0010000015257836 */ /* 0x000fe40000000000 */
[----:B--2---:R-:W-:-:S04]  /*3e380*/  IMAD.WIDE R6, R25, 0x4, R6 ;  /* 0x0000000419067825 */ /* 0x004fc800078e0206 */
[C---:B----4-:R-:W-:Y:S01]  /*3e390*/  IMAD.WIDE R4, R25.reuse, 0x4, R246 ;  /* 0x0000000419047825 */ /* 0x050fe200078e02f6 */
[----:B------:R2:W-:Y:S03]  /*3e3a0*/  STL.64 [R1+0x2b0], R6 ;  /* 0x0002b00601007387 */ /* 0x0005e60000100a00 */
[C---:B------:R-:W-:Y:S01]  /*3e3b0*/  IMAD.WIDE R148, R25.reuse, 0x4, R250 ;  /* 0x0000000419947825 */ /* 0x040fe200078e02fa */
[----:B------:R-:W-:Y:S03]  /*3e3c0*/  LDGSTS.E [R37+0x68000], desc[UR8][R6.64], !P1 ;  /* 0x6800000006257fae */ /* 0x000fe6000c921848 */
[C---:B-1----:R-:W-:Y:S01]  /*3e3d0*/  IMAD.WIDE R2, R25.reuse, 0x4, R30 ;  /* 0x0000000419027825 */ /* 0x042fe200078e021e */
[----:B------:R1:W-:Y:S04]  /*3e3e0*/  STL.64 [R1+0x2a8], R4 ;  /* 0x0002a80401007387 */ /* 0x0003e80000100a00 */
[----:B------:R1:W-:Y:S04]  /*3e3f0*/  LDGSTS.E [R36+0x6c000], desc[UR8][R4.64], !P1 ;  /* 0x6c00000004247fae */ /* 0x0003e8000c921848 */
[----:B--2---:R-:W2:Y:S04]  /*3e400*/  LDL.LU.64 R6, [R1+0xc50] ;  /* 0x000c500001067983 */ /* 0x004ea80000300a00 */
[----:B------:R4:W-:Y:S04]  /*3e410*/  STL.64 [R1+0x298], R2 ;  /* 0x0002980201007387 */ /* 0x0009e80000100a00 */
[----:B------:R-:W2:Y:S04]  /*3e420*/  LDL.LU.64 R246, [R1+0xc58] ;  /* 0x000c580001f67983 */ /* 0x000ea80000300a00 */
[----:B------:R-:W2:Y:S01]  /*3e430*/  LDL.LU.64 R250, [R1+0xc60] ;  /* 0x000c600001fa7983 */ /* 0x000ea20000300a00 */
[----:B---3--:R-:W-:-:S03]  /*3e440*/  IMAD.WIDE R8, R25, 0x4, R242 ;  /* 0x0000000419087825 */ /* 0x008fc600078e02f2 */
[----:B------:R-:W3:Y:S04]  /*3e450*/  LDL.LU.64 R30, [R1+0xc68] ;  /* 0x000c6800011e7983 */ /* 0x000ee80000300a00 */
[----:B------:R-:W-:Y:S01]  /*3e460*/  LDGSTS.E [R35+0x60004], desc[UR8][R148.64], !P4 ;  /* 0x6000400094237fae */ /* 0x000fe2000e121848 */
[----:B-1----:R-:W-:-:S03]  /*3e470*/  IMAD.WIDE R4, R25, 0x4, R28 ;  /* 0x0000000419047825 */ /* 0x002fc600078e021c */
[----:B------:R4:W-:Y:S04]  /*3e480*/  LDGSTS.E [R34+0x64004], desc[UR8][R2.64], !P4 ;  /* 0x6400400002227fae */ /* 0x0009e8000e121848 */
[----:B------:R-:W-:Y:S01]  /*3e490*/  STL.64 [R1+0x290], R8 ;  /* 0x0002900801007387 */ /* 0x000fe20000100a00 */
[----:B------:R-:W-:-:S03]  /*3e4a0*/  IMAD.WIDE R150, R25, 0x4, R26 ;  /* 0x0000000419967825 */ /* 0x000fc600078e021a */
[----:B------:R1:W-:Y:S01]  /*3e4b0*/  STL.64 [R1+0x288], R4 ;  /* 0x0002880401007387 */ /* 0x0003e20000100a00 */
[----:B----4-:R-:W-:-:S03]  /*3e4c0*/  IMAD.WIDE R2, R25, 0x4, R32 ;  /* 0x0000000419027825 */ /* 0x010fc600078e0220 */
[----:B------:R-:W4:Y:S04]  /*3e4d0*/  LDL.LU.64 R242, [R1+0xc70] ;  /* 0x000c700001f27983 */ /* 0x000f280000300a00 */
[----:B------:R3:W-:Y:S04]  /*3e4e0*/  STL.64 [R1+0x280], R2 ;  /* 0x0002800201007387 */ /* 0x0007e80000100a00 */
[----:B------:R-:W4:Y:S04]  /*3e4f0*/  LDL.LU.64 R28, [R1+0xc80] ;  /* 0x000c8000011c7983 */ /* 0x000f280000300a00 */
[----:B------:R-:W4:Y:S04]  /*3e500*/  LDL.LU.64 R26, [R1+0xc88] ;  /* 0x000c8800011a7983 */ /* 0x000f280000300a00 */
[----:B------:R-:W4:Y:S01]  /*3e510*/  LDL.LU.64 R32, [R1+0xc90] ;  /* 0x000c900001207983 */ /* 0x000f220000300a00 */
[----:B------:R-:W-:-:S02]  /*3e520*/  IADD3 R37, R38, -0x2d3, RZ ;  /* 0xfffffd2d26257810 */ /* 0x000fc40007ffe0ff */
[----:B------:R-:W4:Y:S02]  /*3e530*/  LDC R38, c[0x0][0x230] ;  /* 0x00008c00ff267b82 */ /* 0x000f240000000800 */
[----:B------:R-:W-:Y:S02]  /*3e540*/  ISETP.GE.U32.AND P1, PT, R37, 0x7ffffcae, PT ;  /* 0x7ffffcae2500780c */ /* 0x000fe40003f26070 */
[----:B------:R-:W-:-:S05]  /*3e550*/  IADD3 R37, R21, 0x100000, RZ ;  /* 0x0010000015257810 */ /* 0x000fca0007ffe0ff */
[----:B------:R1:W-:Y:S04]  /*3e560*/  LDGSTS.E [R37+0x68004], desc[UR8][R8.64], !P4 ;  /* 0x6800400008257fae */ /* 0x0003e8000e121848 */
[----:B------:R2:W-:Y:S04]  /*3e570*/  LDGSTS.E [R36+0x6c004], desc[UR8][R4.64], !P4 ;  /* 0x6c00400004247fae */ /* 0x0005e8000e121848 */
[----:B------:R-:W-:Y:S01]  /*3e580*/  LDGSTS.E [R35+0x60008], desc[UR8][R150.64], !P1 ;  /* 0x6000800096237fae */ /* 0x000fe2000c921848 */
[----:B-1----:R-:W-:-:S03]  /*3e590*/  VIADD R37, R39, 0xfffffd2c ;  /* 0xfffffd2c27257836 */ /* 0x002fc60000000000 */
[----:B------:R3:W-:Y:S01]  /*3e5a0*/  LDGSTS.E [R34+0x64008], desc[UR8][R2.64], !P1 ;  /* 0x6400800002227fae */ /* 0x0007e2000c921848 */
[----:B------:R-:W1:Y:S01]  /*3e5b0*/  LDC R39, c[0x0][0x230] ;  /* 0x00008c00ff277b82 */ /* 0x000e620000000800 */
[----:B------:R-:W-:Y:S02]  /*3e5c0*/  ISETP.GE.U32.AND P4, PT, R37, 0x7ffffcad, PT ;  /* 0x7ffffcad2500780c */ /* 0x000fe40003f86070 */
[----:B------:R-:W-:Y:S01]  /*3e5d0*/  IADD3 R37, R21, 0x100000, RZ ;  /* 0x0010000015257810 */ /* 0x000fe20007ffe0ff */
[----:B--2---:R-:W-:-:S04]  /*3e5e0*/  IMAD.WIDE R6, R25, 0x4, R6 ;  /* 0x0000000419067825 */ /* 0x004fc800078e0206 */
[C---:B------:R-:W-:Y:S01]  /*3e5f0*/  IMAD.WIDE R4, R25.reuse, 0x4, R246 ;  /* 0x0000000419047825 */ /* 0x040fe200078e02f6 */
[----:B------:R2:W-:Y:S03]  /*3e600*/  STL.64 [R1+0x278], R6 ;  /* 0x0002780601007387 */ /* 0x0005e60000100a00 */
[----:B------:R-:W-:-:S04]  /*3e610*/  IMAD.WIDE R152, R25, 0x4, R250 ;  /* 0x0000000419987825 */ /* 0x000fc800078e02fa */
[C---:B---3--:R-:W-:Y:S01]  /*3e620*/  IMAD.WIDE R2, R25.reuse, 0x4, R30 ;  /* 0x0000000419027825 */ /* 0x048fe200078e021e */
[----:B------:R3:W-:Y:S04]  /*3e630*/  STL.64 [R1+0x268], R4 ;  /* 0x0002680401007387 */ /* 0x0007e80000100a00 */
[----:B------:R-:W-:Y:S04]  /*3e640*/  LDGSTS.E [R37+0x68008], desc[UR8][R6.64], !P1 ;  /* 0x6800800006257fae */ /* 0x000fe8000c921848 */
[----:B------:R1:W-:Y:S04]  /*3e650*/  STL.64 [R1+0x260], R2 ;  /* 0x0002600201007387 */ /* 0x0003e80000100a00 */
[----:B------:R3:W-:Y:S04]  /*3e660*/  LDGSTS.E [R36+0x6c008], desc[UR8][R4.64], !P1 ;  /* 0x6c00800004247fae */ /* 0x0007e8000c921848 */
[----:B--2---:R-:W2:Y:S04]  /*3e670*/  LDL.LU.64 R6, [R1+0xc98] ;  /* 0x000c980001067983 */ /* 0x004ea80000300a00 */
[----:B------:R-:W2:Y:S01]  /*3e680*/  LDL.LU.64 R246, [R1+0xca0] ;  /* 0x000ca00001f67983 */ /* 0x000ea20000300a00 */
[----:B----4-:R-:W-:-:S03]  /*3e690*/  IMAD.WIDE R8, R25, 0x4, R242 ;  /* 0x0000000419087825 */ /* 0x010fc600078e02f2 */
[----:B------:R-:W4:Y:S04]  /*3e6a0*/  LDL.LU.64 R250, [R1+0xcb0] ;  /* 0x000cb00001fa7983 */ /* 0x000f280000300a00 */
[----:B------:R-:W-:Y:S01]  /*3e6b0*/  LDGSTS.E [R35+0x6000c], desc[UR8][R152.64], !P4 ;  /* 0x6000c00098237fae */ /* 0x000fe2000e121848 */
[----:B---3--:R-:W-:-:S03]  /*3e6c0*/  IMAD.WIDE R4, R25, 0x4, R28 ;  /* 0x0000000419047825 */ /* 0x008fc600078e021c */
[----:B------:R-:W3:Y:S04]  /*3e6d0*/  LDL.LU.64 R30, [R1+0xcb8] ;  /* 0x000cb800011e7983 */ /* 0x000ee80000300a00 */
[----:B------:R1:W-:Y:S04]  /*3e6e0*/  LDGSTS.E [R34+0x6400c], desc[UR8][R2.64], !P4 ;  /* 0x6400c00002227fae */ /* 0x0003e8000e121848 */
[----:B------:R-:W-:Y:S01]  /*3e6f0*/  STL.64 [R1+0x250], R8 ;  /* 0x0002500801007387 */ /* 0x000fe20000100a00 */
[----:B------:R-:W-:-:S03]  /*3e700*/  IMAD.WIDE R196, R25, 0x4, R26 ;  /* 0x0000000419c47825 */ /* 0x000fc600078e021a */
[----:B------:R2:W-:Y:S01]  /*3e710*/  STL.64 [R1+0x248], R4 ;  /* 0x0002480401007387 */ /* 0x0005e20000100a00 */
[----:B-1----:R-:W-:-:S05]  /*3e720*/  IMAD.WIDE R2, R25, 0x4, R32 ;  /* 0x0000000419027825 */ /* 0x002fca00078e0220 */
[----:B------:R3:W-:Y:S04]  /*3e730*/  STL.64 [R1+0xf8], R2 ;  /* 0x0000f80201007387 */ /* 0x0007e80000100a00 */
[----:B------:R-:W3:Y:S04]  /*3e740*/  LDL.LU.64 R242, [R1+0xcc0] ;  /* 0x000cc00001f27983 */ /* 0x000ee80000300a00 */
[----:B------:R-:W3:Y:S04]  /*3e750*/  LDL.LU.64 R28, [R1+0xcd0] ;  /* 0x000cd000011c7983 */ /* 0x000ee80000300a00 */
[----:B------:R-:W3:Y:S04]  /*3e760*/  LDL.LU.64 R26, [R1+0xcd8] ;  /* 0x000cd800011a7983 */ /* 0x000ee80000300a00 */
[----:B------:R-:W3:Y:S01]  /*3e770*/  LDL.LU.64 R32, [R1+0xce8] ;  /* 0x000ce80001207983 */ /* 0x000ee20000300a00 */
[----:B------:R-:W-:-:S02]  /*3e780*/  IADD3 R37, R38, -0x2f1, RZ ;  /* 0xfffffd0f26257810 */ /* 0x000fc40007ffe0ff */
[----:B------:R-:W1:Y:S02]  /*3e790*/  LDC R38, c[0x0][0x230] ;  /* 0x00008c00ff267b82 */ /* 0x000e640000000800 */
[----:B------:R-:W-:Y:S01]  /*3e7a0*/  ISETP.GE.U32.AND P1, PT, R37, 0x7ffffc90, PT ;  /* 0x7ffffc902500780c */ /* 0x000fe20003f26070 */
[----:B------:R-:W-:-:S05]  /*3e7b0*/  VIADD R37, R21, 0x100000 ;  /* 0x0010000015257836 */ /* 0x000fca0000000000 */
[----:B------:R1:W-:Y:S04]  /*3e7c0*/  LDGSTS.E [R37+0x6800c], desc[UR8][R8.64], !P4 ;  /* 0x6800c00008257fae */ /* 0x0003e8000e121848 */
[----:B------:R2:W-:Y:S04]  /*3e7d0*/  LDGSTS.E [R36+0x6c00c], desc[UR8][R4.64], !P4 ;  /* 0x6c00c00004247fae */ /* 0x0005e8000e121848 */
[----:B------:R-:W-:Y:S01]  /*3e7e0*/  LDGSTS.E [R35+0x70000], desc[UR8][R196.64], !P1 ;  /* 0x70000000c4237fae */ /* 0x000fe2000c921848 */
[----:B-1----:R-:W-:-:S03]  /*3e7f0*/  IADD3 R37, R40, -0x2f2, RZ ;  /* 0xfffffd0e28257810 */ /* 0x002fc60007ffe0ff */
[----:B------:R3:W-:Y:S01]  /*3e800*/  LDGSTS.E [R34+0x74000], desc[UR8][R2.64], !P1 ;  /* 0x7400000002227fae */ /* 0x0007e2000c921848 */
[----:B------:R-:W1:Y:S01]  /*3e810*/  LDC R40, c[0x0][0x230] ;  /* 0x00008c00ff287b82 */ /* 0x000e620000000800 */
[----:B------:R-:W-:Y:S02]  /*3e820*/  ISETP.GE.U32.AND P4, PT, R37, 0x7ffffc8f, PT ;  /* 0x7ffffc8f2500780c */ /* 0x000fe40003f86070 */
[----:B------:R-:W-:Y:S01]  /*3e830*/  IADD3 R37, R21, 0x100000, RZ ;  /* 0x0010000015257810 */ /* 0x000fe20007ffe0ff */
[----:B--2---:R-:W-:-:S04]  /*3e840*/  IMAD.WIDE R6, R25, 0x4, R6 ;  /* 0x0000000419067825 */ /* 0x004fc800078e0206 */
[C---:B------:R-:W-:Y:S01]  /*3e850*/  IMAD.WIDE R4, R25.reuse, 0x4, R246 ;  /* 0x0000000419047825 */ /* 0x040fe200078e02f6 */
[----:B------:R2:W-:Y:S03]  /*3e860*/  STL.64 [R1+0xf0], R6 ;  /* 0x0000f00601007387 */ /* 0x0005e60000100a00 */
[C---:B----4-:R-:W-:Y:S01]  /*3e870*/  IMAD.WIDE R198, R25.reuse, 0x4, R250 ;  /* 0x0000000419c67825 */ /* 0x050fe200078e02fa */
[----:B------:R4:W-:Y:S04]  /*3e880*/  STL.64 [R1+0xe8], R4 ;  /* 0x0000e80401007387 */ /* 0x0009e80000100a00 */
[----:B------:R-:W-:Y:S01]  /*3e890*/  LDGSTS.E [R37+0x78000], desc[UR8][R6.64], !P1 ;  /* 0x7800000006257fae */ /* 0x000fe2000c921848 */
[----:B---3--:R-:W-:-:S03]  /*3e8a0*/  IMAD.WIDE R2, R25, 0x4, R30 ;  /* 0x0000000419027825 */ /* 0x008fc600078e021e */
[----:B------:R4:W-:Y:S04]  /*3e8b0*/  LDGSTS.E [R36+0x7c000], desc[UR8][R4.64], !P1 ;  /* 0x7c00000004247fae */ /* 0x0009e8000c921848 */
[----:B------:R3:W-:Y:S04]  /*3e8c0*/  STL.64 [R1+0xd8], R2 ;  /* 0x0000d80201007387 */ /* 0x0007e80000100a00 */
[----:B--2---:R-:W2:Y:S04]  /*3e8d0*/  LDL.LU.64 R6, [R1+0xcf8] ;  /* 0x000cf80001067983 */ /* 0x004ea80000300a00 */
[----:B------:R-:W2:Y:S04]  /*3e8e0*/  LDL.LU.64 R246, [R1+0xd18] ;  /* 0x000d180001f67983 */ /* 0x000ea80000300a00 */
[----:B------:R-:W2:Y:S04]  /*3e8f0*/  LDL.LU.64 R250, [R1+0xd58] ;  /* 0x000d580001fa7983 */ /* 0x000ea80000300a00 */
[----:B------:R-:W-:Y:S04]  /*3e900*/  LDGSTS.E [R35+0x70004], desc[UR8][R198.64], !P4 ;  /* 0x70004000c6237fae */ /* 0x000fe8000e121848 */
[----:B------:R-:W2:Y:S01]  /*3e910*/  LDL.LU.64 R30, [R1+0xd68] ;  /* 0x000d6800011e7983 */ /* 0x000ea20000300a00 */
[----:B------:R-:W-:-:S03]  /*3e920*/  IMAD.WIDE R8, R25, 0x4, R242 ;  /* 0x0000000419087825 */ /* 0x000fc600078e02f2 */
[----:B------:R3:W-:Y:S01]  /*3e930*/  LDGSTS.E [R34+0x74004], desc[UR8][R2.64], !P4 ;  /* 0x7400400002227fae */ /* 0x0007e2000e121848 */
[----:B----4-:R-:W-:-:S03]  /*3e940*/  IMAD.WIDE R4, R25, 0x4, R28 ;  /* 0x0000000419047825 */ /* 0x010fc600078e021c */
[----:B------:R-:W-:Y:S01]  /*3e950*/  STL.64 [R1+0xd0], R8 ;  /* 0x0000d00801007387 */ /* 0x000fe20000100a00 */
[----:B------:R-:W-:-:S03]  /*3e960*/  IMAD.WIDE R200, R25, 0x4, R26 ;  /* 0x0000000419c87825 */ /* 0x000fc600078e021a */
[----:B------:R4:W-:Y:S01]  /*3e970*/  STL.64 [R1+0xc8], R4 ;  /* 0x0000c80401007387 */ /* 0x0009e20000100a00 */
[----:B---3--:R-:W-:-:S05]  /*3e980*/  IMAD.WIDE R2, R25, 0x4, R32 ;  /* 0x0000000419027825 */ /* 0x008fca00078e0220 */
[----:B------:R3:W-:Y:S04]  /*3e990*/  STL.64 [R1+0xc0], R2 ;  /* 0x0000c00201007387 */ /* 0x0007e80000100a00 */
[----:B------:R-:W3:Y:S04]  /*3e9a0*/  LDL.LU.64 R242, [R1+0xd88] ;  /* 0x000d880001f27983 */ /* 0x000ee80000300a00 */
[----:B------:R-:W3:Y:S04]  /*3e9b0*/  LDL.LU.64 R28, [R1+0xdb0] ;  /* 0x000db000011c7983 */ /* 0x000ee80000300a00 */
[----:B------:R-:W3:Y:S04]  /*3e9c0*/  LDL.LU.64 R26, [R1+0xdb8] ;  /* 0x000db800011a7983 */ /* 0x000ee80000300a00 */
[----:B------:R-:W3:Y:S01]  /*3e9d0*/  LDL.LU.64 R32, [R1+0xdc0] ;  /* 0x000dc00001207983 */ /* 0x000ee20000300a00 */
[----:B------:R-:W-:-:S02]  /*3e9e0*/  VIADD R37, R39, 0xfffffd0d ;  /* 0xfffffd0d27257836 */ /* 0x000fc40000000000 */
[----:B------:R-:W1:Y:S03]  /*3e9f0*/  LDC R39, c[0x0][0x230] ;  /* 0x00008c00ff277b82 */ /* 0x000e660000000800 */
[----:B------:R-:W-:Y:S02]  /*3ea00*/  ISETP.GE.U32.AND P1, PT, R37, 0x7ffffc8e, PT ;  /* 0x7ffffc8e2500780c */ /* 0x000fe40003f26070 */
[----:B------:R-:W-:-:S05]  /*3ea10*/  IADD3 R37, R21, 0x100000, RZ ;  /* 0x0010000015257810 */ /* 0x000fca0007ffe0ff */
[----:B------:R4:W-:Y:S04]  /*3ea20*/  LDGSTS.E [R37+0x78004], desc[UR8][R8.64], !P4 ;  /* 0x7800400008257fae */ /* 0x0009e8000e121848 */
[----:B------:R2:W-:Y:S04]  /*3ea30*/  LDGSTS.E [R36+0x7c004], desc[UR8][R4.64], !P4 ;  /* 0x7c00400004247fae */ /* 0x0005e8000e121848 */
[----:B------:R-:W-:Y:S01]  /*3ea40*/  LDGSTS.E [R35+0x70008], desc[UR8][R200.64], !P1 ;  /* 0x70008000c8237fae */ /* 0x000fe2000c921848 */
[----:B----4-:R-:W-:-:S03]  /*3ea50*/  IADD3 R37, R38, -0x2f4, RZ ;  /* 0xfffffd0c26257810 */ /* 0x010fc60007ffe0ff */
[----:B------:R3:W-:Y:S01]  /*3ea60*/  LDGSTS.E [R34+0x74008], desc[UR8][R2.64], !P1 ;  /* 0x7400800002227fae */ /* 0x0007e2000c921848 */
[----:B------:R-:W-:Y:S02]  /*3ea70*/  ISETP.GE.U32.AND P4, PT, R37, 0x7ffffc8d, PT ;  /* 0x7ffffc8d2500780c */ /* 0x000fe40003f86070 */
[----:B------:R-:W-:Y:S01]  /*3ea80*/  IADD3 R37, R21, 0x100000, RZ ;  /* 0x0010000015257810 */ /* 0x000fe20007ffe0ff */
[----:B--2---:R-:W-:-:S04]  /*3ea90*/  IMAD.WIDE R6, R25, 0x4, R6 ;  /* 0x0000000419067825 */ /* 0x004fc800078e0206 */
[C---:B------:R-:W-:Y:S01]  /*3eaa0*/  IMAD.WIDE R4, R25.reuse, 0x4, R246 ;  /* 0x0000000419047825 */ /* 0x040fe200078e02f6 */
[----:B------:R2:W-:Y:S03]  /*3eab0*/  STL.64 [R1+0xb8], R6 ;  /* 0x0000b80601007387 */ /* 0x0005e60000100a00 */
[C---:B------:R-:W-:Y:S01]  /*3eac0*/  IMAD.WIDE R202, R25.reuse, 0x4, R250 ;  /* 0x0000000419ca7825 */ /* 0x040fe200078e02fa */
[----:B------:R4:W-:Y:S04]  /*3ead0*/  STL.64 [R1+0xb0], R4 ;  /* 0x0000b00401007387 */ /* 0x0009e80000100a00 */
[----:B------:R-:W-:Y:S01]  /*3eae0*/  LDGSTS.E [R37+0x78008], desc[UR8][R6.64], !P1 ;  /* 0x7800800006257fae */ /* 0x000fe2000c921848 */
[----:B---3--:R-:W-:-:S03]  /*3eaf0*/  IMAD.WIDE R2, R25, 0x4, R30 ;  /* 0x0000000419027825 */ /* 0x008fc600078e021e */
[----:B------:R4:W-:Y:S04]  /*3eb00*/  LDGSTS.E [R36+0x7c008], desc[UR8][R4.64], !P1 ;  /* 0x7c00800004247fae */ /* 0x0009e8000c921848 */
[----:B------:R-:W-:Y:S04]  /*3eb10*/  LDGSTS.E [R35+0x7000c], desc[UR8][R202.64], !P4 ;  /* 0x7000c000ca237fae */ /* 0x000fe8000e121848 */
[----:B--2---:R-:W2:Y:S04]  /*3eb20*/  LDL.LU.64 R6, [R1+0xdc8] ;  /* 0x000dc80001067983 */ /* 0x004ea80000300a00 */
[----:B------:R3:W-:Y:S04]  /*3eb30*/  STL.64 [R1+0xa8], R2 ;  /* 0x0000a80201007387 */ /* 0x0007e80000100a00 */
[----:B------:R-:W2:Y:S04]  /*3eb40*/  LDL.LU.64 R246, [R1+0xdd0] ;  /* 0x000dd00001f67983 */ /* 0x000ea80000300a00 */
[----:B------:R-:W2:Y:S04]  /*3eb50*/  LDL.LU.64 R250, [R1+0xde0] ;  /* 0x000de00001fa7983 */ /* 0x000ea80000300a00 */
[----:B------:R-:W2:Y:S01]  /*3eb60*/  LDL.LU.64 R30, [R1+0xde8] ;  /* 0x000de800011e7983 */ /* 0x000ea20000300a00 */
[----:B------:R-:W-:-:S03]  /*3eb70*/  IMAD.WIDE R8, R25, 0x4, R242 ;  /* 0x0000000419087825 */ /* 0x000fc600078e02f2 */
[----:B------:R3:W-:Y:S01]  /*3eb80*/  LDGSTS.E [R34+0x7400c], desc[UR8][R2.64], !P4 ;  /* 0x7400c00002227fae */ /* 0x0007e2000e121848 */
[----:B----4-:R-:W-:-:S03]  /*3eb90*/  IMAD.WIDE R4, R25, 0x4, R28 ;  /* 0x0000000419047825 */ /* 0x010fc600078e021c */
[----:B------:R-:W-:Y:S04]  /*3eba0*/  STL.64 [R1+0x1af0], R20 ;  /* 0x001af01401007387 */ /* 0x000fe80000100a00 */
[----:B------:R-:W-:Y:S01]  /*3ebb0*/  STL.64 [R1+0xa0], R8 ;  /* 0x0000a00801007387 */ /* 0x000fe20000100a00 */
[----:B---3--:R-:W-:-:S03]  /*3ebc0*/  IMAD.WIDE R2, R25, 0x4, R32 ;  /* 0x0000000419027825 */ /* 0x008fc600078e0220 */
[----:B------:R3:W-:Y:S04]  /*3ebd0*/  STL.64 [R1+0x98], R4 ;  /* 0x0000980401007387 */ /* 0x0007e80000100a00 */
[----:B------:R-:W4:Y:S01]  /*3ebe0*/  LDL.LU.64 R242, [R1+0xdf0] ;  /* 0x000df00001f27983 */ /* 0x000f220000300a00 */
[----:B------:R-:W-:-:S03]  /*3ebf0*/  IMAD.WIDE R58, R25, 0x4, R26 ;  /* 0x00000004193a7825 */ /* 0x000fc600078e021a */
[----:B------:R1:W-:Y:S04]  /*3ec00*/  STL.64 [R1+0x678], R2 ;  /* 0x0006780201007387 */ /* 0x0003e80000100a00 */
[----:B------:R-:W4:Y:S04]  /*3ec10*/  LDL.LU.64 R28, [R1+0xdf8] ;  /* 0x000df800011c7983 */ /* 0x000f280000300a00 */
[----:B------:R-:W4:Y:S04]  /*3ec20*/  LDL.LU.64 R26, [R1+0xe00] ;  /* 0x000e0000011a7983 */ /* 0x000f280000300a00 */
[----:B------:R-:W4:Y:S01]  /*3ec30*/  LDL.LU.64 R32, [R1+0xe10] ;  /* 0x000e100001207983 */ /* 0x000f220000300a00 */
[C---:B------:R-:W-:Y:S01]  /*3ec40*/  VIADD R35, R22.reuse, 0x100000 ;  /* 0x0010000016237836 */ /* 0x040fe20000000000 */
[----:B------:R-:W-:-:S02]  /*3ec50*/  IADD3 R34, R22, 0x100000, RZ ;  /* 0x0010000016227810 */ /* 0x000fc40007ffe0ff */
[----:B------:R3:W-:Y:S04]  /*3ec60*/  LDGSTS.E [R37+0x7800c], desc[UR8][R8.64], !P4 ;  /* 0x7800c00008257fae */ /* 0x0007e8000e121848 */
[----:B------:R1:W-:Y:S04]  /*3ec70*/  LDGSTS.E [R36+0x7c00c], desc[UR8][R4.64], !P4 ;  /* 0x7c00c00004247fae */ /* 0x0003e8000e121848 */
[----:B------:R-:W-:Y:S01]  /*3ec80*/  LDGSTS.E [R35+0x40000], desc[UR8][R58.64], !P3 ;  /* 0x400000003a237fae */ /* 0x000fe2000d921848 */
[----:B---3--:R-:W-:-:S03]  /*3ec90*/  VIADD R37, R22, 0x100000 ;  /* 0x0010000016257836 */ /* 0x008fc60000000000 */
[----:B------:R3:W-:Y:S01]  /*3eca0*/  LDGSTS.E [R34+0x44000], desc[UR8][R2.64], !P3 ;  /* 0x4400000002227fae */ /* 0x0007e2000d921848 */
[----:B-1----:R-:W-:Y:S01]  /*3ecb0*/  IADD3 R36, R22, 0x100000, RZ ;  /* 0x0010000016247810 */ /* 0x002fe20007ffe0ff */
[----:B--2---:R-:W-:-:S04]  /*3ecc0*/  IMAD.WIDE R6, R25, 0x4, R6 ;  /* 0x0000000419067825 */ /* 0x004fc800078e0206 */
[C---:B------:R-:W-:Y:S01]  /*3ecd0*/  IMAD.WIDE R4, R25.reuse, 0x4, R246 ;  /* 0x0000000419047825 */ /* 0x040fe200078e02f6 */
[----:B------:R1:W-:Y:S03]  /*3ece0*/  STL.64 [R1+0x670], R6 ;  /* 0x0006700601007387 */ /* 0x0003e60000100a00 */
[C---:B------:R-:W-:Y:S01]  /*3ecf0*/  IMAD.WIDE R60, R25.reuse, 0x4, R250 ;  /* 0x00000004193c7825 */ /* 0x040fe200078e02fa */
[----:B------:R2:W-:Y:S03]  /*3ed00*/  STL.64 [R1+0x668], R4 ;  /* 0x0006680401007387 */ /* 0x0005e60000100a00 */
[C---:B---3--:R-:W-:Y:S01]  /*3ed10*/  IMAD.WIDE R2, R25.reuse, 0x4, R30 ;  /* 0x0000000419027825 */ /* 0x048fe200078e021e */
[----:B------:R-:W-:Y:S04]  /*3ed20*/  LDGSTS.E [R37+0x48000], desc[UR8][R6.64], !P3 ;  /* 0x4800000006257fae */ /* 0x000fe8000d921848 */
[----:B------:R2:W-:Y:S04]  /*3ed30*/  LDGSTS.E [R36+0x4c000], desc[UR8][R4.64], !P3 ;  /* 0x4c00000004247fae */ /* 0x0005e8000d921848 */
[----:B------:R-:W-:Y:S04]  /*3ed40*/  LDGSTS.E [R35+0x40004], desc[UR8][R60.64], !P2 ;  /* 0x400040003c237fae */ /* 0x000fe8000d121848 */
[----:B-1----:R-:W3:Y:S04]  /*3ed50*/  LDL.LU.64 R6, [R1+0xe18] ;  /* 0x000e180001067983 */ /* 0x002ee80000300a00 */
[----:B------:R1:W-:Y:S04]  /*3ed60*/  STL.64 [R1+0x658], R2 ;  /* 0x0006580201007387 */ /* 0x0003e80000100a00 */
[----:B------:R-:W3:Y:S01]  /*3ed70*/  LDL.LU.64 R246, [R1+0xe20] ;  /* 0x000e200001f67983 */ /* 0x000ee20000300a00 */
[----:B----4-:R-:W-:-:S03]  /*3ed80*/  IMAD.WIDE R8, R25, 0x4, R242 ;  /* 0x0000000419087825 */ /* 0x010fc600078e02f2 */
[----:B------:R-:W4:Y:S04]  /*3ed90*/  LDL.LU.64 R250, [R1+0xe28] ;  /* 0x000e280001fa7983 */ /* 0x000f280000300a00 */
[----:B------:R-:W4:Y:S01]  /*3eda0*/  LDL.LU.64 R30, [R1+0xe30] ;  /* 0x000e3000011e7983 */ /* 0x000f220000300a00 */
[----:B--2---:R-:W-:-:S03]  /*3edb0*/  IMAD.WIDE R4, R25, 0x4, R28 ;  /* 0x0000000419047825 */ /* 0x004fc600078e021c */
[----:B------:R1:W-:Y:S04]  /*3edc0*/  LDGSTS.E [R34+0x44004], desc[UR8][R2.64], !P2 ;  /* 0x4400400002227fae */ /* 0x0003e8000d121848 */
[----:B------:R-:W-:Y:S01]  /*3edd0*/  STL.64 [R1+0x650], R8 ;  /* 0x0006500801007387 */ /* 0x000fe20000100a00 */
[----:B------:R-:W-:-:S03]  /*3ede0*/  IMAD.WIDE R62, R25, 0x4, R26 ;  /* 0x00000004193e7825 */ /* 0x000fc600078e021a */
[----:B------:R2:W-:Y:S01]  /*3edf0*/  STL.64 [R1+0x648], R4 ;  /* 0x0006480401007387 */ /* 0x0005e20000100a00 */
[----:B-1----:R-:W-:-:S03]  /*3ee00*/  IMAD.WIDE R2, R25, 0x4, R32 ;  /* 0x0000000419027825 */ /* 0x002fc600078e0220 */
[----:B------:R-:W4:Y:S04]  /*3ee10*/  LDL.LU.64 R242, [R1+0xe40] ;  /* 0x000e400001f27983 */ /* 0x000f280000300a00 */
[----:B------:R1:W-:Y:S04]  /*3ee20*/  STL.64 [R1+0x640], R2 ;  /* 0x0006400201007387 */ /* 0x0003e80000100a00 */
[----:B------:R-:W4:Y:S04]  /*3ee30*/  LDL.LU.64 R28, [R1+0xe48] ;  /* 0x000e4800011c7983 */ /* 0x000f280000300a00 */
[----:B------:R-:W4:Y:S04]  /*3ee40*/  LDL.LU.64 R26, [R1+0xe50] ;  /* 0x000e5000011a7983 */ /* 0x000f280000300a00 */
[----:B------:R-:W4:Y:S04]  /*3ee50*/  LDL.LU.64 R32, [R1+0xe58] ;  /* 0x000e580001207983 */ /* 0x000f280000300a00 */
[----:B------:R-:W-:Y:S04]  /*3ee60*/  LDGSTS.E [R37+0x48004], desc[UR8][R8.64], !P2 ;  /* 0x4800400008257fae */ /* 0x000fe8000d121848 */
[----:B------:R2:W-:Y:S04]  /*3ee70*/  LDGSTS.E [R36+0x4c004], desc[UR8][R4.64], !P2 ;  /* 0x4c00400004247fae */ /* 0x0005e8000d121848 */
[----:B------:R-:W-:Y:S04]  /*3ee80*/  LDGSTS.E [R35+0x40008], desc[UR8][R62.64], !P6 ;  /* 0x400080003e237fae */ /* 0x000fe8000f121848 */
[----:B------:R1:W-:Y:S01]  /*3ee90*/  LDGSTS.E [R34+0x44008], desc[UR8][R2.64], !P6 ;  /* 0x4400800002227fae */ /* 0x0003e2000f121848 */
[----:B---3--:R-:W-:-:S04]  /*3eea0*/  IMAD.WIDE R6, R25, 0x4, R6 ;  /* 0x0000000419067825 */ /* 0x008fc800078e0206 */
[C---:B--2---:R-:W-:Y:S01]  /*3eeb0*/  IMAD.WIDE R4, R25.reuse, 0x4, R246 ;  /* 0x0000000419047825 */ /* 0x044fe200078e02f6 */
[----:B------:R2:W-:Y:S03]  /*3eec0*/  STL.64 [R1+0x638], R6 ;  /* 0x0006380601007387 */ /* 0x0005e60000100a00 */
[C---:B----4-:R-:W-:Y:S01]  /*3eed0*/  IMAD.WIDE R64, R25.reuse, 0x4, R250 ;  /* 0x0000000419407825 */ /* 0x050fe200078e02fa */
[----:B------:R3:W-:Y:S03]  /*3eee0*/  STL.64 [R1+0x628], R4 ;  /* 0x0006280401007387 */ /* 0x0007e60000100a00 */
[C---:B-1----:R-:W-:Y:S01]  /*3eef0*/  IMAD.WIDE R2, R25.reuse, 0x4, R30 ;  /* 0x0000000419027825 */ /* 0x042fe200078e021e */
[----:B------:R-:W-:Y:S04]  /*3ef00*/  LDGSTS.E [R37+0x48008], desc[UR8][R6.64], !P6 ;  /* 0x4800800006257fae */ /* 0x000fe8000f121848 */
[----:B------:R3:W-:Y:S04]  /*3ef10*/  LDGSTS.E [R36+0x4c008], desc[UR8][R4.64], !P6 ;  /* 0x4c00800004247fae */ /* 0x0007e8000f121848 */
[----:B------:R-:W-:Y:S04]  /*3ef20*/  LDGSTS.E [R35+0x4000c], desc[UR8][R64.64], !P5 ;  /* 0x4000c00040237fae */ /* 0x000fe8000e921848 */
[----:B--2---:R-:W2:Y:S04]  /*3ef30*/  LDL.LU.64 R6, [R1+0xe60] ;  /* 0x000e600001067983 */ /* 0x004ea80000300a00 */
[----:B------:R1:W-:Y:S01]  /*3ef40*/  STL.64 [R1+0x620], R2 ;  /* 0x0006200201007387 */ /* 0x0003e20000100a00 */
[----:B------:R-:W-:-:S03]  /*3ef50*/  IMAD.WIDE R8, R25, 0x4, R242 ;  /* 0x0000000419087825 */ /* 0x000fc600078e02f2 */
[----:B------:R-:W4:Y:S04]  /*3ef60*/  LDL.LU.64 R246, [R1+0xe68] ;  /* 0x000e680001f67983 */ /* 0x000f280000300a00 */
[----:B------:R-:W4:Y:S01]  /*3ef70*/  LDL.LU.64 R250, [R1+0xe70] ;  /* 0x000e700001fa7983 */ /* 0x000f220000300a00 */
[----:B---3--:R-:W-:-:S03]  /*3ef80*/  IMAD.WIDE R4, R25, 0x4, R28 ;  /* 0x0000000419047825 */ /* 0x008fc600078e021c */
[----:B------:R-:W3:Y:S04]  /*3ef90*/  LDL.LU.64 R30, [R1+0xe78] ;  /* 0x000e7800011e7983 */ /* 0x000ee80000300a00 */
[----:B------:R1:W-:Y:S04]  /*3efa0*/  LDGSTS.E [R34+0x4400c], desc[UR8][R2.64], !P5 ;  /* 0x4400c00002227fae */ /* 0x0003e8000e921848 */
[----:B------:R-:W-:Y:S01]  /*3efb0*/  STL.64 [R1+0x618], R8 ;  /* 0x0006180801007387 */ /* 0x000fe20000100a00 */
[----:B------:R-:W-:-:S03]  /*3efc0*/  IMAD.WIDE R106, R25, 0x4, R26 ;  /* 0x00000004196a7825 */ /* 0x000fc600078e021a */
[----:B------:R4:W-:Y:S01]  /*3efd0*/  STL.64 [R1+0x610], R4 ;  /* 0x0006100401007387 */ /* 0x0009e20000100a00 */
[----:B-1----:R-:W-:-:S03]  /*3efe0*/  IMAD.WIDE R2, R25, 0x4, R32 ;  /* 0x0000000419027825 */ /* 0x002fc600078e0220 */
[----:B------:R-:W3:Y:S04]  /*3eff0*/  LDL.LU.64 R242, [R1+0xe80] ;  /* 0x000e800001f27983 */ /* 0x000ee80000300a00 */
[----:B------:R3:W-:Y:S04]  /*3f000*/  STL.64 [R1+0x450], R2 ;  /* 0x0004500201007387 */ /* 0x0007e80000100a00 */
[----:B------:R-:W3:Y:S04]  /*3f010*/  LDL.LU.64 R28, [R1+0xe88] ;  /* 0x000e8800011c7983 */ /* 0x000ee80000300a00 */
[----:B------:R-:W3:Y:S04]  /*3f020*/  LDL.LU.64 R26, [R1+0xe90] ;  /* 0x000e9000011a7983 */ /* 0x000ee80000300a00 */
[----:B------:R-:W3:Y:S01]  /*3f030*/  LDL.LU.64 R32, [R1+0xe98] ;  /* 0x000e980001207983 */ /* 0x000ee20000300a00 */
[----:B------:R-:W-:-:S02]  /*3f040*/  VIADD R38, R41, 0xfffffd67 ;  /* 0xfffffd6729267836 */ /* 0x000fc40000000000 */
[----:B------:R-:W1:Y:S01]  /*3f050*/  LDC R41, c[0x0][0x230] ;  /* 0x00008c00ff297b82 */ /* 0x000e620000000800 */
[----:B------:R-:W-:Y:S02]  /*3f060*/  LDGSTS.E [R37+0x4800c], desc[UR8][R8.64], !P5 ;  /* 0x4800c00008257fae */ /* 0x000fe4000e921848 */
[----:B------:R-:W-:Y:S02]  /*3f070*/  ISETP.GE.U32.AND P1, PT, R38, 0x7ffffce8, PT ;  /* 0x7ffffce82600780c */ /* 0x000fe40003f26070 */
[----:B------:R-:W-:Y:S01]  /*3f080*/  IADD3 R38, R40, -0x29a, RZ ;  /* 0xfffffd6628267810 */ /* 0x000fe20007ffe0ff */
[----:B------:R4:W-:Y:S02]  /*3f090*/  LDGSTS.E [R36+0x4c00c], desc[UR8][R4.64], !P5 ;  /* 0x4c00c00004247fae */ /* 0x0009e4000e921848 */
[----:B------:R-:W1:Y:S01]  /*3f0a0*/  LDC R40, c[0x0][0x230] ;  /* 0x00008c00ff287b82 */ /* 0x000e620000000800 */
[----:B------:R-:W-:Y:S02]  /*3f0b0*/  ISETP.GE.U32.AND P4, PT, R38, 0x7ffffce7, PT ;  /* 0x7ffffce72600780c */ /* 0x000fe40003f86070 */
[----:B------:R-:W-:-:S05]  /*3f0c0*/  IADD3 R38, R39, -0x29b, RZ ;  /* 0xfffffd6527267810 */ /* 0x000fca0007ffe0ff */
[----:B------:R-:W1:Y:S01]  /*3f0d0*/  LDC R39, c[0x0][0x230] ;  /* 0x00008c00ff277b82 */ /* 0x000e620000000800 */
[----:B------:R-:W-:Y:S02]  /*3f0e0*/  ISETP.GE.U32.AND P3, PT, R38, 0x7ffffce6, PT ;  /* 0x7ffffce62600780c */ /* 0x000fe40003f66070 */
[----:B-1----:R-:W-:-:S05]  /*3f0f0*/  IADD3 R38, R41, -0x29c, RZ ;  /* 0xfffffd6429267810 */ /* 0x002fca0007ffe0ff */
[----:B------:R-:W1:Y:S01]  /*3f100*/  LDC R41, c[0x0][0x230] ;  /* 0x00008c00ff297b82 */ /* 0x000e620000000800 */
[----:B------:R-:W-:Y:S01]  /*3f110*/  ISETP.GE.U32.AND P2, PT, R38, 0x7ffffce5, PT ;  /* 0x7ffffce52600780c */ /* 0x000fe20003f46070 */
[----:B------:R-:W-:-:S06]  /*3f120*/  VIADD R38, R40, 0xfffffd4b ;  /* 0xfffffd4b28267836 */ /* 0x000fcc0000000000 */
[----:B------:R-:W1:Y:S01]  /*3f130*/  LDC R40, c[0x0][0x230] ;  /* 0x00008c00ff287b82 */ /* 0x000e620000000800 */
[----:B------:R-:W-:Y:S02]  /*3f140*/  ISETP.GE.U32.AND P6, PT, R38, 0x7ffffccc, PT ;  /* 0x7ffffccc2600780c */ /* 0x000fe40003fc6070 */
[----:B------:R-:W-:-:S05]  /*3f150*/  IADD3 R38, R39, -0x2b6, RZ ;  /* 0xfffffd4a27267810 */ /* 0x000fca0007ffe0ff */
[----:B------:R-:W1:Y:S01]  /*3f160*/  LDC R39, c[0x0][0x230] ;  /* 0x00008c00ff277b82 */ /* 0x000e620000000800 */
[----:B------:R-:W-:-:S05]  /*3f170*/  ISETP.GE.U32.AND P5, PT, R38, 0x7ffffccb, PT ;  /* 0x7ffffccb2600780c */ /* 0x000fca0003fa6070 */
[----:B------:R-:W-:Y:S04]  /*3f180*/  LDGSTS.E [R35+0x50000], desc[UR8][R106.64], !P6 ;  /* 0x500000006a237fae */ /* 0x000fe8000f121848 */
[----:B------:R3:W-:Y:S01]  /*3f190*/  LDGSTS.E [R34+0x54000], desc[UR8][R2.64], !P6 ;  /* 0x5400000002227fae */ /* 0x0007e2000f121848 */
[----:B--2---:R-:W-:-:S04]  /*3f1a0*/  IMAD.WIDE R6, R25, 0x4, R6 ;  /* 0x0000000419067825 */ /* 0x004fc800078e0206 */
[C---:B----4-:R-:W-:Y:S01]  /*3f1b0*/  IMAD.WIDE R4, R25.reuse, 0x4, R246 ;  /* 0x0000000419047825 */ /* 0x050fe200078e02f6 */
[----:B------:R2:W-:Y:S03]  /*3f1c0*/  STL.64 [R1+0x448], R6 ;  /* 0x0004480601007387 */ /* 0x0005e60000100a00 */
[C---:B------:R-:W-:Y:S01]  /*3f1d0*/  IMAD.WIDE R108, R25.reuse, 0x4, R250 ;  /* 0x00000004196c7825 */ /* 0x040fe200078e02fa */
[----:B------:R4:W-:Y:S03]  /*3f1e0*/  STL.64 [R1+0x440], R4 ;  /* 0x0004400401007387 */ /* 0x0009e60000100a00 */
[C---:B---3--:R-:W-:Y:S01]  /*3f1f0*/  IMAD.WIDE R2, R25.reuse, 0x4, R30 ;  /* 0x0000000419027825 */ /* 0x048fe200078e021e */
[----:B------:R-:W-:Y:S04]  /*3f200*/  LDGSTS.E [R37+0x58000], desc[UR8][R6.64], !P6 ;  /* 0x5800000006257fae */ /* 0x000fe8000f121848 */
[----:B------:R4:W-:Y:S04]  /*3f210*/  LDGSTS.E [R36+0x5c000], desc[UR8][R4.64], !P6 ;  /* 0x5c00000004247fae */ /* 0x0009e8000f121848 */
[----:B------:R-:W-:Y:S04]  /*3f220*/  LDGSTS.E [R35+0x50004], desc[UR8][R108.64], !P5 ;  /* 0x500040006c237fae */ /* 0x000fe8000e921848 */
[----:B--2---:R-:W2:Y:S04]  /*3f230*/  LDL.LU.64 R6, [R1+0xeb8] ;  /* 0x000eb80001067983 */ /* 0x004ea80000300a00 */
[----:B------:R3:W-:Y:S01]  /*3f240*/  STL.64 [R1+0x438], R2 ;  /* 0x0004380201007387 */ /* 0x0007e20000100a00 */
[----:B------:R-:W-:-:S03]  /*3f250*/  IMAD.WIDE R8, R25, 0x4, R242 ;  /* 0x0000000419087825 */ /* 0x000fc600078e02f2 */
[----:B------:R-:W2:Y:S04]  /*3f260*/  LDL.LU.64 R246, [R1+0xec0] ;  /* 0x000ec00001f67983 */ /* 0x000ea80000300a00 */
[----:B------:R-:W2:Y:S01]  /*3f270*/  LDL.LU.64 R250, [R1+0xec8] ;  /* 0x000ec80001fa7983 */ /* 0x000ea20000300a00 */
[----:B----4-:R-:W-:-:S03]  /*3f280*/  IMAD.WIDE R4, R25, 0x4, R28 ;  /* 0x0000000419047825 */ /* 0x010fc600078e021c */
[----:B------:R-:W4:Y:S04]  /*3f290*/  LDL.LU.64 R30, [R1+0xed0] ;  /* 0x000ed000011e7983 */ /* 0x000f280000300a00 */
[----:B------:R3:W-:Y:S04]  /*3f2a0*/  LDGSTS.E [R34+0x54004], desc[UR8][R2.64], !P5 ;  /* 0x5400400002227fae */ /* 0x0007e8000e921848 */
[----:B------:R-:W-:Y:S04]  /*3f2b0*/  STL.64 [R1+0x430], R8 ;  /* 0x0004300801007387 */ /* 0x000fe80000100a00 */
[----:B------:R2:W-:Y:S01]  /*3f2c0*/  STL.64 [R1+0x428], R4 ;  /* 0x0004280401007387 */ /* 0x0005e20000100a00 */
[----:B---3--:R-:W-:-:S03]  /*3f2d0*/  IMAD.WIDE R2, R25, 0x4, R32 ;  /* 0x0000000419027825 */ /* 0x008fc600078e0220 */
[----:B------:R-:W3:Y:S04]  /*3f2e0*/  LDL.LU.64 R242, [R1+0xed8] ;  /* 0x000ed80001f27983 */ /* 0x000ee80000300a00 */
[----:B------:R4:W-:Y:S01]  /*3f2f0*/  STL.64 [R1+0x418], R2 ;  /* 0x0004180201007387 */ /* 0x0009e20000100a00 */
[----:B------:R-:W-:-:S03]  /*3f300*/  IMAD.WIDE R110, R25, 0x4, R26 ;  /* 0x00000004196e7825 */ /* 0x000fc600078e021a */
[----:B------:R-:W3:Y:S04]  /*3f310*/  LDL.LU.64 R28, [R1+0xf70] ;  /* 0x000f7000011c7983 */ /* 0x000ee80000300a00 */
[----:B------:R-:W3:Y:S04]  /*3f320*/  LDL.LU.64 R26, [R1+0xf68] ;  /* 0x000f6800011a7983 */ /* 0x000ee80000300a00 */
[----:B------:R-:W3:Y:S01]  /*3f330*/  LDL.LU.64 R32, [R1+0xf60] ;  /* 0x000f600001207983 */ /* 0x000ee20000300a00 */
[----:B-1----:R-:W-:Y:S02]  /*3f340*/  IADD3 R38, R41, -0x2b7, RZ ;  /* 0xfffffd4929267810 */ /* 0x002fe40007ffe0ff */
[----:B------:R-:W1:Y:S01]  /*3f350*/  LDC R41, c[0x0][0x230] ;  /* 0x00008c00ff297b82 */ /* 0x000e620000000800 */
[----:B------:R-:W-:Y:S01]  /*3f360*/  LDGSTS.E [R37+0x58004], desc[UR8][R8.64], !P5 ;  /* 0x5800400008257fae */ /* 0x000fe2000e921848 */
[----:B------:R-:W-:Y:S01]  /*3f370*/  ISETP.GE.U32.AND P6, PT, R38, 0x7ffffcca, PT ;  /* 0x7ffffcca2600780c */ /* 0x000fe20003fc6070 */
[----:B------:R-:W-:-:S02]  /*3f380*/  VIADD R38, R40, 0xfffffd48 ;  /* 0xfffffd4828267836 */ /* 0x000fc40000000000 */
[----:B------:R2:W-:Y:S03]  /*3f390*/  LDGSTS.E [R36+0x5c004], desc[UR8][R4.64], !P5 ;  /* 0x5c00400004247fae */ /* 0x0005e6000e921848 */
[----:B------:R-:W-:Y:S01]  /*3f3a0*/  ISETP.GE.U32.AND P5, PT, R38, 0x7ffffcc9, PT ;  /* 0x7ffffcc92600780c */ /* 0x000fe20003fa6070 */
[----:B------:R-:W1:Y:S06]  /*3f3b0*/  LDC R40, c[0x0][0x230] ;  /* 0x00008c00ff287b82 */ /* 0x000e6c0000000800 */
[----:B------:R-:W-:Y:S04]  /*3f3c0*/  LDGSTS.E [R35+0x50008], desc[UR8][R110.64], !P6 ;  /* 0x500080006e237fae */ /* 0x000fe8000f121848 */
[----:B------:R4:W-:Y:S01]  /*3f3d0*/  LDGSTS.E [R34+0x54008], desc[UR8][R2.64], !P6 ;  /* 0x5400800002227fae */ /* 0x0009e2000f121848 */
[----:B--2---:R-:W-:-:S04]  /*3f3e0*/  IMAD.WIDE R6, R25, 0x4, R6 ;  /* 0x0000000419067825 */ /* 0x004fc800078e0206 */
[C---:B------:R-:W-:Y:S01]  /*3f3f0*/  IMAD.WIDE R4, R25.reuse, 0x4, R246 ;  /* 0x0000000419047825 */ /* 0x040fe200078e02f6 */
[----:B------:R2:W-:Y:S04]  /*3f400*/  STL.64 [R1+0x410], R6 ;  /* 0x0004100601007387 */ /* 0x0005e80000100a00 */
[----:B------:R1:W-:Y:S01]  /*3f410*/  STL.64 [R1+0x408], R4 ;  /* 0x0004080401007387 */ /* 0x0003e20000100a00 */
[----:B----4-:R-:W-:-:S03]  /*3f420*/  IMAD.WIDE R2, R25, 0x4, R30 ;  /* 0x0000000419027825 */ /* 0x010fc600078e021e */
[----:B------:R-:W-:Y:S01]  /*3f430*/  LDGSTS.E [R37+0x58008], desc[UR8][R6.64], !P6 ;  /* 0x5800800006257fae */ /* 0x000fe2000f121848 */
[----:B------:R-:W-:-:S03]  /*3f440*/  IMAD.WIDE R112, R25, 0x4, R250 ;  /* 0x0000000419707825 */ /* 0x000fc600078e02fa */
[----:B------:R1:W-:Y:S04]  /*3f450*/  LDGSTS.E [R36+0x5c008], desc[UR8][R4.64], !P6 ;  /* 0x5c00800004247fae */ /* 0x0003e8000f121848 */
[----:B------:R-:W-:Y:S04]  /*3f460*/  LDGSTS.E [R35+0x5000c], desc[UR8][R112.64], !P5 ;  /* 0x5000c00070237fae */ /* 0x000fe8000e921848 */
[----:B--2---:R-:W2:Y:S04]  /*3f470*/  LDL.LU.64 R6, [R1+0xf58] ;  /* 0x000f580001067983 */ /* 0x004ea80000300a00 */
[----:B------:R-:W4:Y:S01]  /*3f480*/  LDL.LU.64 R246, [R1+0xf50] ;  /* 0x000f500001f67983 */ /* 0x000f220000300a00 */
[----:B---3--:R-:W-:-:S03]  /*3f490*/  IMAD.WIDE R8, R25, 0x4, R242 ;  /* 0x0000000419087825 */ /* 0x008fc600078e02f2 */
[----:B------:R3:W-:Y:S04]  /*3f4a0*/  STL.64 [R1+0x400], R2 ;  /* 0x0004000201007387 */ /* 0x0007e80000100a00 */
[----:B------:R-:W4:Y:S01]  /*3f4b0*/  LDL.LU.64 R250, [R1+0xf48] ;  /* 0x000f480001fa7983 */ /* 0x000f220000300a00 */
[----:B-1----:R-:W-:-:S03]  /*3f4c0*/  IMAD.WIDE R4, R25, 0x4, R28 ;  /* 0x0000000419047825 */ /* 0x002fc600078e021c */
[----:B------:R-:W4:Y:S04]  /*3f4d0*/  LDL.LU.64 R30, [R1+0xf40] ;  /* 0x000f4000011e7983 */ /* 0x000f280000300a00 */
[----:B------:R3:W-:Y:S04]  /*3f4e0*/  LDGSTS.E [R34+0x5400c], desc[UR8][R2.64], !P5 ;  /* 0x5400c00002227fae */ /* 0x0007e8000e921848 */
[----:B------:R-:W-:Y:S01]  /*3f4f0*/  STL.64 [R1+0x3f8], R8 ;  /* 0x0003f80801007387 */ /* 0x000fe20000100a00 */
[----:B------:R-:W-:-:S03]  /*3f500*/  IMAD.WIDE R154, R25, 0x4, R26 ;  /* 0x00000004199a7825 */ /* 0x000fc600078e021a */
[----:B------:R4:W-:Y:S01]  /*3f510*/  STL.64 [R1+0x3e8], R4 ;  /* 0x0003e80401007387 */ /* 0x0009e20000100a00 */
[----:B---3--:R-:W-:-:S03]  /*3f520*/  IMAD.WIDE R2, R25, 0x4, R32 ;  /* 0x0000000419027825 */ /* 0x008fc600078e0220 */
[----:B------:R-:W3:Y:S04]  /*3f530*/  LDL.LU.64 R242, [R1+0xf38] ;  /* 0x000f380001f27983 */ /* 0x000ee80000300a00 */
[----:B------:R-:W3:Y:S04]  /*3f540*/  LDL.LU.64 R28, [R1+0xf30] ;  /* 0x000f3000011c7983 */ /* 0x000ee80000300a00 */
[----:B------:R1:W-:Y:S04]  /*3f550*/  STL.64 [R1+0x240], R2 ;  /* 0x0002400201007387 */ /* 0x0003e80000100a00 */
[----:B------:R-:W3:Y:S04]  /*3f560*/  LDL.LU.64 R26, [R1+0xf28] ;  /* 0x000f2800011a7983 */ /* 0x000ee80000300a00 */
[----:B------:R-:W3:Y:S01]  /*3f570*/  LDL.LU.64 R32, [R1+0xf20] ;  /* 0x000f200001207983 */ /* 0x000ee20000300a00 */
[----:B------:R-:W-:-:S02]  /*3f580*/  IADD3 R38, R39, -0x2d5, RZ ;  /* 0xfffffd2b27267810 */ /* 0x000fc40007ffe0ff */
[----:B------:R-:W3:Y:S01]  /*3f590*/  LDC R39, c[0x0][0x230] ;  /* 0x00008c00ff277b82 */ /* 0x000ee20000000800 */
[----:B------:R-:W-:Y:S01]  /*3f5a0*/  LDGSTS.E [R37+0x5800c], desc[UR8][R8.64], !P5 ;  /* 0x5800c00008257fae */ /* 0x000fe2000e921848 */
[----:B------:R-:W-:Y:S02]  /*3f5b0*/  ISETP.GE.U32.AND P6, PT, R38, 0x7ffffcac, PT ;  /* 0x7ffffcac2600780c */ /* 0x000fe40003fc6070 */
[----:B------:R-:W-:Y:S01]  /*3f5c0*/  IADD3 R38, R42, -0x2d6, RZ ;  /* 0xfffffd2a2a267810 */ /* 0x000fe20007ffe0ff */
[----:B------:R4:W-:Y:S03]  /*3f5d0*/  LDGSTS.E [R36+0x5c00c], desc[UR8][R4.64], !P5 ;  /* 0x5c00c00004247fae */ /* 0x0009e6000e921848 */
[----:B------:R-:W-:Y:S01]  /*3f5e0*/  ISETP.GE.U32.AND P5, PT, R38, 0x7ffffcab, PT ;  /* 0x7ffffcab2600780c */ /* 0x000fe20003fa6070 */
[----:B------:R-:W3:Y:S06]  /*3f5f0*/  LDC R42, c[0x0][0x230] ;  /* 0x00008c00ff2a7b82 */ /* 0x000eec0000000800 */
[----:B------:R-:W-:Y:S04]  /*3f600*/  LDGSTS.E [R35+0x60000], desc[UR8][R154.64], !P6 ;  /* 0x600000009a237fae */ /* 0x000fe8000f121848 */
[----:B------:R1:W-:Y:S01]  /*3f610*/  LDGSTS.E [R34+0x64000], desc[UR8][R2.64], !P6 ;  /* 0x6400000002227fae */ /* 0x0003e2000f121848 */
[----:B--2---:R-:W-:-:S04]  /*3f620*/  IMAD.WIDE R6, R25, 0x4, R6 ;  /* 0x0000000419067825 */ /* 0x004fc800078e0206 */
[C---:B----4-:R-:W-:Y:S01]  /*3f630*/  IMAD.WIDE R4, R25.reuse, 0x4, R246 ;  /* 0x0000000419047825 */ /* 0x050fe200078e02f6 */
[----:B------:R2:W-:Y:S04]  /*3f640*/  STL.64 [R1+0x238], R6 ;  /* 0x0002380601007387 */ /* 0x0005e80000100a00 */
[----:B------:R4:W-:Y:S01]  /*3f650*/  STL.64 [R1+0x230], R4 ;  /* 0x0002300401007387 */ /* 0x0009e20000100a00 */
[----:B------:R-:W-:-:S03]  /*3f660*/  IMAD.WIDE R156, R25, 0x4, R250 ;  /* 0x00000004199c7825 */ /* 0x000fc600078e02fa */
[----:B------:R-:W-:Y:S01]  /*3f670*/  LDGSTS.E [R37+0x68000], desc[UR8][R6.64], !P6 ;  /* 0x6800000006257fae */ /* 0x000fe2000f121848 */
[----:B-1----:R-:W-:-:S03]  /*3f680*/  IMAD.WIDE R2, R25, 0x4, R30 ;  /* 0x0000000419027825 */ /* 0x002fc600078e021e */
[----:B------:R4:W-:Y:S04]  /*3f690*/  LDGSTS.E [R36+0x6c000], desc[UR8][R4.64], !P6 ;  /* 0x6c00000004247fae */ /* 0x0009e8000f121848 */
[----:B------:R-:W-:Y:S04]  /*3f6a0*/  LDGSTS.E [R35+0x60004], desc[UR8][R156.64], !P5 ;  /* 0x600040009c237fae */ /* 0x000fe8000e921848 */
[----:B--2---:R-:W2:Y:S04]  /*3f6b0*/  LDL.LU.64 R6, [R1+0xf18] ;  /* 0x000f180001067983 */ /* 0x004ea80000300a00 */
[----:B------:R1:W-:Y:S04]  /*3f6c0*/  STL.64 [R1+0x228], R2 ;  /* 0x0002280201007387 */ /* 0x0003e80000100a00 */
[----:B------:R-:W2:Y:S01]  /*3f6d0*/  LDL.LU.64 R246, [R1+0xf10] ;  /* 0x000f100001f67983 */ /* 0x000ea20000300a00 */
[----:B---3--:R-:W-:-:S03]  /*3f6e0*/  IMAD.WIDE R8, R25, 0x4, R242 ;  /* 0x0000000419087825 */ /* 0x008fc600078e02f2 */
[----:B------:R-:W3:Y:S01]  /*3f6f0*/  LDL.LU.64 R250, [R1+0xf08] ;  /* 0x000f080001fa7983 */ /* 0x000ee20000300a00 */
[----:B----4-:R-:W-:-:S03]  /*3f700*/  IMAD.WIDE R4, R25, 0x4, R28 ;  /* 0x0000000419047825 */ /* 0x010fc600078e021c */
[----:B------:R-:W4:Y:S04]  /*3f710*/  LDL.LU.64 R30, [R1+0xf00] ;  /* 0x000f0000011e7983 */ /* 0x000f280000300a00 */
        /* <DEDUP_REMOVED lines=16> */
[----:B------:R-:W1:Y:S01]  /*3f820*/  LDC R40, c[0x0][0x230] ;  /* 0x00008c00ff287b82 */ /* 0x000e620000000800 */
[----:B------:R-:W-:-:S07]  /*3f830*/  ISETP.GE.U32.AND P5, PT, R38, 0x7ffffca9, PT ;  /* 0x7ffffca92600780c */ /* 0x000fce0003fa6070 */
[----:B------:R-:W-:Y:S01]  /*3f840*/  LDGSTS.E [R35+0x60008], desc[UR8][R158.64], !P6 ;  /* 0x600080009e237fae */ /* 0x000fe2000f121848 */
[----:B------:R-:W1:Y:S03]  /*3f850*/  LDC R38, c[0x0][0x230] ;  /* 0x00008c00ff267b82 */ /* 0x000e660000000800 */
[----:B------:R4:W-:Y:S01]  /*3f860*/  LDGSTS.E [R34+0x64008], desc[UR8][R2.64], !P6 ;  /* 0x6400800002227fae */ /* 0x0009e2000f121848 */
[----:B--2---:R-:W-:-:S04]  /*3f870*/  IMAD.WIDE R6, R25, 0x4, R6 ;  /* 0x0000000419067825 */ /* 0x004fc800078e0206 */
[C---:B------:R-:W-:Y:S01]  /*3f880*/  IMAD.WIDE R4, R25.reuse, 0x4, R246 ;  /* 0x0000000419047825 */ /* 0x040fe200078e02f6 */
[----:B------:R2:W-:Y:S03]  /*3f890*/  STL.64 [R1+0x208], R6 ;  /* 0x0002080601007387 */ /* 0x0005e60000100a00 */
[----:B---3--:R-:W-:-:S04]  /*3f8a0*/  IMAD.WIDE R160, R25, 0x4, R250 ;  /* 0x0000000419a07825 */ /* 0x008fc800078e02fa */
[C---:B----4-:R-:W-:Y:S01]  /*3f8b0*/  IMAD.WIDE R2, R25.reuse, 0x4, R30 ;  /* 0x0000000419027825 */ /* 0x050fe200078e021e */
[----:B------:R3:W-:Y:S04]  /*3f8c0*/  STL.64 [R1+0x200], R4 ;  /* 0x0002000401007387 */ /* 0x0007e80000100a00 */
[----:B------:R-:W-:Y:S04]  /*3f8d0*/  LDGSTS.E [R37+0x68008], desc[UR8][R6.64], !P6 ;  /* 0x6800800006257fae */ /* 0x000fe8000f121848 */
[----:B------:R4:W-:Y:S04]  /*3f8e0*/  STL.64 [R1+0x1f8], R2 ;  /* 0x0001f80201007387 */ /* 0x0009e80000100a00 */
[----:B------:R3:W-:Y:S04]  /*3f8f0*/  LDGSTS.E [R36+0x6c008], desc[UR8][R4.64], !P6 ;  /* 0x6c00800004247fae */ /* 0x0007e8000f121848 */
[----:B--2---:R-:W2:Y:S01]  /*3f900*/  LDL.LU.64 R6, [R1+0x3a8] ;  /* 0x0003a80001067983 */ /* 0x004ea20000300a00 */
[----:B------:R-:W-:-:S03]  /*3f910*/  IMAD.WIDE R8, R25, 0x4, R242 ;  /* 0x0000000419087825 */ /* 0x000fc600078e02f2 */
[----:B------:R-:W2:Y:S04]  /*3f920*/  LDL.LU.64 R246, [R1+0x3a0] ;  /* 0x0003a00001f67983 */ /* 0x000ea80000300a00 */
[----:B------:R-:W2:Y:S01]  /*3f930*/  LDL.LU.64 R250, [R1+0x398] ;  /* 0x0003980001fa7983 */ /* 0x000ea20000300a00 */
[----:B---3--:R-:W-:-:S03]  /*3f940*/  IMAD.WIDE R4, R25, 0x4, R28 ;  /* 0x0000000419047825 */ /* 0x008fc600078e021c */
[----:B------:R-:W-:Y:S04]  /*3f950*/  LDGSTS.E [R35+0x6000c], desc[UR8][R160.64], !P5 ;  /* 0x6000c000a0237fae */ /* 0x000fe8000e921848 */
[----:B------:R-:W3:Y:S04]  /*3f960*/  LDL.LU.64 R30, [R1+0x390] ;  /* 0x00039000011e7983 */ /* 0x000ee80000300a00 */
[----:B------:R4:W-:Y:S04]  /*3f970*/  LDGSTS.E [R34+0x6400c], desc[UR8][R2.64], !P5 ;  /* 0x6400c00002227fae */ /* 0x0009e8000e921848 */
[----:B------:R-:W-:Y:S01]  /*3f980*/  STL.64 [R1+0x1e8], R8 ;  /* 0x0001e80801007387 */ /* 0x000fe20000100a00 */
[----:B------:R-:W-:-:S03]  /*3f990*/  IMAD.WIDE R204, R25, 0x4, R26 ;  /* 0x0000000419cc7825 */ /* 0x000fc600078e021a */
[----:B------:R2:W-:Y:S01]  /*3f9a0*/  STL.64 [R1+0x1e0], R4 ;  /* 0x0001e00401007387 */ /* 0x0005e20000100a00 */
[----:B----4-:R-:W-:-:S05]  /*3f9b0*/  IMAD.WIDE R2, R25, 0x4, R32 ;  /* 0x0000000419027825 */ /* 0x010fca00078e0220 */
[----:B------:R3:W-:Y:S04]  /*3f9c0*/  STL.64 [R1+0x90], R2 ;  /* 0x0000900201007387 */ /* 0x0007e80000100a00 */
[----:B------:R-:W4:Y:S04]  /*3f9d0*/  LDL.LU.64 R242, [R1+0x388] ;  /* 0x0003880001f27983 */ /* 0x000f280000300a00 */
[----:B------:R-:W4:Y:S04]  /*3f9e0*/  LDL.LU.64 R28, [R1+0x380] ;  /* 0x00038000011c7983 */ /* 0x000f280000300a00 */
[----:B------:R-:W4:Y:S04]  /*3f9f0*/  LDL.LU.64 R26, [R1+0x378] ;  /* 0x00037800011a7983 */ /* 0x000f280000300a00 */
[----:B------:R-:W4:Y:S01]  /*3fa00*/  LDL.LU.64 R32, [R1+0x370] ;  /* 0x0003700001207983 */ /* 0x000f220000300a00 */
[----:B------:R-:W-:-:S02]  /*3fa10*/  IADD3 R37, R39, -0x2f5, RZ ;  /* 0xfffffd0b27257810 */ /* 0x000fc40007ffe0ff */
[----:B------:R-:W4:Y:S02]  /*3fa20*/  LDC R39, c[0x0][0x230] ;  /* 0x00008c00ff277b82 */ /* 0x000f240000000800 */
        /* <DEDUP_REMOVED lines=24> */
[----:B----4-:R-:W-:-:S03]  /*3fbb0*/  IMAD.WIDE R8, R25, 0x4, R242 ;  /* 0x0000000419087825 */ /* 0x010fc600078e02f2 */
[----:B------:R3:W-:Y:S01]  /*3fbc0*/  LDGSTS.E [R34+0x74004], desc[UR8][R2.64], !P5 ;  /* 0x7400400002227fae */ /* 0x0007e2000e921848 */
[----:B-1----:R-:W-:-:S03]  /*3fbd0*/  IMAD.WIDE R4, R25, 0x4, R28 ;  /* 0x0000000419047825 */ /* 0x002fc600078e021c */
[----:B------:R-:W-:Y:S01]  /*3fbe0*/  STL.64 [R1+0x70], R8 ;  /* 0x0000700801007387 */ /* 0x000fe20000100a00 */
[----:B------:R-:W-:-:S03]  /*3fbf0*/  IMAD.WIDE R208, R25, 0x4, R26 ;  /* 0x0000000419d07825 */ /* 0x000fc600078e021a */
[----:B------:R1:W-:Y:S01]  /*3fc00*/  STL.64 [R1+0x68], R4 ;  /* 0x0000680401007387 */ /* 0x0003e20000100a00 */
[----:B---3--:R-:W-:-:S05]  /*3fc10*/  IMAD.WIDE R2, R25, 0x4, R32 ;  /* 0x0000000419027825 */ /* 0x008fca00078e0220 */
[----:B------:R3:W-:Y:S04]  /*3fc20*/  STL.64 [R1+0x60], R2 ;  /* 0x0000600201007387 */ /* 0x0007e80000100a00 */
[----:B------:R-:W4:Y:S04]  /*3fc30*/  LDL.LU.64 R242, [R1+0x340] ;  /* 0x0003400001f27983 */ /* 0x000f280000300a00 */
[----:B------:R-:W4:Y:S04]  /*3fc40*/  LDL.LU.64 R28, [R1+0x338] ;  /* 0x00033800011c7983 */ /* 0x000f280000300a00 */
[----:B------:R-:W4:Y:S04]  /*3fc50*/  LDL.LU.64 R26, [R1+0xf90] ;  /* 0x000f9000011a7983 */ /* 0x000f280000300a00 */
[----:B------:R-:W4:Y:S01]  /*3fc60*/  LDL.LU.64 R32, [R1+0xf98] ;  /* 0x000f980001207983 */ /* 0x000f220000300a00 */
[----:B------:R-:W-:-:S02]  /*3fc70*/  VIADD R37, R39, 0xfffffd09 ;  /* 0xfffffd0927257836 */ /* 0x000fc40000000000 */
[----:B------:R-:W4:Y:S03]  /*3fc80*/  LDC R39, c[0x0][0x230] ;  /* 0x00008c00ff277b82 */ /* 0x000f260000000800 */
[----:B------:R-:W-:Y:S02]  /*3fc90*/  ISETP.GE.U32.AND P6, PT, R37, 0x7ffffc8a, PT ;  /* 0x7ffffc8a2500780c */ /* 0x000fe40003fc6070 */
[----:B------:R-:W-:-:S05]  /*3fca0*/  IADD3 R37, R22, 0x100000, RZ ;  /* 0x0010000016257810 */ /* 0x000fca0007ffe0ff */
[----:B------:R1:W-:Y:S04]  /*3fcb0*/  LDGSTS.E [R37+0x78004], desc[UR8][R8.64], !P5 ;  /* 0x7800400008257fae */ /* 0x0003e8000e921848 */
[----:B------:R3:W-:Y:S04]  /*3fcc0*/  LDGSTS.E [R36+0x7c004], desc[UR8][R4.64], !P5 ;  /* 0x7c00400004247fae */ /* 0x0007e8000e921848 */
[----:B------:R-:W-:Y:S01]  /*3fcd0*/  LDGSTS.E [R35+0x70008], desc[UR8][R208.64], !P6 ;  /* 0x70008000d0237fae */ /* 0x000fe2000f121848 */
[----:B-1----:R-:W-:-:S03]  /*3fce0*/  IADD3 R37, R38, -0x2f8, RZ ;  /* 0xfffffd0826257810 */ /* 0x002fc60007ffe0ff */
[----:B------:R1:W-:Y:S01]  /*3fcf0*/  LDGSTS.E [R34+0x74008], desc[UR8][R2.64], !P6 ;  /* 0x7400800002227fae */ /* 0x0003e2000f121848 */
[----:B------:R-:W-:Y:S02]  /*3fd00*/  ISETP.GE.U32.AND P5, PT, R37, 0x7ffffc89, PT ;  /* 0x7ffffc892500780c */ /* 0x000fe40003fa6070 */
[----:B------:R-:W-:Y:S01]  /*3fd10*/  IADD3 R37, R22, 0x100000, RZ ;  /* 0x0010000016257810 */ /* 0x000fe20007ffe0ff */
[----:B--2---:R-:W-:-:S04]  /*3fd20*/  IMAD.WIDE R6, R25, 0x4, R6 ;  /* 0x0000000419067825 */ /* 0x004fc800078e0206 */
[C---:B---3--:R-:W-:Y:S01]  /*3fd30*/  IMAD.WIDE R4, R25.reuse, 0x4, R246 ;  /* 0x0000000419047825 */ /* 0x048fe200078e02f6 */
[----:B------:R2:W-:Y:S03]  /*3fd40*/  STL.64 [R1+0x58], R6 ;  /* 0x0000580601007387 */ /* 0x0005e60000100a00 */
[C---:B------:R-:W-:Y:S01]  /*3fd50*/  IMAD.WIDE R210, R25.reuse, 0x4, R250 ;  /* 0x0000000419d27825 */ /* 0x040fe200078e02fa */
[----:B------:R4:W-:Y:S04]  /*3fd60*/  STL.64 [R1+0x50], R4 ;  /* 0x0000500401007387 */ /* 0x0009e80000100a00 */
[----:B------:R-:W-:Y:S01]  /*3fd70*/  LDGSTS.E [R37+0x78008], desc[UR8][R6.64], !P6 ;  /* 0x7800800006257fae */ /* 0x000fe2000f121848 */
[----:B-1----:R-:W-:-:S03]  /*3fd80*/  IMAD.WIDE R2, R25, 0x4, R30 ;  /* 0x0000000419027825 */ /* 0x002fc600078e021e */
[----:B------:R4:W-:Y:S04]  /*3fd90*/  LDGSTS.E [R36+0x7c008], desc[UR8][R4.64], !P6 ;  /* 0x7c00800004247fae */ /* 0x0009e8000f121848 */
[----:B------:R-:W-:Y:S04]  /*3fda0*/  LDGSTS.E [R35+0x7000c], desc[UR8][R210.64], !P5 ;  /* 0x7000c000d2237fae */ /* 0x000fe8000e921848 */
[----:B--2---:R-:W2:Y:S04]  /*3fdb0*/  LDL.LU.64 R6, [R1+0xfb8] ;  /* 0x000fb80001067983 */ /* 0x004ea80000300a00 */
[----:B------:R1:W-:Y:S04]  /*3fdc0*/  STL.64 [R1+0x48], R2 ;  /* 0x0000480201007387 */ /* 0x0003e80000100a00 */
[----:B------:R-:W3:Y:S04]  /*3fdd0*/  LDL.LU.64 R246, [R1+0xfc0] ;  /* 0x000fc00001f67983 */ /* 0x000ee80000300a00 */
[----:B------:R-:W3:Y:S04]  /*3fde0*/  LDL.LU.64 R250, [R1+0xfc8] ;  /* 0x000fc80001fa7983 */ /* 0x000ee80000300a00 */
[----:B------:R-:W3:Y:S01]  /*3fdf0*/  LDL.LU.64 R30, [R1+0xfd0] ;  /* 0x000fd000011e7983 */ /* 0x000ee20000300a00 */
[----:B----4-:R-:W-:-:S03]  /*3fe00*/  IMAD.WIDE R4, R25, 0x4, R242 ;  /* 0x0000000419047825 */ /* 0x010fc600078e02f2 */
[----:B------:R1:W-:Y:S01]  /*3fe10*/  LDGSTS.E [R34+0x7400c], desc[UR8][R2.64], !P5 ;  /* 0x7400c00002227fae */ /* 0x0003e2000e921848 */
[----:B------:R-:W-:-:S03]  /*3fe20*/  IMAD.WIDE R20, R25, 0x4, R28 ;  /* 0x0000000419147825 */ /* 0x000fc600078e021c */
[----:B------:R3:W-:Y:S01]  /*3fe30*/  STL.64 [R1+0x40], R4 ;  /* 0x0000400401007387 */ /* 0x0007e20000100a00 */
[----:B------:R-:W-:-:S03]  /*3fe40*/  IMAD.WIDE R66, R25, 0x4, R26 ;  /* 0x0000000419427825 */ /* 0x000fc600078e021a */
[----:B------:R-:W4:Y:S01]  /*3fe50*/  LDL.LU.64 R242, [R1+0xfd8] ;  /* 0x000fd80001f27983 */ /* 0x000f220000300a00 */
[----:B-1----:R-:W-:-:S03]  /*3fe60*/  IMAD.WIDE R2, R25, 0x4, R32 ;  /* 0x0000000419027825 */ /* 0x002fc600078e0220 */
[----:B------:R-:W4:Y:S04]  /*3fe70*/  LDL.LU.64 R28, [R1+0xfe0] ;  /* 0x000fe000011c7983 */ /* 0x000f280000300a00 */
[----:B------:R1:W-:Y:S04]  /*3fe80*/  STL.64 [R1+0x608], R2 ;  /* 0x0006080201007387 */ /* 0x0003e80000100a00 */
[----:B------:R-:W4:Y:S04]  /*3fe90*/  LDL.LU.64 R26, [R1+0xfe8] ;  /* 0x000fe800011a7983 */ /* 0x000f280000300a00 */
[----:B------:R-:W4:Y:S01]  /*3fea0*/  LDL.LU.64 R32, [R1+0xff0] ;  /* 0x000ff00001207983 */ /* 0x000f220000300a00 */
[C---:B------:R-:W-:Y:S01]  /*3feb0*/  VIADD R35, R23.reuse, 0x100000 ;  /* 0x0010000017237836 */ /* 0x040fe20000000000 */
[----:B------:R-:W-:-:S02]  /*3fec0*/  IADD3 R34, R23, 0x100000, RZ ;  /* 0x0010000017227810 */ /* 0x000fc40007ffe0ff */
[----:B------:R1:W-:Y:S04]  /*3fed0*/  LDGSTS.E [R37+0x7800c], desc[UR8][R4.64], !P5 ;  /* 0x7800c00004257fae */ /* 0x0003e8000e921848 */
[----:B------:R1:W-:Y:S04]  /*3fee0*/  LDGSTS.E [R36+0x7c00c], desc[UR8][R20.64], !P5 ;  /* 0x7c00c00014247fae */ /* 0x0003e8000e921848 */
[----:B------:R-:W-:Y:S01]  /*3fef0*/  LDGSTS.E [R35+0x40000], desc[UR8][R66.64], !P1 ;  /* 0x4000000042237fae */ /* 0x000fe2000c921848 */
[----:B-1----:R-:W-:-:S03]  /*3ff00*/  VIADD R37, R23, 0x100000 ;  /* 0x0010000017257836 */ /* 0x002fc60000000000 */
[----:B------:R1:W-:Y:S01]  /*3ff10*/  LDGSTS.E [R34+0x44000], desc[UR8][R2.64], !P1 ;  /* 0x4400000002227fae */ /* 0x0003e2000c921848 */
[----:B------:R-:W-:-:S03]  /*3ff20*/  IADD3 R36, R23, 0x100000, RZ ;  /* 0x0010000017247810 */ /* 0x000fc60007ffe0ff */
[----:B------:R-:W-:Y:S01]  /*3ff30*/  STL.64 [R1+0x1af8], R20 ;  /* 0x001af81401007387 */ /* 0x000fe20000100a00 */
[----:B--2---:R-:W-:-:S04]  /*3ff40*/  IMAD.WIDE R6, R25, 0x4, R6 ;  /* 0x0000000419067825 */ /* 0x004fc800078e0206 */
[C---:B---3--:R-:W-:Y:S01]  /*3ff50*/  IMAD.WIDE R4, R25.reuse, 0x4, R246 ;  /* 0x0000000419047825 */ /* 0x048fe200078e02f6 */
[----:B------:R2:W-:Y:S03]  /*3ff60*/  STL.64 [R1+0x5f8], R6 ;  /* 0x0005f80601007387 */ /* 0x0005e60000100a00 */
[C---:B------:R-:W-:Y:S01]  /*3ff70*/  IMAD.WIDE R68, R25.reuse, 0x4, R250 ;  /* 0x0000000419447825 */ /* 0x040fe200078e02fa */
[----:B------:R3:W-:Y:S03]  /*3ff80*/  STL.64 [R1+0x5f0], R4 ;  /* 0x0005f00401007387 */ /* 0x0007e60000100a00 */
[C---:B-1----:R-:W-:Y:S01]  /*3ff90*/  IMAD.WIDE R2, R25.reuse, 0x4, R30 ;  /* 0x0000000419027825 */ /* 0x042fe200078e021e */
[----:B------:R-:W-:Y:S04]  /*3ffa0*/  LDGSTS.E [R37+0x48000], desc[UR8][R6.64], !P1 ;  /* 0x4800000006257fae */ /* 0x000fe8000c921848 */
[----:B------:R3:W-:Y:S04]  /*3ffb0*/  LDGSTS.E [R36+0x4c000], desc[UR8][R4.64], !P1 ;  /* 0x4c00000004247fae */ /* 0x0007e8000c921848 */
[----:B------:R-:W-:Y:S04]  /*3ffc0*/  LDGSTS.E [R35+0x40004], desc[UR8][R68.64], !P4 ;  /* 0x4000400044237fae */ /* 0x000fe8000e121848 */
[----:B--2---:R-:W2:Y:S01]  /*3ffd0*/  LDL.LU.64 R6, [R1+0xff8] ;  /* 0x000ff80001067983 */ /* 0x004ea20000300a00 */
[----:B----4-:R-:W-:-:S03]  /*3ffe0*/  IMAD.WIDE R8, R25, 0x4, R242 ;  /* 0x0000000419087825 */ /* 0x010fc600078e02f2 */
[----:B------:R1:W-:Y:S01]  /*3fff0*/  STL.64 [R1+0x5e8], R2 ;  /* 0x0005e80201007387 */ /* 0x0003e20000100a00 */
[----:B---3--:R-:W-:-:S03]  /*40000*/  IMAD.WIDE R4, R25, 0x4, R28 ;  /* 0x0000000419047825 */ /* 0x008fc600078e021c */
[----:B------:R-:W3:Y:S04]  /*40010*/  LDL.LU.64 R246, [R1+0x1000] ;  /* 0x0010000001f67983 */ /* 0x000ee80000300a00 */
[----:B------:R-:W4:Y:S04]  /*40020*/  LDL.LU.64 R250, [R1+0x1008] ;  /* 0x0010080001fa7983 */ /* 0x000f280000300a00 */
        /* <DEDUP_REMOVED lines=15> */
[----:B--2---:R-:W-:-:S04]  /*40120*/  IMAD.WIDE R6, R25, 0x4, R6 ;  /* 0x0000000419067825 */ /* 0x004fc800078e0206 */
[C---:B---3--:R-:W-:Y:S01]  /*40130*/  IMAD.WIDE R4, R25.reuse, 0x4, R246 ;  /* 0x0000000419047825 */ /* 0x048fe200078e02f6 */
        /* <DEDUP_REMOVED lines=84> */
[----:B------:R2:W-:Y:S03]  /*40680*/  STL.64 [R1+0x3a0], R6 ;  /* 0x0003a00601007387 */ /* 0x0005e60000100a00 */
[C---:B------:R-:W-:Y:S01]  /*40690*/  IMAD.WIDE R120, R25.reuse, 0x4, R250 ;  /* 0x0000000419787825 */ /* 0x040fe200078e02fa */
[----:B------:R1:W-:Y:S03]  /*406a0*/  STL.64 [R1+0x398], R4 ;  /* 0x0003980401007387 */ /* 0x0003e60000100a00 */
[C---:B----4-:R-:W-:Y:S01]  /*406b0*/  IMAD.WIDE R2, R25.reuse, 0x4, R30 ;  /* 0x0000000419027825 */ /* 0x050fe200078e021e */
[----:B------:R-:W-:Y:S04]  /*406c0*/  LDGSTS.E [R37+0x58008], desc[UR8][R6.64], !P3 ;  /* 0x5800800006257fae */ /* 0x000fe8000d921848 */
        /* <DEDUP_REMOVED lines=46> */
[----:B------:R-:W-:Y:S04]  /*409b0*/  STL.64 [R1+0x1b0], R8 ;  /* 0x0001b00801007387 */ /* 0x000fe80000100a00 */
[----:B------:R2:W-:Y:S01]  /*409c0*/  STL.64 [R1+0x1a8], R4 ;  /* 0x0001a80401007387 */ /* 0x0005e20000100a00 */
[----:B-1----:R-:W-:-:S03]  /*409d0*/  IMAD.WIDE R2, R25, 0x4, R32 ;  /* 0x0000000419027825 */ /* 0x002fc600078e0220 */
[----:B------:R-:W4:Y:S04]  /*409e0*/  LDL.LU.64 R242, [R1+0x1088] ;  /* 0x0010880001f27983 */ /* 0x000f280000300a00 */
[----:B------:R4:W-:Y:S04]  /*409f0*/  STL.64 [R1+0x198], R2 ;  /* 0x0001980201007387 */ /* 0x0009e80000100a00 */
[----:B------:R-:W4:Y:S01]  /*40a00*/  LDL.LU.64 R28, [R1+0x1080] ;  /* 0x00108000011c7983 */ /* 0x000f220000300a00 */
[----:B------:R-:W-:-:S03]  /*40a10*/  IMAD.WIDE R166, R25, 0x4, R26 ;  /* 0x0000000419a67825 */ /* 0x000fc600078e021a */
[----:B------:R-:W4:Y:S04]  /*40a20*/  LDL.LU.64 R26, [R1+0x1078] ;  /* 0x00107800011a7983 */ /* 0x000f280000300a00 */
[----:B------:R-:W4:Y:S01]  /*40a30*/  LDL.LU.64 R32, [R1+0x1070] ;  /* 0x0010700001207983 */ /* 0x000f220000300a00 */
[----:B------:R-:W-:Y:S02]  /*40a40*/  VIADD R38, R41, 0xfffffd25 ;  /* 0xfffffd2529267836 */ /* 0x000fe40000000000 */
[----:B------:R-:W1:Y:S01]  /*40a50*/  LDC R41, c[0x0][0x230] ;  /* 0x00008c00ff297b82 */ /* 0x000e620000000800 */
[----:B------:R-:W-:Y:S02]  /*40a60*/  LDGSTS.E [R37+0x68004], desc[UR8][R8.64], !P2 ;  /* 0x6800400008257fae */ /* 0x000fe4000d121848 */
[----:B------:R-:W-:-:S02]  /*40a70*/  ISETP.GE.U32.AND P3, PT, R38, 0x7ffffca6, PT ;  /* 0x7ffffca62600780c */ /* 0x000fc40003f66070 */
        /* <DEDUP_REMOVED lines=9> */
[----:B------:R-:W-:Y:S03]  /*40b10*/  STL.64 [R1+0x190], R6 ;  /* 0x0001900601007387 */ /* 0x000fe60000100a00 */
[C---:B---3--:R-:W-:Y:S01]  /*40b20*/  IMAD.WIDE R168, R25.reuse, 0x4, R250 ;  /* 0x0000000419a87825 */ /* 0x048fe200078e02fa */
[----:B------:R-:W-:Y:S03]  /*40b30*/  LDGSTS.E [R37+0x68008], desc[UR8][R6.64], !P3 ;  /* 0x6800800006257fae */ /* 0x000fe6000d921848 */
[C---:B----4-:R-:W-:Y:S01]  /*40b40*/  IMAD.WIDE R2, R25.reuse, 0x4, R30 ;  /* 0x0000000419027825 */ /* 0x050fe200078e021e */
[----:B------:R2:W-:Y:S04]  /*40b50*/  STL.64 [R1+0x188], R4 ;  /* 0x0001880401007387 */ /* 0x0005e80000100a00 */
[----:B------:R2:W-:Y:S04]  /*40b60*/  LDGSTS.E [R36+0x6c008], desc[UR8][R4.64], !P3 ;  /* 0x6c00800004247fae */ /* 0x0005e8000d921848 */
[----:B------:R3:W-:Y:S04]  /*40b70*/  STL.64 [R1+0x180], R2 ;  /* 0x0001800201007387 */ /* 0x0007e80000100a00 */
[----:B------:R-:W4:Y:S04]  /*40b80*/  LDL.LU.64 R246, [R1+0x1068] ;  /* 0x0010680001f67983 */ /* 0x000f280000300a00 */
[----:B------:R-:W-:Y:S01]  /*40b90*/  LDGSTS.E [R35+0x6000c], desc[UR8][R168.64], !P2 ;  /* 0x6000c000a8237fae */ /* 0x000fe2000d121848 */
[----:B--2---:R-:W-:-:S03]  /*40ba0*/  IMAD.WIDE R4, R25, 0x4, R242 ;  /* 0x0000000419047825 */ /* 0x004fc600078e02f2 */
[----:B------:R3:W-:Y:S04]  /*40bb0*/  LDGSTS.E [R34+0x6400c], desc[UR8][R2.64], !P2 ;  /* 0x6400c00002227fae */ /* 0x0007e8000d121848 */
[----:B------:R-:W2:Y:S04]  /*40bc0*/  LDL.LU.64 R6, [R1+0x1060] ;  /* 0x0010600001067983 */ /* 0x000ea80000300a00 */
[----:B------:R-:W2:Y:S01]  /*40bd0*/  LDL.LU.64 R250, [R1+0x1058] ;  /* 0x0010580001fa7983 */ /* 0x000ea20000300a00 */
[----:B---3--:R-:W-:-:S03]  /*40be0*/  IMAD.WIDE R2, R25, 0x4, R28 ;  /* 0x0000000419027825 */ /* 0x008fc600078e021c */
[----:B------:R-:W3:Y:S04]  /*40bf0*/  LDL.LU.64 R30, [R1+0x1050] ;  /* 0x00105000011e7983 */ /* 0x000ee80000300a00 */
[----:B------:R-:W-:Y:S01]  /*40c00*/  STL.64 [R1+0x178], R4 ;  /* 0x0001780401007387 */ /* 0x000fe20000100a00 */
[----:B------:R-:W-:-:S03]  /*40c10*/  IMAD.WIDE R212, R25, 0x4, R26 ;  /* 0x0000000419d47825 */ /* 0x000fc600078e021a */
[----:B------:R1:W-:Y:S01]  /*40c20*/  STL.64 [R1+0x170], R2 ;  /* 0x0001700201007387 */ /* 0x0003e20000100a00 */
[----:B------:R-:W-:-:S03]  /*40c30*/  IMAD.WIDE R18, R25, 0x4, R32 ;  /* 0x0000000419127825 */ /* 0x000fc600078e0220 */
[----:B------:R-:W3:Y:S04]  /*40c40*/  LDL.LU.64 R28, [R1+0x1048] ;  /* 0x00104800011c7983 */ /* 0x000ee80000300a00 */
[----:B------:R-:W3:Y:S04]  /*40c50*/  LDL.LU.64 R26, [R1+0x1040] ;  /* 0x00104000011a7983 */ /* 0x000ee80000300a00 */
[----:B------:R-:W3:Y:S04]  /*40c60*/  LDL.LU.64 R242, [R1+0x1038] ;  /* 0x0010380001f27983 */ /* 0x000ee80000300a00 */
[----:B------:R-:W3:Y:S04]  /*40c70*/  LDL.LU.64 R32, [R1+0x1030] ;  /* 0x0010300001207983 */ /* 0x000ee80000300a00 */
[----:B------:R-:W-:Y:S01]  /*40c80*/  STL.64 [R1+0x1b00], R18 ;  /* 0x001b001201007387 */ /* 0x000fe20000100a00 */
[----:B----4-:R-:W-:-:S04]  /*40c90*/  IMAD.WIDE R8, R25, 0x4, R246 ;  /* 0x0000000419087825 */ /* 0x010fc800078e02f6 */
[----:B--2---:R-:W-:-:S04]  /*40ca0*/  IMAD.WIDE R6, R25, 0x4, R6 ;  /* 0x0000000419067825 */ /* 0x004fc800078e0206 */
[C---:B------:R-:W-:Y:S02]  /*40cb0*/  IMAD.WIDE R214, R25.reuse, 0x4, R250 ;  /* 0x0000000419d67825 */ /* 0x040fe400078e02fa */
[----:B------:R-:W2:Y:S02]  /*40cc0*/  LDL.LU.64 R250, [R1+0x1028] ;  /* 0x0010280001fa7983 */ /* 0x000ea40000300a00 */
[C---:B---3--:R-:W-:Y:S02]  /*40cd0*/  IMAD.WIDE R30, R25.reuse, 0x4, R30 ;  /* 0x00000004191e7825 */ /* 0x048fe400078e021e */
[----:B------:R-:W3:Y:S04]  /*40ce0*/  LDL.LU.64 R248, [R1+0x1020] ;  /* 0x0010200001f87983 */ /* 0x000ee80000300a00 */
[----:B------:R-:W4:Y:S04]  /*40cf0*/  LDL.LU.64 R240, [R1+0x328] ;  /* 0x0003280001f07983 */ /* 0x000f280000300a00 */
[----:B------:R-:W4:Y:S04]  /*40d00*/  LDL.LU.64 R246, [R1+0x320] ;  /* 0x0003200001f67983 */ /* 0x000f280000300a00 */
[----:B------:R-:W-:Y:S01]  /*40d10*/  STL.64 [R1+0x1b08], R8 ;  /* 0x001b080801007387 */ /* 0x000fe20000100a00 */
[----:B------:R-:W-:-:S03]  /*40d20*/  IMAD.WIDE R28, R25, 0x4, R28 ;  /* 0x00000004191c7825 */ /* 0x000fc600078e021c */
[----:B------:R4:W-:Y:S01]  /*40d30*/  STL.64 [R1+0x1b10], R6 ;  /* 0x001b100601007387 */ /* 0x0009e20000100a00 */
[----:B------:R-:W-:-:S03]  /*40d40*/  IMAD.WIDE R26, R25, 0x4, R26 ;  /* 0x00000004191a7825 */ /* 0x000fc600078e021a */
[----:B------:R-:W-:Y:S01]  /*40d50*/  STL.64 [R1+0x1b18], R30 ;  /* 0x001b181e01007387 */ /* 0x000fe20000100a00 */
[----:B------:R-:W-:-:S03]  /*40d60*/  IMAD.WIDE R216, R25, 0x4, R242 ;  /* 0x0000000419d87825 */ /* 0x000fc600078e02f2 */
[----:B------:R-:W4:Y:S01]  /*40d70*/  LDL.LU.64 R244, [R1+0x318] ;  /* 0x0003180001f47983 */ /* 0x000f220000300a00 */
[----:B------:R-:W-:-:S03]  /*40d80*/  IMAD.WIDE R32, R25, 0x4, R32 ;  /* 0x0000000419207825 */ /* 0x000fc600078e0220 */
[----:B------:R-:W4:Y:S04]  /*40d90*/  LDL.LU.64 R242, [R1+0x310] ;  /* 0x0003100001f27983 */ /* 0x000f280000300a00 */
[----:B------:R-:W4:Y:S04]  /*40da0*/  LDL.LU.64 R236, [R1+0x11a0] ;  /* 0x0011a00001ec7983 */ /* 0x000f280000300a00 */
[----:B------:R-:W4:Y:S04]  /*40db0*/  LDL.LU.64 R238, [R1+0x11a8] ;  /* 0x0011a80001ee7983 */ /* 0x000f280000300a00 */
[----:B------:R-:W-:Y:S04]  /*40dc0*/  STL.64 [R1+0x1b20], R28 ;  /* 0x001b201c01007387 */ /* 0x000fe80000100a00 */
[----:B------:R-:W-:Y:S04]  /*40dd0*/  STL.64 [R1+0x1b28], R26 ;  /* 0x001b281a01007387 */ /* 0x000fe80000100a00 */
[----:B------:R-:W-:Y:S04]  /*40de0*/  STL.64 [R1+0x1b30], R32 ;  /* 0x001b302001007387 */ /* 0x000fe80000100a00 */
[----:B------:R-:W4:Y:S04]  /*40df0*/  LDL.LU.64 R76, [R1+0x11b0] ;  /* 0x0011b000014c7983 */ /* 0x000f280000300a00 */
[----:B------:R-:W4:Y:S04]  /*40e00*/  LDL.LU.64 R44, [R1+0x11b8] ;  /* 0x0011b800012c7983 */ /* 0x000f280000300a00 */
[----:B------:R-:W4:Y:S04]  /*40e10*/  LDL.LU.64 R234, [R1+0x11c0] ;  /* 0x0011c00001ea7983 */ /* 0x000f280000300a00 */
[----:B------:R-:W4:Y:S01]  /*40e20*/  LDL.LU.64 R232, [R1+0x11c8] ;  /* 0x0011c80001e87983 */ /* 0x000f220000300a00 */
[----:B------:R-:W-:-:S02]  /*40e30*/  IADD3 R37, R39, -0x2f9, RZ ;  /* 0xfffffd0727257810 */ /* 0x000fc40007ffe0ff */
[----:B------:R-:W1:Y:S02]  /*40e40*/  LDC R39, c[0x0][0x230] ;  /* 0x00008c00ff277b82 */ /* 0x000e640000000800 */
[----:B------:R-:W-:Y:S01]  /*40e50*/  ISETP.GE.U32.AND P3, PT, R37, 0x7ffffc88, PT ;  /* 0x7ffffc882500780c */ /* 0x000fe20003f66070 */
[----:B------:R-:W-:-:S05]  /*40e60*/  VIADD R37, R23, 0x100000 ;  /* 0x0010000017257836 */ /* 0x000fca0000000000 */
[----:B------:R1:W-:Y:S04]  /*40e70*/  LDGSTS.E [R37+0x6800c], desc[UR8][R4.64], !P2 ;  /* 0x6800c00004257fae */ /* 0x0003e8000d121848 */
[----:B------:R-:W-:Y:S04]  /*40e80*/  LDGSTS.E [R36+0x6c00c], desc[UR8][R2.64], !P2 ;  /* 0x6c00c00002247fae */ /* 0x000fe8000d121848 */
[----:B------:R-:W-:Y:S01]  /*40e90*/  LDGSTS.E [R35+0x70000], desc[UR8][R212.64], !P3 ;  /* 0x70000000d4237fae */ /* 0x000fe2000d921848 */
[----:B-1----:R-:W-:-:S03]  /*40ea0*/  IADD3 R37, R38, -0x2fa, RZ ;  /* 0xfffffd0626257810 */ /* 0x002fc60007ffe0ff */
[----:B------:R-:W-:Y:S01]  /*40eb0*/  LDGSTS.E [R34+0x74000], desc[UR8][R18.64], !P3 ;  /* 0x7400000012227fae */ /* 0x000fe2000d921848 */
[----:B------:R-:W1:Y:S01]  /*40ec0*/  LDC R38, c[0x0][0x230] ;  /* 0x00008c00ff267b82 */ /* 0x000e620000000800 */
[----:B------:R-:W-:Y:S02]  /*40ed0*/  ISETP.GE.U32.AND P2, PT, R37, 0x7ffffc87, PT ;  /* 0x7ffffc872500780c */ /* 0x000fe40003f46070 */
[----:B------:R-:W-:-:S05]  /*40ee0*/  IADD3 R37, R23, 0x100000, RZ ;  /* 0x0010000017257810 */ /* 0x000fca0007ffe0ff */
[----:B------:R1:W-:Y:S04]  /*40ef0*/  LDGSTS.E [R37+0x78000], desc[UR8][R8.64], !P3 ;  /* 0x7800000008257fae */ /* 0x0003e8000d921848 */
[----:B------:R-:W-:Y:S04]  /*40f00*/  LDGSTS.E [R36+0x7c000], desc[UR8][R6.64], !P3 ;  /* 0x7c00000006247fae */ /* 0x000fe8000d921848 */
[----:B------:R-:W-:Y:S01]  /*40f10*/  LDGSTS.E [R35+0x70004], desc[UR8][R214.64], !P2 ;  /* 0x70004000d6237fae */ /* 0x000fe2000d121848 */
[----:B-1----:R-:W-:-:S03]  /*40f20*/  VIADD R37, R39, 0xfffffd05 ;  /* 0xfffffd0527257836 */ /* 0x002fc60000000000 */
[----:B------:R-:W-:Y:S01]  /*40f30*/  LDGSTS.E [R34+0x74004], desc[UR8][R30.64], !P2 ;  /* 0x740040001e227fae */ /* 0x000fe2000d121848 */
[----:B------:R-:W1:Y:S01]  /*40f40*/  LDC R39, c[0x0][0x230] ;  /* 0x00008c00ff277b82 */ /* 0x000e620000000800 */
[----:B------:R-:W-:Y:S02]  /*40f50*/  ISETP.GE.U32.AND P3, PT, R37, 0x7ffffc86, PT ;  /* 0x7ffffc862500780c */ /* 0x000fe40003f66070 */
[----:B------:R-:W-:-:S05]  /*40f60*/  IADD3 R37, R23, 0x100000, RZ ;  /* 0x0010000017257810 */ /* 0x000fca0007ffe0ff */
[----:B------:R1:W-:Y:S04]  /*40f70*/  LDGSTS.E [R37+0x78004], desc[UR8][R28.64], !P2 ;  /* 0x780040001c257fae */ /* 0x0003e8000d121848 */
[----:B------:R-:W-:Y:S04]  /*40f80*/  LDGSTS.E [R36+0x7c004], desc[UR8][R26.64], !P2 ;  /* 0x7c0040001a247fae */ /* 0x000fe8000d121848 */
[----:B------:R-:W-:Y:S01]  /*40f90*/  LDGSTS.E [R35+0x70008], desc[UR8][R216.64], !P3 ;  /* 0x70008000d8237fae */ /* 0x000fe2000d921848 */
[----:B-1----:R-:W-:-:S03]  /*40fa0*/  IADD3 R37, R38, -0x2fc, RZ ;  /* 0xfffffd0426257810 */ /* 0x002fc60007ffe0ff */
[----:B------:R-:W-:Y:S01]  /*40fb0*/  LDGSTS.E [R34+0x74008], desc[UR8][R32.64], !P3 ;  /* 0x7400800020227fae */ /* 0x000fe2000d921848 */
[----:B------:R-:W-:Y:S02]  /*40fc0*/  ISETP.GE.U32.AND P2, PT, R37, 0x7ffffc85, PT ;  /* 0x7ffffc852500780c */ /* 0x000fe40003f46070 */
[----:B------:R-:W-:Y:S01]  /*40fd0*/  IADD3 R37, R23, 0x100000, RZ ;  /* 0x0010000017257810 */ /* 0x000fe20007ffe0ff */
[----:B--2---:R-:W-:-:S04]  /*40fe0*/  IMAD.WIDE R250, R25, 0x4, R250 ;  /* 0x0000000419fa7825 */ /* 0x004fc800078e02fa */
[C---:B---3--:R-:W-:Y:S01]  /*40ff0*/  IMAD.WIDE R248, R25.reuse, 0x4, R248 ;  /* 0x0000000419f87825 */ /* 0x048fe200078e02f8 */
[----:B------:R-:W-:Y:S03]  /*41000*/  LDGSTS.E [R37+0x78008], desc[UR8][R250.64], !P3 ;  /* 0x78008000fa257fae */ /* 0x000fe6000d921848 */
[C---:B----4-:R-:W-:Y:S01]  /*41010*/  IMAD.WIDE R218, R25.reuse, 0x4, R240 ;  /* 0x0000000419da7825 */ /* 0x050fe200078e02f0 */
[----:B------:R-:W-:Y:S03]  /*41020*/  STL.64 [R1+0x1b38], R250 ;  /* 0x001b38fa01007387 */ /* 0x000fe60000100a00 */
[C---:B------:R-:W-:Y:S01]  /*41030*/  IMAD.WIDE R246, R25.reuse, 0x4, R246 ;  /* 0x0000000419f67825 */ /* 0x040fe200078e02f6 */
[----:B------:R-:W-:Y:S04]  /*41040*/  LDGSTS.E [R36+0x7c008], desc[UR8][R248.64], !P3 ;  /* 0x7c008000f8247fae */ /* 0x000fe8000d921848 */
[----:B------:R-:W-:Y:S04]  /*41050*/  STL.64 [R1+0x1b40], R248 ;  /* 0x001b40f801007387 */ /* 0x000fe80000100a00 */
[----:B------:R1:W-:Y:S04]  /*41060*/  LDGSTS.E [R35+0x7000c], desc[UR8][R218.64], !P2 ;  /* 0x7000c000da237fae */ /* 0x0003e8000d121848 */
[----:B------:R-:W-:Y:S01]  /*41070*/  STL.64 [R1+0x1b48], R246 ;  /* 0x001b48f601007387 */ /* 0x000fe20000100a00 */
[----:B------:R-:W-:-:S03]  /*41080*/  IMAD.WIDE R244, R25, 0x4, R244 ;  /* 0x0000000419f47825 */ /* 0x000fc600078e02f4 */
[----:B------:R2:W-:Y:S01]  /*41090*/  LDGSTS.E [R34+0x7400c], desc[UR8][R246.64], !P2 ;  /* 0x7400c000f6227fae */ /* 0x0005e2000d121848 */
[----:B------:R-:W-:-:S03]  /*410a0*/  IMAD.WIDE R242, R25, 0x4, R242 ;  /* 0x0000000419f27825 */ /* 0x000fc600078e02f2 */
[----:B------:R-:W-:Y:S01]  /*410b0*/  STL.64 [R1+0x1b50], R22 ;  /* 0x001b501601007387 */ /* 0x000fe20000100a00 */
[----:B-1----:R-:W-:-:S03]  /*410c0*/  VIADD R35, R24, 0x100000 ;  /* 0x0010000018237836 */ /* 0x002fc60000000000 */
[----:B------:R-:W3:Y:S01]  /*410d0*/  LDL.LU.64 R78, [R1+0x11d0] ;  /* 0x0011d000014e7983 */ /* 0x000ee20000300a00 */
[----:B------:R-:W-:-:S04]  /*410e0*/  IMAD.WIDE R74, R25, 0x4, R236 ;  /* 0x00000004194a7825 */ /* 0x000fc800078e02ec */
[C---:B------:R-:W-:Y:S01]  /*410f0*/  IMAD.WIDE R2, R25.reuse, 0x4, R238 ;  /* 0x0000000419027825 */ /* 0x040fe200078e02ee */
[----:B--2---:R-:W-:Y:S01]  /*41100*/  IADD3 R34, R24, 0x100000, RZ ;  /* 0x0010000018227810 */ /* 0x004fe20007ffe0ff */
[----:B------:R-:W2:Y:S04]  /*41110*/  LDL.LU.64 R240, [R1+0x11d8] ;  /* 0x0011d80001f07983 */ /* 0x000ea80000300a00 */
[----:B------:R-:W4:Y:S04]  /*41120*/  LDL.LU.64 R236, [R1+0x11e0] ;  /* 0x0011e00001ec7983 */ /* 0x000f280000300a00 */
[----:B------:R-:W-:Y:S04]  /*41130*/  LDGSTS.E [R37+0x7800c], desc[UR8][R244.64], !P2 ;  /* 0x7800c000f4257fae */ /* 0x000fe8000d121848 */
[----:B------:R1:W-:Y:S01]  /*41140*/  STL.64 [R1+0x598], R2 ;  /* 0x0005980201007387 */ /* 0x0003e20000100a00 */
[----:B------:R-:W-:-:S03]  /*41150*/  IMAD.WIDE R6, R25, 0x4, R76 ;  /* 0x0000000419067825 */ /* 0x000fc600078e024c */
[----:B------:R-:W-:Y:S01]  /*41160*/  LDGSTS.E [R36+0x7c00c], desc[UR8][R242.64], !P2 ;  /* 0x7c00c000f2247fae */ /* 0x000fe2000d121848 */
[----:B------:R-:W-:-:S03]  /*41170*/  IMAD.WIDE R4, R25, 0x4, R44 ;  /* 0x0000000419047825 */ /* 0x000fc600078e022c */
[----:B------:R-:W4:Y:S04]  /*41180*/  LDL.LU.64 R238, [R1+0x11e8] ;  /* 0x0011e80001ee7983 */ /* 0x000f280000300a00 */
[----:B------:R-:W-:Y:S04]  /*41190*/  LDGSTS.E [R35+0x40000], desc[UR8][R74.64], !P6 ;  /* 0x400000004a237fae */ /* 0x000fe8000f121848 */
[----:B------:R1:W-:Y:S04]  /*411a0*/  LDGSTS.E [R34+0x44000], desc[UR8][R2.64], !P6 ;  /* 0x4400000002227fae */ /* 0x0003e8000f121848 */
[----:B------:R-:W-:Y:S04]  /*411b0*/  STL.64 [R1+0x1b58], R244 ;  /* 0x001b58f401007387 */ /* 0x000fe80000100a00 */
[----:B------:R-:W-:Y:S01]  /*411c0*/  STL.64 [R1+0x1b60], R242 ;  /* 0x001b60f201007387 */ /* 0x000fe20000100a00 */
[----:B-1----:R-:W-:-:S03]  /*411d0*/  IMAD.WIDE R2, R25, 0x4, R232 ;  /* 0x0000000419027825 */ /* 0x002fc600078e02e8 */
[----:B------:R3:W-:Y:S04]  /*411e0*/  STL.64 [R1+0x590], R6 ;  /* 0x0005900601007387 */ /* 0x0007e80000100a00 */
[----:B------:R2:W-:Y:S01]  /*411f0*/  STL.64 [R1+0x588], R4 ;  /* 0x0005880401007387 */ /* 0x0005e20000100a00 */
[----:B------:R-:W-:-:S03]  /*41200*/  IMAD.WIDE R76, R25, 0x4, R234 ;  /* 0x00000004194c7825 */ /* 0x000fc600078e02ea */
[----:B------:R-:W4:Y:S04]  /*41210*/  LDL.LU.64 R80, [R1+0x11f0] ;  /* 0x0011f00001507983 */ /* 0x000f280000300a00 */
[----:B------:R1:W-:Y:S04]  /*41220*/  STL.64 [R1+0x580], R2 ;  /* 0x0005800201007387 */ /* 0x0003e80000100a00 */
[----:B------:R-:W4:Y:S04]  /*41230*/  LDL.LU.64 R44, [R1+0x11f8] ;  /* 0x0011f800012c7983 */ /* 0x000f280000300a00 */
[----:B------:R-:W4:Y:S04]  /*41240*/  LDL.LU.64 R234, [R1+0x1200] ;  /* 0x0012000001ea7983 */ /* 0x000f280000300a00 */
[----:B------:R-:W4:Y:S01]  /*41250*/  LDL.LU.64 R232, [R1+0x13b0] ;  /* 0x0013b00001e87983 */ /* 0x000f220000300a00 */
[C---:B------:R-:W-:Y:S01]  /*41260*/  VIADD R37, R24.reuse, 0x100000 ;  /* 0x0010000018257836 */ /* 0x040fe20000000000 */
[----:B------:R-:W-:-:S04]  /*41270*/  IADD3 R36, R24, 0x100000, RZ ;  /* 0x0010000018247810 */ /* 0x000fc80007ffe0ff */
[----:B------:R3:W-:Y:S04]  /*41280*/  LDGSTS.E [R37+0x48000], desc[UR8][R6.64], !P6 ;  /* 0x4800000006257fae */ /* 0x0007e8000f121848 */
[----:B------:R2:W-:Y:S04]  /*41290*/  LDGSTS.E [R36+0x4c000], desc[UR8][R4.64], !P6 ;  /* 0x4c00000004247fae */ /* 0x0005e8000f121848 */
[----:B------:R-:W-:Y:S04]  /*412a0*/  LDGSTS.E [R35+0x40004], desc[UR8][R76.64], !P5 ;  /* 0x400040004c237fae */ /* 0x000fe8000e921848 */
[----:B------:R1:W-:Y:S01]  /*412b0*/  LDGSTS.E [R34+0x44004], desc[UR8][R2.64], !P5 ;  /* 0x4400400002227fae */ /* 0x0003e2000e921848 */
[----:B---3--:R-:W-:-:S04]  /*412c0*/  IMAD.WIDE R6, R25, 0x4, R78 ;  /* 0x0000000419067825 */ /* 0x008fc800078e024e */
[C---:B--2---:R-:W-:Y:S01]  /*412d0*/  IMAD.WIDE R4, R25.reuse, 0x4, R240 ;  /* 0x0000000419047825 */ /* 0x044fe200078e02f0 */
[----:B------:R2:W-:Y:S03]  /*412e0*/  STL.64 [R1+0x578], R6 ;  /* 0x0005780601007387 */ /* 0x0005e60000100a00 */
[C---:B----4-:R-:W-:Y:S01]  /*412f0*/  IMAD.WIDE R78, R25.reuse, 0x4, R236 ;  /* 0x00000004194e7825 */ /* 0x050fe200078e02ec */
[----:B------:R3:W-:Y:S04]  /*41300*/  STL.64 [R1+0x568], R4 ;  /* 0x0005680401007387 */ /* 0x0007e80000100a00 */
[----:B------:R-:W4:Y:S04]  /*41310*/  LDL.LU.64 R122, [R1+0x13a8] ;  /* 0x0013a800017a7983 */ /* 0x000f280000300a00 */
[----:B------:R2:W-:Y:S04]  /*41320*/  LDGSTS.E [R37+0x48004], desc[UR8][R6.64], !P5 ;  /* 0x4800400006257fae */ /* 0x0005e8000e921848 */
[----:B------:R3:W-:Y:S01]  /*41330*/  LDGSTS.E [R36+0x4c004], desc[UR8][R4.64], !P5 ;  /* 0x4c00400004247fae */ /* 0x0007e2000e921848 */
[----:B-1----:R-:W-:-:S03]  /*41340*/  IMAD.WIDE R2, R25, 0x4, R238 ;  /* 0x0000000419027825 */ /* 0x002fc600078e02ee */
[----:B------:R-:W-:Y:S04]  /*41350*/  LDGSTS.E [R35+0x40008], desc[UR8][R78.64], !P1 ;  /* 0x400080004e237fae */ /* 0x000fe8000c921848 */
[----:B------:R1:W-:Y:S04]  /*41360*/  STL.64 [R1+0x560], R2 ;  /* 0x0005600201007387 */ /* 0x0003e80000100a00 */
[----:B------:R-:W4:Y:S04]  /*41370*/  LDL.LU.64 R240, [R1+0x13a0] ;  /* 0x0013a00001f07983 */ /* 0x000f280000300a00 */
[----:B------:R-:W4:Y:S04]  /*41380*/  LDL.LU.64 R236, [R1+0x1398] ;  /* 0x0013980001ec7983 */ /* 0x000f280000300a00 */
[----:B------:R-:W4:Y:S04]  /*41390*/  LDL.LU.64 R238, [R1+0x1390] ;  /* 0x0013900001ee7983 */ /* 0x000f280000300a00 */
[----:B------:R1:W-:Y:S01]  /*413a0*/  LDGSTS.E [R34+0x44008], desc[UR8][R2.64], !P1 ;  /* 0x4400800002227fae */ /* 0x0003e2000c921848 */
[----:B--2---:R-:W-:-:S04]  /*413b0*/  IMAD.WIDE R6, R25, 0x4, R80 ;  /* 0x0000000419067825 */ /* 0x004fc800078e0250 */
[C---:B---3--:R-:W-:Y:S01]  /*413c0*/  IMAD.WIDE R4, R25.reuse, 0x4, R44 ;  /* 0x0000000419047825 */ /* 0x048fe200078e022c */
[----:B------:R4:W-:Y:S04]  /*413d0*/  STL.64 [R1+0x558], R6 ;  /* 0x0005580601007387 */ /* 0x0009e80000100a00 */
[----:B------:R2:W-:Y:S01]  /*413e0*/  STL.64 [R1+0x550], R4 ;  /* 0x0005500401007387 */ /* 0x0005e20000100a00 */
[----:B-1----:R-:W-:-:S03]  /*413f0*/  IMAD.WIDE R2, R25, 0x4, R232 ;  /* 0x0000000419027825 */ /* 0x002fc600078e02e8 */
[----:B------:R-:W3:Y:S01]  /*41400*/  LDL.LU.64 R124, [R1+0x1388] ;  /* 0x00138800017c7983 */ /* 0x000ee20000300a00 */
[----:B------:R-:W-:-:S03]  /*41410*/  IMAD.WIDE R80, R25, 0x4, R234 ;  /* 0x0000000419507825 */ /* 0x000fc600078e02ea */
[----:B------:R-:W3:Y:S04]  /*41420*/  LDL.LU.64 R44, [R1+0x1380] ;  /* 0x00138000012c7983 */ /* 0x000ee80000300a00 */
[----:B------:R1:W-:Y:S04]  /*41430*/  STL.64 [R1+0x548], R2 ;  /* 0x0005480201007387 */ /* 0x0003e80000100a00 */
[----:B------:R-:W3:Y:S04]  /*41440*/  LDL.LU.64 R234, [R1+0x1378] ;  /* 0x0013780001ea7983 */ /* 0x000ee80000300a00 */
[----:B------:R-:W3:Y:S01]  /*41450*/  LDL.LU.64 R232, [R1+0x1370] ;  /* 0x0013700001e87983 */ /* 0x000ee20000300a00 */
[----:B------:R-:W-:-:S02]  /*41460*/  VIADD R38, R41, 0xfffffd43 ;  /* 0xfffffd4329267836 */ /* 0x000fc40000000000 */
[----:B------:R-:W3:Y:S01]  /*41470*/  LDC R41, c[0x0][0x230] ;  /* 0x00008c00ff297b82 */ /* 0x000ee20000000800 */
[----:B------:R4:W-:Y:S02]  /*41480*/  LDGSTS.E [R37+0x48008], desc[UR8][R6.64], !P1 ;  /* 0x4800800006257fae */ /* 0x0009e4000c921848 */
[----:B------:R-:W-:Y:S02]  /*41490*/  ISETP.GE.U32.AND P3, PT, R38, 0x7ffffcc4, PT ;  /* 0x7ffffcc42600780c */ /* 0x000fe40003f66070 */
[----:B------:R2:W-:Y:S04]  /*414a0*/  LDGSTS.E [R36+0x4c008], desc[UR8][R4.64], !P1 ;  /* 0x4c00800004247fae */ /* 0x0005e8000c921848 */
[----:B------:R-:W-:Y:S04]  /*414b0*/  LDGSTS.E [R35+0x4000c], desc[UR8][R80.64], !P4 ;  /* 0x4000c00050237fae */ /* 0x000fe8000e121848 */
[----:B------:R1:W-:Y:S01]  /*414c0*/  LDGSTS.E [R34+0x4400c], desc[UR8][R2.64], !P4 ;  /* 0x4400c00002227fae */ /* 0x0003e2000e121848 */
[----:B----4-:R-:W-:-:S05]  /*414d0*/  IMAD.WIDE R6, R25, 0x4, R122 ;  /* 0x0000000419067825 */ /* 0x010fca00078e027a */
[----:B------:R3:W-:Y:S04]  /*414e0*/  STL.64 [R1+0x538], R6 ;  /* 0x0005380601007387 */ /* 0x0007e80000100a00 */
[----:B------:R3:W-:Y:S01]  /*414f0*/  LDGSTS.E [R37+0x4800c], desc[UR8][R6.64], !P4 ;  /* 0x4800c00006257fae */ /* 0x0007e2000e121848 */
[----:B--2---:R-:W-:-:S04]  /*41500*/  IMAD.WIDE R4, R25, 0x4, R240 ;  /* 0x0000000419047825 */ /* 0x004fc800078e02f0 */
[C---:B------:R-:W-:Y:S01]  /*41510*/  IMAD.WIDE R122, R25.reuse, 0x4, R236 ;  /* 0x00000004197a7825 */ /* 0x040fe200078e02ec */
[----:B------:R2:W-:Y:S03]  /*41520*/  STL.64 [R1+0x530], R4 ;  /* 0x0005300401007387 */ /* 0x0005e60000100a00 */
[C---:B-1----:R-:W-:Y:S01]  /*41530*/  IMAD.WIDE R2, R25.reuse, 0x4, R238 ;  /* 0x0000000419027825 */ /* 0x042fe200078e02ee */
[----:B------:R-:W4:Y:S04]  /*41540*/  LDL.LU.64 R126, [R1+0x1368] ;  /* 0x00136800017e7983 */ /* 0x000f280000300a00 */
[----:B------:R-:W4:Y:S04]  /*41550*/  LDL.LU.64 R240, [R1+0x1360] ;  /* 0x0013600001f07983 */ /* 0x000f280000300a00 */
[----:B------:R1:W-:Y:S04]  /*41560*/  STL.64 [R1+0x378], R2 ;  /* 0x0003780201007387 */ /* 0x0003e80000100a00 */
[----:B------:R2:W-:Y:S04]  /*41570*/  LDGSTS.E [R36+0x4c00c], desc[UR8][R4.64], !P4 ;  /* 0x4c00c00004247fae */ /* 0x0005e8000e121848 */
[----:B------:R-:W4:Y:S04]  /*41580*/  LDL.LU.64 R236, [R1+0x1358] ;  /* 0x0013580001ec7983 */ /* 0x000f280000300a00 */
[----:B------:R-:W4:Y:S04]  /*41590*/  LDL.LU.64 R238, [R1+0x1350] ;  /* 0x0013500001ee7983 */ /* 0x000f280000300a00 */
[----:B------:R-:W-:Y:S01]  /*415a0*/  LDGSTS.E [R35+0x50000], desc[UR8][R122.64], !P3 ;  /* 0x500000007a237fae */ /* 0x000fe2000d921848 */
[----:B---3--:R-:W-:-:S03]  /*415b0*/  IMAD.WIDE R6, R25, 0x4, R124 ;  /* 0x0000000419067825 */ /* 0x008fc600078e027c */
[----:B------:R1:W-:Y:S01]  /*415c0*/  LDGSTS.E [R34+0x54000], desc[UR8][R2.64], !P3 ;  /* 0x5400000002227fae */ /* 0x0003e2000d921848 */
[----:B--2---:R-:W-:-:S03]  /*415d0*/  IMAD.WIDE R4, R25, 0x4, R44 ;  /* 0x0000000419047825 */ /* 0x004fc600078e022c */
[----:B------:R4:W-:Y:S04]  /*415e0*/  STL.64 [R1+0x370], R6 ;  /* 0x0003700601007387 */ /* 0x0009e80000100a00 */
[----:B------:R2:W-:Y:S04]  /*415f0*/  STL.64 [R1+0x368], R4 ;  /* 0x0003680401007387 */ /* 0x0005e80000100a00 */
[----:B------:R-:W3:Y:S01]  /*41600*/  LDL.LU.64 R172, [R1+0x1348] ;  /* 0x0013480001ac7983 */ /* 0x000ee20000300a00 */
[----:B-1----:R-:W-:Y:S01]  /*41610*/  IMAD.WIDE R2, R25, 0x4, R232 ;  /* 0x0000000419027825 */ /* 0x002fe200078e02e8 */
[----:B------:R-:W-:-:S02]  /*41620*/  IADD3 R38, R40, -0x2be, RZ ;  /* 0xfffffd4228267810 */ /* 0x000fc40007ffe0ff */
[----:B------:R4:W-:Y:S01]  /*41630*/  LDGSTS.E [R37+0x58000], desc[UR8][R6.64], !P3 ;  /* 0x5800000006257fae */ /* 0x0009e2000d921848 */
[----:B------:R-:W1:Y:S01]  /*41640*/  LDC R40, c[0x0][0x230] ;  /* 0x00008c00ff287b82 */ /* 0x000e620000000800 */
[----:B------:R-:W-:Y:S02]  /*41650*/  IMAD.WIDE R124, R25, 0x4, R234 ;  /* 0x00000004197c7825 */ /* 0x000fe400078e02ea */
[----:B------:R2:W-:Y:S04]  /*41660*/  STL.64 [R1+0x358], R2 ;  /* 0x0003580201007387 */ /* 0x0005e80000100a00 */
[----:B------:R-:W3:Y:S04]  /*41670*/  LDL.LU.64 R128, [R1+0x1340] ;  /* 0x0013400001807983 */ /* 0x000ee80000300a00 */
[----:B------:R-:W3:Y:S04]  /*41680*/  LDL.LU.64 R44, [R1+0x1338] ;  /* 0x00133800012c7983 */ /* 0x000ee80000300a00 */
[----:B------:R-:W3:Y:S04]  /*41690*/  LDL.LU.64 R234, [R1+0x1330] ;  /* 0x0013300001ea7983 */ /* 0x000ee80000300a00 */
[----:B------:R-:W3:Y:S01]  /*416a0*/  LDL.LU.64 R232, [R1+0x1328] ;  /* 0x0013280001e87983 */ /* 0x000ee20000300a00 */
[----:B------:R-:W-:-:S02]  /*416b0*/  ISETP.GE.U32.AND P2, PT, R38, 0x7ffffcc3, PT ;  /* 0x7ffffcc32600780c */ /* 0x000fc40003f46070 */
[----:B------:R-:W-:Y:S01]  /*416c0*/  IADD3 R38, R39, -0x2bf, RZ ;  /* 0xfffffd4127267810 */ /* 0x000fe20007ffe0ff */
[----:B------:R2:W-:Y:S01]  /*416d0*/  LDGSTS.E [R36+0x5c000], desc[UR8][R4.64], !P3 ;  /* 0x5c00000004247fae */ /* 0x0005e2000d921848 */
[----:B------:R-:W1:Y:S02]  /*416e0*/  LDC R39, c[0x0][0x230] ;  /* 0x00008c00ff277b82 */ /* 0x000e640000000800 */
[----:B------:R-:W-:-:S07]  /*416f0*/  ISETP.GE.U32.AND P6, PT, R38, 0x7ffffcc2, PT ;  /* 0x7ffffcc22600780c */ /* 0x000fce0003fc6070 */
[----:B------:R-:W-:Y:S04]  /*41700*/  LDGSTS.E [R35+0x50004], desc[UR8][R124.64], !P2 ;  /* 0x500040007c237fae */ /* 0x000fe8000d121848 */
[----:B------:R2:W-:Y:S01]  /*41710*/  LDGSTS.E [R34+0x54004], desc[UR8][R2.64], !P2 ;  /* 0x5400400002227fae */ /* 0x0005e2000d121848 */
[----:B----4-:R-:W-:-:S04]  /*41720*/  IMAD.WIDE R6, R25, 0x4, R126 ;  /* 0x0000000419067825 */ /* 0x010fc800078e027e */
[C---:B--2---:R-:W-:Y:S01]  /*41730*/  IMAD.WIDE R4, R25.reuse, 0x4, R240 ;  /* 0x0000000419047825 */ /* 0x044fe200078e02f0 */
[----:B------:R3:W-:Y:S04]  /*41740*/  STL.64 [R1+0x350], R6 ;  /* 0x0003500601007387 */ /* 0x0007e80000100a00 */
[----:B------:R2:W-:Y:S04]  /*41750*/  STL.64 [R1+0x348], R4 ;  /* 0x0003480401007387 */ /* 0x0005e80000100a00 */
[----:B------:R-:W4:Y:S01]  /*41760*/  LDL.LU.64 R176, [R1+0x1320] ;  /* 0x0013200001b07983 */ /* 0x000f220000300a00 */
[----:B------:R-:W-:-:S03]  /*41770*/  IMAD.WIDE R126, R25, 0x4, R236 ;  /* 0x00000004197e7825 */ /* 0x000fc600078e02ec */
[----:B------:R3:W-:Y:S01]  /*41780*/  LDGSTS.E [R37+0x58004], desc[UR8][R6.64], !P2 ;  /* 0x5800400006257fae */ /* 0x0007e2000d121848 */
[----:B------:R-:W-:-:S03]  /*41790*/  IMAD.WIDE R2, R25, 0x4, R238 ;  /* 0x0000000419027825 */ /* 0x000fc600078e02ee */
[----:B------:R2:W-:Y:S04]  /*417a0*/  LDGSTS.E [R36+0x5c004], desc[UR8][R4.64], !P2 ;  /* 0x5c00400004247fae */ /* 0x0005e8000d121848 */
[----:B------:R1:W-:Y:S04]  /*417b0*/  STL.64 [R1+0x340], R2 ;  /* 0x0003400201007387 */ /* 0x0003e80000100a00 */
[----:B------:R-:W4:Y:S04]  /*417c0*/  LDL.LU.64 R170, [R1+0x1318] ;  /* 0x0013180001aa7983 */ /* 0x000f280000300a00 */
[----:B------:R-:W4:Y:S04]  /*417d0*/  LDL.LU.64 R240, [R1+0x1310] ;  /* 0x0013100001f07983 */ /* 0x000f280000300a00 */
[----:B------:R-:W-:Y:S01]  /*417e0*/  LDGSTS.E [R35+0x50008], desc[UR8][R126.64], !P6 ;  /* 0x500080007e237fae */ /* 0x000fe2000f121848 */
[----:B---3--:R-:W-:-:S03]  /*417f0*/  IMAD.WIDE R6, R25, 0x4, R172 ;  /* 0x0000000419067825 */ /* 0x008fc600078e02ac */
[----:B------:R1:W-:Y:S04]  /*41800*/  LDGSTS.E [R34+0x54008], desc[UR8][R2.64], !P6 ;  /* 0x5400800002227fae */ /* 0x0003e8000f121848 */
[----:B------:R-:W3:Y:S04]  /*41810*/  LDL.LU.64 R236, [R1+0x1308] ;  /* 0x0013080001ec7983 */ /* 0x000ee80000300a00 */
[----:B------:R-:W3:Y:S01]  /*41820*/  LDL.LU.64 R238, [R1+0x1300] ;  /* 0x0013000001ee7983 */ /* 0x000ee20000300a00 */
[----:B--2---:R-:W-:-:S03]  /*41830*/  IMAD.WIDE R4, R25, 0x4, R128 ;  /* 0x0000000419047825 */ /* 0x004fc600078e0280 */
[----:B------:R2:W-:Y:S01]  /*41840*/  STL.64 [R1+0x338], R6 ;  /* 0x0003380601007387 */ /* 0x0005e20000100a00 */
[----:B-1----:R-:W-:-:S03]  /*41850*/  IMAD.WIDE R2, R25, 0x4, R234 ;  /* 0x0000000419027825 */ /* 0x002fc600078e02ea */
[----:B------:R1:W-:Y:S04]  /*41860*/  STL.64 [R1+0x328], R4 ;  /* 0x0003280401007387 */ /* 0x0003e80000100a00 */
[----:B------:R1:W-:Y:S01]  /*41870*/  STL.64 [R1+0x320], R2 ;  /* 0x0003200201007387 */ /* 0x0003e20000100a00 */
[----:B------:R-:W-:-:S03]  /*41880*/  IMAD.WIDE R128, R25, 0x4, R44 ;  /* 0x0000000419807825 */ /* 0x000fc600078e022c */
[----:B------:R-:W2:Y:S01]  /*41890*/  LDL.LU.64 R172, [R1+0x12f8] ;  /* 0x0012f80001ac7983 */ /* 0x000ea20000300a00 */
[----:B------:R-:W-:-:S03]  /*418a0*/  IMAD.WIDE R242, R25, 0x4, R232 ;  /* 0x0000000419f27825 */ /* 0x000fc600078e02e8 */
[----:B------:R-:W2:Y:S04]  /*418b0*/  LDL.LU.64 R174, [R1+0x12f0] ;  /* 0x0012f00001ae7983 */ /* 0x000ea80000300a00 */
[----:B------:R-:W2:Y:S04]  /*418c0*/  LDL.LU.64 R44, [R1+0x12e8] ;  /* 0x0012e800012c7983 */ /* 0x000ea80000300a00 */
[----:B------:R-:W2:Y:S04]  /*418d0*/  LDL.LU.64 R234, [R1+0x12e0] ;  /* 0x0012e00001ea7983 */ /* 0x000ea80000300a00 */
[----:B------:R-:W2:Y:S01]  /*418e0*/  LDL.LU.64 R232, [R1+0x12d8] ;  /* 0x0012d80001e87983 */ /* 0x000ea20000300a00 */
[----:B----4-:R-:W-:-:S03]  /*418f0*/  IMAD.WIDE R244, R25, 0x4, R176 ;  /* 0x0000000419f47825 */ /* 0x010fc600078e02b0 */
[----:B------:R-:W4:Y:S01]  /*41900*/  LDL.LU.64 R176, [R1+0x12d0] ;  /* 0x0012d00001b07983 */ /* 0x000f220000300a00 */
[----:B------:R-:W-:-:S03]  /*41910*/  IMAD.WIDE R22, R25, 0x4, R240 ;  /* 0x0000000419167825 */ /* 0x000fc600078e02f0 */
[----:B------:R-:W4:Y:S01]  /*41920*/  LDL.LU.64 R240, [R1+0x12c8] ;  /* 0x0012c80001f07983 */ /* 0x000f220000300a00 */
[----:B---3--:R-:W-:-:S03]  /*41930*/  IMAD.WIDE R246, R25, 0x4, R236 ;  /* 0x0000000419f67825 */ /* 0x008fc600078e02ec */
[----:B------:R-:W3:Y:S01]  /*41940*/  LDL.LU.64 R236, [R1+0x12c0] ;  /* 0x0012c00001ec7983 */ /* 0x000ee20000300a00 */
[----:B------:R-:W-:-:S03]  /*41950*/  IMAD.WIDE R248, R25, 0x4, R238 ;  /* 0x0000000419f87825 */ /* 0x000fc600078e02ee */
[----:B------:R-:W3:Y:S04]  /*41960*/  LDL.LU.64 R238, [R1+0x12b8] ;  /* 0x0012b80001ee7983 */ /* 0x000ee80000300a00 */
[----:B------:R-:W3:Y:S01]  /*41970*/  LDL.LU.64 R220, [R1+0x12b0] ;  /* 0x0012b00001dc7983 */ /* 0x000ee20000300a00 */
[----:B--2---:R-:W-:-:S04]  /*41980*/  IMAD.WIDE R250, R25, 0x4, R174 ;  /* 0x0000000419fa7825 */ /* 0x004fc800078e02ae */
[C---:B------:R-:W-:Y:S02]  /*41990*/  IMAD.WIDE R26, R25.reuse, 0x4, R234 ;  /* 0x00000004191a7825 */ /* 0x040fe400078e02ea */
[----:B------:R-:W2:Y:S02]  /*419a0*/  LDL.LU.64 R234, [R1+0x12a8] ;  /* 0x0012a80001ea7983 */ /* 0x000ea40000300a00 */
[C---:B------:R-:W-:Y:S02]  /*419b0*/  IMAD.WIDE R174, R25.reuse, 0x4, R232 ;  /* 0x0000000419ae7825 */ /* 0x040fe400078e02e8 */
[----:B------:R-:W2:Y:S02]  /*419c0*/  LDL.LU.64 R232, [R1+0x12a0] ;  /* 0x0012a00001e87983 */ /* 0x000ea40000300a00 */
[----:B------:R-:W-:Y:S02]  /*419d0*/  IMAD.WIDE R32, R25, 0x4, R44 ;  /* 0x0000000419207825 */ /* 0x000fe400078e022c */
[----:B------:R-:W2:Y:S01]  /*419e0*/  LDL.LU.64 R44, [R1+0x1298] ;  /* 0x00129800012c7983 */ /* 0x000ea20000300a00 */
[----:B------:R-:W-:-:S04]  /*419f0*/  IADD3 R38, R43, -0x2c0, RZ ;  /* 0xfffffd402b267810 */ /* 0x000fc80007ffe0ff */
[----:B------:R-:W-:Y:S01]  /*41a00*/  ISETP.GE.U32.AND P5, PT, R38, 0x7ffffcc1, PT ;  /* 0x7ffffcc12600780c */ /* 0x000fe20003fa6070 */
[----:B------:R-:W-:-:S05]  /*41a10*/  VIADD R38, R42, 0xfffffd23 ;  /* 0xfffffd232a267836 */ /* 0x000fca0000000000 */
[----:B------:R-:W-:Y:S02]  /*41a20*/  ISETP.GE.U32.AND P1, PT, R38, 0x7ffffca4, PT ;  /* 0x7ffffca42600780c */ /* 0x000fe40003f26070 */
[----:B------:R-:W-:Y:S01]  /*41a30*/  IADD3 R38, R41, -0x2de, RZ ;  /* 0xfffffd2229267810 */ /* 0x000fe20007ffe0ff */
[----:B------:R-:W-:Y:S01]  /*41a40*/  IMAD.WIDE R170, R25, 0x4, R170 ;  /* 0x0000000419aa7825 */ /* 0x000fe200078e02aa */
[----:B------:R-:W1:Y:S01]  /*41a50*/  S2R R0, SR_TID.X ;  /* 0x0000000000007919 */ /* 0x000e620000002100 */
[----:B------:R-:W1:Y:S01]  /*41a60*/  LDC R41, c[0x0][0x230] ;  /* 0x00008c00ff297b82 */ /* 0x000e620000000800 */
[----:B------:R-:W-:Y:S02]  /*41a70*/  ISETP.GE.U32.AND P4, PT, R38, 0x7ffffca3, PT ;  /* 0x7ffffca32600780c */ /* 0x000fe40003f86070 */
[----:B------:R-:W-:-:S04]  /*41a80*/  IADD3 R38, R40, -0x2df, RZ ;  /* 0xfffffd2128267810 */ /* 0x000fc80007ffe0ff */
[----:B------:R-:W-:Y:S01]  /*41a90*/  ISETP.GE.U32.AND P3, PT, R38, 0x7ffffca2, PT ;  /* 0x7ffffca22600780c */ /* 0x000fe20003f66070 */
[----:B------:R-:W-:Y:S02]  /*41aa0*/  VIADD R38, R39, 0xfffffd20 ;  /* 0xfffffd2027267836 */ /* 0x000fe40000000000 */
[----:B------:R-:W1:Y:S03]  /*41ab0*/  LDC R39, c[0x0][0x230] ;  /* 0x00008c00ff277b82 */ /* 0x000e660000000800 */
[----:B------:R-:W-:Y:S02]  /*41ac0*/  ISETP.GE.U32.AND P2, PT, R38, 0x7ffffca1, PT ;  /* 0x7ffffca12600780c */ /* 0x000fe40003f46070 */
[----:B------:R-:W-:-:S05]  /*41ad0*/  IADD3 R38, R24, 0x100000, RZ ;  /* 0x0010000018267810 */ /* 0x000fca0007ffe0ff */
[----:B------:R-:W-:Y:S04]  /*41ae0*/  LDGSTS.E [R38+0x58008], desc[UR8][R6.64], !P6 ;  /* 0x5800800006267fae */ /* 0x000fe8000f121848 */
[----:B------:R-:W-:Y:S01]  /*41af0*/  LDGSTS.E [R37+0x5c008], desc[UR8][R4.64], !P6 ;  /* 0x5c00800004257fae */ /* 0x000fe2000f121848 */
[----:B------:R-:W-:-:S03]  /*41b00*/  IMAD.WIDE R172, R25, 0x4, R172 ;  /* 0x0000000419ac7825 */ /* 0x000fc600078e02ac */
[----:B------:R-:W-:Y:S04]  /*41b10*/  LDGSTS.E [R36+0x5000c], desc[UR8][R128.64], !P5 ;  /* 0x5000c00080247fae */ /* 0x000fe8000e921848 */
[----:B------:R-:W-:Y:S04]  /*41b20*/  LDGSTS.E [R35+0x5400c], desc[UR8][R2.64], !P5 ;  /* 0x5400c00002237fae */ /* 0x000fe8000e921848 */
[----:B------:R-:W-:Y:S04]  /*41b30*/  LDGSTS.E [R34+0x5800c], desc[UR8][R242.64], !P5 ;  /* 0x5800c000f2227fae */ /* 0x000fe8000e921848 */
[----:B------:R-:W-:Y:S04]  /*41b40*/  LDGSTS.E [R38+0x5c00c], desc[UR8][R244.64], !P5 ;  /* 0x5c00c000f4267fae */ /* 0x000fe8000e921848 */
[----:B------:R-:W-:Y:S04]  /*41b50*/  LDGSTS.E [R37+0x60000], desc[UR8][R170.64], !P1 ;  /* 0x60000000aa257fae */ /* 0x000fe8000c921848 */
[----:B------:R-:W-:Y:S04]  /*41b60*/  LDGSTS.E [R36+0x64000], desc[UR8][R22.64], !P1 ;  /* 0x6400000016247fae */ /* 0x000fe8000c921848 */
[----:B------:R-:W-:Y:S04]  /*41b70*/  LDGSTS.E [R35+0x68000], desc[UR8][R246.64], !P1 ;  /* 0x68000000f6237fae */ /* 0x000fe8000c921848 */
[----:B------:R-:W-:Y:S04]  /*41b80*/  LDGSTS.E [R34+0x6c000], desc[UR8][R248.64], !P1 ;  /* 0x6c000000f8227fae */ /* 0x000fe8000c921848 */
[----:B------:R1:W-:Y:S04]  /*41b90*/  LDGSTS.E [R38+0x60004], desc[UR8][R172.64], !P4 ;  /* 0x60004000ac267fae */ /* 0x0003e8000e121848 */
[----:B------:R-:W-:Y:S04]  /*41ba0*/  LDGSTS.E [R37+0x64004], desc[UR8][R250.64], !P4 ;  /* 0x64004000fa257fae */ /* 0x000fe8000e121848 */
[----:B------:R-:W-:Y:S01]  /*41bb0*/  LDGSTS.E [R36+0x68004], desc[UR8][R32.64], !P4 ;  /* 0x6800400020247fae */ /* 0x000fe2000e121848 */
[----:B-1----:R-:W1:Y:S03]  /*41bc0*/  LDC R38, c[0x0][0x230] ;  /* 0x00008c00ff267b82 */ /* 0x002e660000000800 */
[----:B------:R-:W-:Y:S04]  /*41bd0*/  LDGSTS.E [R35+0x6c004], desc[UR8][R26.64], !P4 ;  /* 0x6c0040001a237fae */ /* 0x000fe8000e121848 */
[----:B------:R-:W-:Y:S01]  /*41be0*/  LDGSTS.E [R34+0x60008], desc[UR8][R174.64], !P3 ;  /* 0x60008000ae227fae */ /* 0x000fe2000d921848 */
[----:B----4-:R-:W-:-:S05]  /*41bf0*/  IMAD.WIDE R28, R25, 0x4, R176 ;  /* 0x00000004191c7825 */ /* 0x010fca00078e02b0 */
[----:B------:R4:W-:Y:S01]  /*41c00*/  LDGSTS.E [R37+0x64008], desc[UR8][R28.64], !P3 ;  /* 0x640080001c257fae */ /* 0x0009e2000d921848 */
[----:B------:R-:W-:-:S03]  /*41c10*/  IMAD.WIDE R30, R25, 0x4, R240 ;  /* 0x00000004191e7825 */ /* 0x000fc600078e02f0 */
[----:B------:R-:W4:Y:S01]  /*41c20*/  LDL.LU.64 R240, [R1+0x1290] ;  /* 0x0012900001f07983 */ /* 0x000f220000300a00 */
[----:B---3--:R-:W-:-:S04]  /*41c30*/  IMAD.WIDE R6, R25, 0x4, R236 ;  /* 0x0000000419067825 */ /* 0x008fc800078e02ec */
[----:B------:R-:W-:-:S04]  /*41c40*/  IMAD.WIDE R176, R25, 0x4, R238 ;  /* 0x0000000419b07825 */ /* 0x000fc800078e02ee */
[C---:B--2---:R-:W-:Y:S01]  /*41c50*/  IMAD.WIDE R18, R25.reuse, 0x4, R234 ;  /* 0x0000000419127825 */ /* 0x044fe200078e02ea */
[----:B------:R-:W2:Y:S04]  /*41c60*/  LDL.LU.64 R238, [R1+0x1288] ;  /* 0x0012880001ee7983 */ /* 0x000ea80000300a00 */
[----:B------:R-:W3:Y:S01]  /*41c70*/  LDL.LU.64 R236, [R1+0x1280] ;  /* 0x0012800001ec7983 */ /* 0x000ee20000300a00 */
[----:B------:R-:W-:-:S03]  /*41c80*/  IMAD.WIDE R20, R25, 0x4, R232 ;  /* 0x0000000419147825 */ /* 0x000fc600078e02e8 */
[----:B------:R-:W3:Y:S04]  /*41c90*/  LDL.LU.64 R222, [R1+0x1278] ;  /* 0x0012780001de7983 */ /* 0x000ee80000300a00 */
        /* <DEDUP_REMOVED lines=8> */
[----:B----4-:R-:W-:Y:S02]  /*41d20*/  IADD3 R37, R39, -0x2fd, RZ ;  /* 0xfffffd0327257810 */ /* 0x010fe40007ffe0ff */
[----:B------:R-:W4:Y:S01]  /*41d30*/  LDC R39, c[0x0][0x230] ;  /* 0x00008c00ff277b82 */ /* 0x000f220000000800 */
[----:B------:R-:W-:Y:S01]  /*41d40*/  LDGSTS.E [R36+0x68008], desc[UR8][R30.64], !P3 ;  /* 0x680080001e247fae */ /* 0x000fe2000d921848 */
[----:B------:R-:W-:Y:S01]  /*41d50*/  ISETP.GE.U32.AND P1, PT, R37, 0x7ffffc84, PT ;  /* 0x7ffffc842500780c */ /* 0x000fe20003f26070 */
[----:B------:R-:W-:Y:S02]  /*41d60*/  VIADD R37, R24, 0x100000 ;  /* 0x0010000018257836 */ /* 0x000fe40000000000 */
[----:B------:R-:W-:Y:S04]  /*41d70*/  LDGSTS.E [R35+0x6c008], desc[UR8][R6.64], !P3 ;  /* 0x6c00800006237fae */ /* 0x000fe8000d921848 */
[----:B------:R-:W-:Y:S04]  /*41d80*/  LDGSTS.E [R34+0x6000c], desc[UR8][R176.64], !P2 ;  /* 0x6000c000b0227fae */ /* 0x000fe8000d121848 */
[----:B------:R1:W-:Y:S04]  /*41d90*/  LDGSTS.E [R37+0x6400c], desc[UR8][R8.64], !P2 ;  /* 0x6400c00008257fae */ /* 0x0003e8000d121848 */
[----:B------:R-:W-:Y:S04]  /*41da0*/  LDGSTS.E [R36+0x6800c], desc[UR8][R18.64], !P2 ;  /* 0x6800c00012247fae */ /* 0x000fe8000d121848 */
[----:B------:R-:W-:Y:S01]  /*41db0*/  LDGSTS.E [R35+0x6c00c], desc[UR8][R20.64], !P2 ;  /* 0x6c00c00014237fae */ /* 0x000fe2000d121848 */
[----:B-1----:R-:W-:-:S03]  /*41dc0*/  IADD3 R37, R38, -0x2fe, RZ ;  /* 0xfffffd0226257810 */ /* 0x002fc60007ffe0ff */
[----:B------:R-:W-:Y:S01]  /*41dd0*/  LDGSTS.E [R34+0x70000], desc[UR8][R220.64], !P1 ;  /* 0x70000000dc227fae */ /* 0x000fe2000c921848 */
[----:B------:R-:W-:Y:S02]  /*41de0*/  ISETP.GE.U32.AND P2, PT, R37, 0x7ffffc83, PT ;  /* 0x7ffffc832500780c */ /* 0x000fe40003f46070 */
[----:B------:R-:W-:Y:S02]  /*41df0*/  IADD3 R37, R24, 0x100000, RZ ;  /* 0x0010000018257810 */ /* 0x000fe40007ffe0ff */
[----:B------:R-:W-:Y:S02]  /*41e00*/  LOP3.LUT R0, R0, 0x7f, RZ, 0xc0, !PT ;  /* 0x0000007f00007812 */ /* 0x000fe400078ec0ff */
[----:B------:R-:W-:Y:S01]  /*41e10*/  IADD3 R41, R41, -0x300, RZ ;  /* 0xfffffd0029297810 */ /* 0x000fe20007ffe0ff */
[----:B------:R-:W-:Y:S02]  /*41e20*/  VIADD R40, R24, 0x100000 ;  /* 0x0010000018287836 */ /* 0x000fe40000000000 */
[----:B------:R-:W-:-:S05]  /*41e30*/  IMAD.WIDE R240, R25, 0x4, R240 ;  /* 0x0000000419f07825 */ /* 0x000fca00078e02f0 */
[----:B------:R4:W-:Y:S02]  /*41e40*/  LDGSTS.E [R37+0x74000], desc[UR8][R240.64], !P1 ;  /* 0x74000000f0257fae */ /* 0x0009e4000c921848 */
[----:B----4-:R-:W-:-:S05]  /*41e50*/  VIADD R37, R39, 0xfffffd01 ;  /* 0xfffffd0127257836 */ /* 0x010fca0000000000 */
[----:B------:R-:W-:Y:S02]  /*41e60*/  ISETP.GE.U32.AND P3, PT, R37, 0x7ffffc82, PT ;  /* 0x7ffffc822500780c */ /* 0x000fe40003f66070 */
[----:B------:R-:W-:Y:S01]  /*41e70*/  IADD3 R37, R24, 0x100000, RZ ;  /* 0x0010000018257810 */ /* 0x000fe20007ffe0ff */
[----:B--2---:R-:W-:-:S04]  /*41e80*/  IMAD.WIDE R238, R25, 0x4, R238 ;  /* 0x0000000419ee7825 */ /* 0x004fc800078e02ee */
[C---:B---3--:R-:W-:Y:S01]  /*41e90*/  IMAD.WIDE R236, R25.reuse, 0x4, R236 ;  /* 0x0000000419ec7825 */ /* 0x048fe200078e02ec */
[----:B------:R-:W-:Y:S03]  /*41ea0*/  LDGSTS.E [R36+0x78000], desc[UR8][R238.64], !P1 ;  /* 0x78000000ee247fae */ /* 0x000fe6000c921848 */
[C---:B------:R-:W-:Y:S01]  /*41eb0*/  IMAD.WIDE R222, R25.reuse, 0x4, R222 ;  /* 0x0000000419de7825 */ /* 0x040fe200078e02de */
[----:B------:R-:W-:Y:S03]  /*41ec0*/  LDGSTS.E [R35+0x7c000], desc[UR8][R236.64], !P1 ;  /* 0x7c000000ec237fae */ /* 0x000fe6000c921848 */
[C---:B------:R-:W-:Y:S01]  /*41ed0*/  IMAD.WIDE R234, R25.reuse, 0x4, R234 ;  /* 0x0000000419ea7825 */ /* 0x040fe200078e02ea */
[----:B------:R-:W-:Y:S03]  /*41ee0*/  LDGSTS.E [R34+0x70004], desc[UR8][R222.64], !P2 ;  /* 0x70004000de227fae */ /* 0x000fe6000d121848 */
[C---:B------:R-:W-:Y:S01]  /*41ef0*/  IMAD.WIDE R232, R25.reuse, 0x4, R232 ;  /* 0x0000000419e87825 */ /* 0x040fe200078e02e8 */
[----:B------:R-:W-:Y:S03]  /*41f00*/  LDGSTS.E [R37+0x74004], desc[UR8][R234.64], !P2 ;  /* 0x74004000ea257fae */ /* 0x000fe6000d121848 */
[----:B------:R-:W-:Y:S01]  /*41f10*/  IMAD.WIDE R228, R25, 0x4, R226 ;  /* 0x0000000419e47825 */ /* 0x000fe200078e02e2 */
[----:B------:R1:W-:Y:S04]  /*41f20*/  LDGSTS.E [R36+0x78004], desc[UR8][R232.64], !P2 ;  /* 0x78004000e8247fae */ /* 0x0003e8000d121848 */
[----:B------:R-:W-:Y:S01]  /*41f30*/  LDGSTS.E [R35+0x7c004], desc[UR8][R228.64], !P2 ;  /* 0x7c004000e4237fae */ /* 0x000fe2000d121848 */
[----:B------:R-:W-:-:S02]  /*41f40*/  ISETP.GE.AND P2, PT, R0, R41, PT ;  /* 0x000000290000720c */ /* 0x000fc40003f46270 */
[----:B------:R-:W2:Y:S01]  /*41f50*/  LDC R0, c[0x0][0x230] ;  /* 0x00008c00ff007b82 */ /* 0x000ea20000000800 */
[----:B------:R-:W3:Y:S01]  /*41f60*/  LDL.LU.64 R226, [R1+0x1218] ;  /* 0x0012180001e27983 */ /* 0x000ee20000300a00 */
[----:B------:R-:W-:-:S03]  /*41f70*/  IMAD.WIDE R224, R25, 0x4, R224 ;  /* 0x0000000419e07825 */ /* 0x000fc600078e02e0 */
[----:B------:R-:W4:Y:S04]  /*41f80*/  LDL.LU.64 R42, [R1+0x1208] ;  /* 0x00120800012a7983 */ /* 0x000f280000300a00 */
[----:B------:R-:W4:Y:S04]  /*41f90*/  LDL.LU.64 R130, [R1+0xd50] ;  /* 0x000d500001827983 */ /* 0x000f280000300a00 */
[----:B------:R-:W4:Y:S04]  /*41fa0*/  LDL.LU.64 R88, [R1+0xd48] ;  /* 0x000d480001587983 */ /* 0x000f280000300a00 */
[----:B------:R-:W4:Y:S01]  /*41fb0*/  LDL.LU.64 R86, [R1+0xd40] ;  /* 0x000d400001567983 */ /* 0x000f220000300a00 */
[----:B------:R-:W-:-:S03]  /*41fc0*/  IADD3 R39, R24, 0x100000, RZ ;  /* 0x0010000018277810 */ /* 0x000fc60007ffe0ff */
[----:B------:R-:W4:Y:S01]  /*41fd0*/  LDL.LU.64 R84, [R1+0xd38] ;  /* 0x000d380001547983 */ /* 0x000f220000300a00 */
[----:B--2---:R-:W-:-:S03]  /*41fe0*/  IADD3 R0, R0, 0x7f, RZ ;  /* 0x0000007f00007810 */ /* 0x004fc60007ffe0ff */
[----:B------:R2:W-:Y:S01]  /*41ff0*/  LDGSTS.E [R34+0x70008], desc[UR8][R224.64], !P3 ;  /* 0x70008000e0227fae */ /* 0x0005e2000d921848 */
[----:B-1----:R-:W-:Y:S01]  /*42000*/  IMAD.WIDE R36, R25, 0x4, R44 ;  /* 0x0000000419247825 */ /* 0x002fe200078e022c */
[----:B------:R-:W-:Y:S02]  /*42010*/  SEL R38, RZ, 0x4, P2 ;  /* 0x00000004ff267807 */ /* 0x000fe40001000000 */
[----:B------:R-:W4:Y:S01]  /*42020*/  LDL.LU.64 R82, [R1+0xd60] ;  /* 0x000d600001527983 */ /* 0x000f220000300a00 */
[----:B------:R-:W-:-:S03]  /*42030*/  ISETP.GT.AND P1, PT, R0, 0x37f, PT ;  /* 0x0000037f0000780c */ /* 0x000fc60003f24270 */
[----:B------:R-:W4:Y:S01]  /*42040*/  LDL.LU.64 R12, [R1+0xcf0] ;  /* 0x000cf000010c7983 */ /* 0x000f220000300a00 */
[----:B--2---:R-:W-:-:S03]  /*42050*/  IMAD.WIDE R34, R25, 0x4, R230 ;  /* 0x0000000419227825 */ /* 0x004fc600078e02e6 */
[----:B------:R-:W2:Y:S01]  /*42060*/  LDL.LU.64 R10, [R1+0xcc8] ;  /* 0x000cc800010a7983 */ /* 0x000ea20000300a00 */
[----:B------:R-:W-:-:S03]  /*42070*/  ISETP.GE.U32.AND P2, PT, R41, 0x7ffffc81, PT ;  /* 0x7ffffc812900780c */ /* 0x000fc60003f46070 */
[----:B------:R-:W2:Y:S01]  /*42080*/  LDL.LU.64 R4, [R1+0x3f0] ;  /* 0x0003f00001047983 */ /* 0x000ea20000300a00 */
[----:B------:R-:W-:-:S03]  /*42090*/  SEL R44, R38, RZ, P1 ;  /* 0x000000ff262c7207 */ /* 0x000fc60000800000 */
[----:B------:R-:W2:Y:S04]  /*420a0*/  LDL.LU.64 R2, [R1+0x3c0] ;  /* 0x0003c00001027983 */ /* 0x000ea80000300a00 */
[----:B------:R-:W2:Y:S04]  /*420b0*/  LDL.LU.64 R178, [R1+0x360] ;  /* 0x0003600001b27983 */ /* 0x000ea80000300a00 */
[----:B------:R-:W2:Y:S04]  /*420c0*/  LDL.LU.64 R230, [R1+0x330] ;  /* 0x0003300001e67983 */ /* 0x000ea80000300a00 */
[----:B------:R1:W-:Y:S04]  /*420d0*/  LDGSTS.E [R40+0x74008], desc[UR8][R34.64], !P3 ;  /* 0x7400800022287fae */ /* 0x0003e8000d921848 */
[----:B------:R1:W-:Y:S04]  /*420e0*/  LDGSTS.E [R39+0x78008], desc[UR8][R36.64], !P3 ;  /* 0x7800800024277fae */ /* 0x0003e8000d921848 */
[----:B------:R-:W1:Y:S04]  /*420f0*/  LDL.LU.64 R40, [R1+0x1210] ;  /* 0x0012100001287983 */ /* 0x000e680000300a00 */
[----:B------:R-:W2:Y:S01]  /*42100*/  LDL.LU.64 R38, [R1+0x1220] ;  /* 0x0012200001267983 */ /* 0x000ea20000300a00 */
[----:B------:R-:W-:Y:S01]  /*42110*/  VIADD R0, R24, 0x100000 ;  /* 0x0010000018007836 */ /* 0x000fe20000000000 */
[----:B------:R-:W-:Y:S01]  /*42120*/  ISETP.NE.U32.AND P1, PT, R44, RZ, PT ;  /* 0x000000ff2c00720c */ /* 0x000fe20003f25070 */
[C---:B------:R-:W-:Y:S01]  /*42130*/  VIADD R44, R24.reuse, 0x100000 ;  /* 0x00100000182c7836 */ /* 0x040fe20000000000 */
[----:B------:R-:W-:-:S02]  /*42140*/  IADD3 R252, R24, 0x100000, RZ ;  /* 0x0010000018fc7810 */ /* 0x000fc40007ffe0ff */
[----:B------:R-:W-:Y:S01]  /*42150*/  IADD3 R45, R24, 0x100000, RZ ;  /* 0x00100000182d7810 */ /* 0x000fe20007ffe0ff */
[----:B---3--:R-:W-:-:S04]  /*42160*/  IMAD.WIDE R226, R25, 0x4, R226 ;  /* 0x0000000419e27825 */ /* 0x008fc800078e02e2 */
[----:B----4-:R-:W-:-:S04]  /*42170*/  IMAD.WIDE R42, R25, 0x4, R42 ;  /* 0x00000004192a7825 */ /* 0x010fc800078e022a */
[----:B------:R-:W-:-:S04]  /*42180*/  IMAD.WIDE R130, R25, 0x4, R130 ;  /* 0x0000000419827825 */ /* 0x000fc800078e0282 */
[----:B------:R-:W-:-:S04]  /*42190*/  IMAD.WIDE R88, R25, 0x4, R88 ;  /* 0x0000000419587825 */ /* 0x000fc800078e0258 */
[----:B------:R-:W-:-:S04]  /*421a0*/  IMAD.WIDE R86, R25, 0x4, R86 ;  /* 0x0000000419567825 */ /* 0x000fc800078e0256 */
[----:B------:R-:W-:-:S04]  /*421b0*/  IMAD.WIDE R84, R25, 0x4, R84 ;  /* 0x0000000419547825 */ /* 0x000fc800078e0254 */
[----:B------:R-:W-:-:S04]  /*421c0*/  IMAD.WIDE R82, R25, 0x4, R82 ;  /* 0x0000000419527825 */ /* 0x000fc800078e0252 */
[----:B------:R-:W-:-:S04]  /*421d0*/  IMAD.WIDE R12, R25, 0x4, R12 ;  /* 0x00000004190c7825 */ /* 0x000fc800078e020c */
[----:B--2---:R-:W-:-:S04]  /*421e0*/  IMAD.WIDE R10, R25, 0x4, R10 ;  /* 0x00000004190a7825 */ /* 0x004fc800078e020a */
[----:B------:R-:W-:-:S04]  /*421f0*/  IMAD.WIDE R4, R25, 0x4, R4 ;  /* 0x0000000419047825 */ /* 0x000fc800078e0204 */
[----:B------:R-:W-:-:S04]  /*42200*/  IMAD.WIDE R2, R25, 0x4, R2 ;  /* 0x0000000419027825 */ /* 0x000fc800078e0202 */
[----:B-1----:R-:W-:-:S04]  /*42210*/  IMAD.WIDE R40, R25, 0x4, R40 ;  /* 0x0000000419287825 */ /* 0x002fc800078e0228 */
[----:B------:R-:W-:-:S05]  /*42220*/  IMAD.WIDE R38, R25, 0x4, R38 ;  /* 0x0000000419267825 */ /* 0x000fca00078e0226 */
[----:B------:R1:W-:Y:S04]  /*42230*/  LDGSTS.E [R0+0x7c008], desc[UR8][R38.64], !P3 ;  /* 0x7c00800026007fae */ /* 0x0003e8000d921848 */
[----:B------:R-:W-:Y:S04]  /*42240*/  LDGSTS.E [R44+0x7000c], desc[UR8][R226.64], !P2 ;  /* 0x7000c000e22c7fae */ /* 0x000fe8000d121848 */
[----:B------:R-:W-:Y:S04]  /*42250*/  LDGSTS.E [R252+0x7400c], desc[UR8][R40.64], !P2 ;  /* 0x7400c00028fc7fae */ /* 0x000fe8000d121848 */
[----:B------:R-:W2:Y:S04]  /*42260*/  LDL.LU R0, [R1+0x1bc0] ;  /* 0x001bc00001007983 */ /* 0x000ea80000300800 */
[----:B------:R3:W-:Y:S04]  /*42270*/  LDGSTS.E [R45+0x7800c], desc[UR8][R42.64], !P2 ;  /* 0x7800c0002a2d7fae */ /* 0x0007e8000d121848 */
[----:B------:R-:W3:Y:S04]  /*42280*/  LDL.LU.64 R44, [R1+0x13b8] ;  /* 0x0013b800012c7983 */ /* 0x000ee80000300a00 */
[----:B------:R4:W-:Y:S04]  /*42290*/  STL.64 [R1+0x758], R130 ;  /* 0x0007588201007387 */ /* 0x0009e80000100a00 */
[----:B----4-:R-:W4:Y:S04]  /*422a0*/  LDL.LU.64 R130, [R1+0x1bb8] ;  /* 0x001bb80001827983 */ /* 0x010f280000300a00 */
[----:B------:R1:W-:Y:S04]  /*422b0*/  STL.64 [R1+0x760], R88 ;  /* 0x0007605801007387 */ /* 0x0003e80000100a00 */
[----:B-1----:R-:W2:Y:S04]  /*422c0*/  LDL.LU.64 R88, [R1+0x1bb0] ;  /* 0x001bb00001587983 */ /* 0x002ea80000300a00 */
[----:B------:R1:W-:Y:S04]  /*422d0*/  STL.64 [R1+0x768], R86 ;  /* 0x0007685601007387 */ /* 0x0003e80000100a00 */
[----:B-1----:R-:W3:Y:S04]  /*422e0*/  LDL.LU.64 R86, [R1+0x1ba8] ;  /* 0x001ba80001567983 */ /* 0x002ee80000300a00 */
[----:B------:R1:W-:Y:S04]  /*422f0*/  STL.64 [R1+0x770], R84 ;  /* 0x0007705401007387 */ /* 0x0003e80000100a00 */
[----:B-1----:R-:W4:Y:S04]  /*42300*/  LDL.LU.64 R84, [R1+0x1ba0] ;  /* 0x001ba00001547983 */ /* 0x002f280000300a00 */
        /* <DEDUP_REMOVED lines=9> */
[----:B-1----:R-:W2:Y:S01]  /*423a0*/  LDL.LU.64 R2, [R1+0x1b78] ;  /* 0x001b780001027983 */ /* 0x002ea20000300a00 */
[----:B------:R-:W-:-:S04]  /*423b0*/  IMAD.WIDE R178, R25, 0x4, R178 ;  /* 0x0000000419b27825 */ /* 0x000fc800078e02b2 */
[C---:B------:R-:W-:Y:S01]  /*423c0*/  IMAD.WIDE R230, R25.reuse, 0x4, R230 ;  /* 0x0000000419e67825 */ /* 0x040fe200078e02e6 */
[----:B------:R1:W-:Y:S03]  /*423d0*/  STL.64 [R1+0x7a0], R178 ;  /* 0x0007a0b201007387 */ /* 0x0003e60000100a00 */
[C---:B------:R-:W-:Y:S01]  /*423e0*/  IMAD.WIDE R14, R25.reuse, 0x4, R14 ;  /* 0x00000004190e7825 */ /* 0x040fe200078e020e */
[----:B-1----:R-:W2:Y:S04]  /*423f0*/  LDL.LU.64 R178, [R1+0x1b70] ;  /* 0x001b700001b27983 */ /* 0x002ea80000300a00 */
[----:B------:R1:W-:Y:S01]  /*42400*/  STL.64 [R1+0x7a8], R230 ;  /* 0x0007a8e601007387 */ /* 0x0003e20000100a00 */
[----:B------:R-:W-:-:S03]  /*42410*/  IMAD.WIDE R16, R25, 0x4, R16 ;  /* 0x0000000419107825 */ /* 0x000fc600078e0210 */
[----:B-1----:R-:W2:Y:S01]  /*42420*/  LDL.LU.64 R230, [R1+0x1b68] ;  /* 0x001b680001e67983 */ /* 0x002ea20000300a00 */
[----:B------:R-:W-:-:S04]  /*42430*/  IMAD.WIDE R46, R25, 0x4, R46 ;  /* 0x00000004192e7825 */ /* 0x000fc800078e022e */
[----:B------:R-:W-:-:S04]  /*42440*/  IMAD.WIDE R48, R25, 0x4, R48 ;  /* 0x0000000419307825 */ /* 0x000fc800078e0230 */
[----:B---3--:R-:W-:-:S04]  /*42450*/  IMAD.WIDE R12, R25, 0x4, R12 ;  /* 0x00000004190c7825 */ /* 0x008fc800078e020c */
[----:B----4-:R-:W-:-:S04]  /*42460*/  IMAD.WIDE R10, R25, 0x4, R10 ;  /* 0x00000004190a7825 */ /* 0x010fc800078e020a */
[----:B--2---:R-:W-:-:S04]  /*42470*/  IMAD.WIDE R4, R25, 0x4, R4 ;  /* 0x0000000419047825 */ /* 0x004fc800078e0204 */
[----:B------:R-:W-:-:S05]  /*42480*/  IMAD.WIDE R2, R25, 0x4, R2 ;  /* 0x0000000419027825 */ /* 0x000fca00078e0202 */
        /* <DEDUP_REMOVED lines=15> */
[----:B-1----:R-:W3:Y:S01]  /*42580*/  LDL.LU.64 R48, [R1+0xe38] ;  /* 0x000e380001307983 */ /* 0x002ee20000300a00 */
[----:B------:R-:W-:-:S05]  /*42590*/  IMAD.WIDE R50, R25, 0x4, R50 ;  /* 0x0000000419327825 */ /* 0x000fca00078e0232 */
[----:B------:R1:W-:Y:S01]  /*425a0*/  STL.64 [R1+0x870], R50 ;  /* 0x0008703201007387 */ /* 0x0003e20000100a00 */
[----:B------:R-:W-:-:S04]  /*425b0*/  IMAD.WIDE R54, R25, 0x4, R54 ;  /* 0x0000000419367825 */ /* 0x000fc800078e0236 */
[----:B-1----:R-:W-:-:S04]  /*425c0*/  IMAD.WIDE R50, R25, 0x4, R52 ;  /* 0x0000000419327825 */ /* 0x002fc800078e0234 */
[C---:B------:R-:W-:Y:S01]  /*425d0*/  IMAD.WIDE R52, R25.reuse, 0x4, R56 ;  /* 0x0000000419347825 */ /* 0x040fe200078e0238 */
[----:B------:R1:W-:Y:S04]  /*425e0*/  STL.64 [R1+0x8a0], R50 ;  /* 0x0008a03201007387 */ /* 0x0003e80000100a00 */
[----:B------:R1:W-:Y:S04]  /*425f0*/  STL.64 [R1+0x8d8], R54 ;  /* 0x0008d83601007387 */ /* 0x0003e80000100a00 */
[----:B------:R1:W-:Y:S02]  /*42600*/  STL.64 [R1+0x8f8], R52 ;  /* 0x0008f83401007387 */ /* 0x0003e40000100a00 */
[----:B-1----:R-:W-:-:S04]  /*42610*/  IMAD.WIDE R50, R25, 0x4, R58 ;  /* 0x0000000419327825 */ /* 0x002fc800078e023a */
[C---:B------:R-:W-:Y:S01]  /*42620*/  IMAD.WIDE R54, R25.reuse, 0x4, R60 ;  /* 0x0000000419367825 */ /* 0x040fe200078e023c */
[----:B------:R1:W-:Y:S03]  /*42630*/  STL.64 [R1+0x918], R50 ;  /* 0x0009183201007387 */ /* 0x0003e60000100a00 */
[C---:B------:R-:W-:Y:S01]  /*42640*/  IMAD.WIDE R52, R25.reuse, 0x4, R62 ;  /* 0x0000000419347825 */ /* 0x040fe200078e023e */
        /* <DEDUP_REMOVED lines=18> */
[----:B------:R-:W-:Y:S04]  /*42770*/  STL.64 [R1+0xb08], R54 ;  /* 0x000b083601007387 */ /* 0x000fe80000100a00 */
[----:B------:R-:W-:Y:S01]  /*42780*/  STL.64 [R1+0xb48], R52 ;  /* 0x000b483401007387 */ /* 0x000fe20000100a00 */
[----:B---3--:R-:W-:-:S04]  /*42790*/  IMAD.WIDE R50, R25, 0x4, R48 ;  /* 0x0000000419327825 */ /* 0x008fc800078e0230 */
[C---:B--2---:R-:W-:Y:S01]  /*427a0*/  IMAD.WIDE R48, R25.reuse, 0x4, R46 ;  /* 0x0000000419307825 */ /* 0x044fe200078e022e */
[----:B------:R-:W-:Y:S03]  /*427b0*/  STL.64 [R1+0xb68], R50 ;  /* 0x000b683201007387 */ /* 0x000fe60000100a00 */
[C---:B----4-:R-:W-:Y:S01]  /*427c0*/  IMAD.WIDE R46, R25.reuse, 0x4, R16 ;  /* 0x00000004192e7825 */ /* 0x050fe200078e0210 */
[----:B------:R1:W-:Y:S03]  /*427d0*/  STL.64 [R1+0xb90], R48 ;  /* 0x000b903001007387 */ /* 0x0003e60000100a00 */
[C---:B------:R-:W-:Y:S01]  /*427e0*/  IMAD.WIDE R16, R25.reuse, 0x4, R14 ;  /* 0x0000000419107825 */ /* 0x040fe200078e020e */
[----:B------:R-:W-:Y:S03]  /*427f0*/  STL.64 [R1+0xbb8], R46 ;  /* 0x000bb82e01007387 */ /* 0x000fe60000100a00 */
[C---:B------:R-:W-:Y:S01]  /*42800*/  IMAD.WIDE R14, R25.reuse, 0x4, R12 ;  /* 0x00000004190e7825 */ /* 0x040fe200078e020c */
[----:B------:R2:W-:Y:S03]  /*42810*/  STL.64 [R1+0xbc0], R16 ;  /* 0x000bc01001007387 */ /* 0x0005e60000100a00 */
[C---:B------:R-:W-:Y:S01]  /*42820*/  IMAD.WIDE R12, R25.reuse, 0x4, R10 ;  /* 0x00000004190c7825 */ /* 0x040fe200078e020a */
[----:B------:R3:W-:Y:S03]  /*42830*/  STL.64 [R1+0xbe8], R14 ;  /* 0x000be80e01007387 */ /* 0x0007e60000100a00 */
[C---:B------:R-:W-:Y:S01]  /*42840*/  IMAD.WIDE R10, R25.reuse, 0x4, R4 ;  /* 0x00000004190a7825 */ /* 0x040fe200078e0204 */
[----:B------:R4:W-:Y:S03]  /*42850*/  STL.64 [R1+0xbf8], R12 ;  /* 0x000bf80c01007387 */ /* 0x0009e60000100a00 */
[C---:B------:R-:W-:Y:S01]  /*42860*/  IMAD.WIDE R4, R25.reuse, 0x4, R2 ;  /* 0x0000000419047825 */ /* 0x040fe200078e0202 */
[----:B------:R4:W-:Y:S03]  /*42870*/  STL.64 [R1+0xc20], R10 ;  /* 0x000c200a01007387 */ /* 0x0009e60000100a00 */
[C---:B------:R-:W-:Y:S01]  /*42880*/  IMAD.WIDE R2, R25.reuse, 0x4, R82 ;  /* 0x0000000419027825 */ /* 0x040fe200078e0252 */
[----:B-1----:R-:W4:Y:S04]  /*42890*/  LDL.LU.64 R48, [R1+0xce0] ;  /* 0x000ce00001307983 */ /* 0x002f280000300a00 */
[----:B------:R1:W-:Y:S04]  /*428a0*/  STL.64 [R1+0xc50], R4 ;  /* 0x000c500401007387 */ /* 0x0003e80000100a00 */
[----:B--2---:R-:W2:Y:S04]  /*428b0*/  LDL.LU.64 R16, [R1+0xca8] ;  /* 0x000ca80001107983 */ /* 0x004ea80000300a00 */
[----:B------:R1:W-:Y:S04]  /*428c0*/  STL.64 [R1+0xc68], R2 ;  /* 0x000c680201007387 */ /* 0x0003e80000100a00 */
[----:B---3--:R-:W3:Y:S04]  /*428d0*/  LDL.LU.64 R14, [R1+0xc78] ;  /* 0x000c7800010e7983 */ /* 0x008ee80000300a00 */
[----:B----4-:R-:W4:Y:S04]  /*428e0*/  LDL.LU.64 R12, [R1+0xc48] ;  /* 0x000c4800010c7983 */ /* 0x010f280000300a00 */
[----:B------:R-:W4:Y:S04]  /*428f0*/  LDL.LU.64 R10, [R1+0x1f0] ;  /* 0x0001f000010a7983 */ /* 0x000f280000300a00 */
[----:B-1----:R-:W4:Y:S04]  /*42900*/  LDL.LU.64 R4, [R1+0x1d0] ;  /* 0x0001d00001047983 */ /* 0x002f280000300a00 */
[----:B------:R-:W4:Y:S01]  /*42910*/  LDL.LU.64 R2, [R1+0x1a0] ;  /* 0x0001a00001027983 */ /* 0x000f220000300a00 */
[----:B------:R-:W-:-:S04]  /*42920*/  IMAD.WIDE R46, R25, 0x4, R84 ;  /* 0x00000004192e7825 */ /* 0x000fc800078e0254 */
        /* <DEDUP_REMOVED lines=9> */
[----:B-1----:R-:W4:Y:S04]  /*429c0*/  LDL.LU.64 R46, [R1+0x140] ;  /* 0x00014000012e7983 */ /* 0x002f280000300a00 */
[----:B------:R1:W-:Y:S04]  /*429d0*/  STL.64 [R1+0xcf8], R52 ;  /* 0x000cf83401007387 */ /* 0x0003e80000100a00 */
        /* <DEDUP_REMOVED lines=30> */
[----:B------:R-:W-:Y:S01]  /*42bc0*/  STL.64 [R1+0xfb8], R54 ;  /* 0x000fb83601007387 */ /* 0x000fe20000100a00 */
[----:B-1----:R-:W-:-:S04]  /*42bd0*/  IMAD.WIDE R52, R25, 0x4, R126 ;  /* 0x0000000419347825 */ /* 0x002fc800078e027e */
[C---:B------:R-:W-:Y:S01]  /*42be0*/  IMAD.WIDE R50, R25.reuse, 0x4, R128 ;  /* 0x0000000419327825 */ /* 0x040fe200078e0280 */
[----:B------:R-:W-:Y:S04]  /*42bf0*/  STL.64 [R1+0xfd8], R52 ;  /* 0x000fd83401007387 */ /* 0x000fe80000100a00 */
[----:B------:R-:W-:Y:S01]  /*42c00*/  STL.64 [R1+0xff8], R50 ;  /* 0x000ff83201007387 */ /* 0x000fe20000100a00 */
[----:B------:R-:W-:-:S04]  /*42c10*/  IMAD.WIDE R48, R25, 0x4, R48 ;  /* 0x0000000419307825 */ /* 0x000fc800078e0230 */
[C---:B--2---:R-:W-:Y:S01]  /*42c20*/  IMAD.WIDE R16, R25.reuse, 0x4, R16 ;  /* 0x0000000419107825 */ /* 0x044fe200078e0210 */
[----:B------:R-:W-:Y:S03]  /*42c30*/  STL.64 [R1+0x1018], R48 ;  /* 0x0010183001007387 */ /* 0x000fe60000100a00 */
[C---:B---3--:R-:W-:Y:S01]  /*42c40*/  IMAD.WIDE R14, R25.reuse, 0x4, R14 ;  /* 0x00000004190e7825 */ /* 0x048fe200078e020e */
[----:B------:R1:W-:Y:S03]  /*42c50*/  STL.64 [R1+0x1038], R16 ;  /* 0x0010381001007387 */ /* 0x0003e60000100a00 */
[C---:B----4-:R-:W-:Y:S01]  /*42c60*/  IMAD.WIDE R12, R25.reuse, 0x4, R12 ;  /* 0x00000004190c7825 */ /* 0x050fe200078e020c */
        /* <DEDUP_REMOVED lines=12> */
[----:B-1----:R-:W4:Y:S04]  /*42d30*/  LDL.LU.64 R4, [R1+0x110] ;  /* 0x0001100001047983 */ /* 0x002f280000300a00 */
[----:B------:R-:W4:Y:S01]  /*42d40*/  LDL.LU.64 R2, [R1+0xe0] ;  /* 0x0000e00001027983 */ /* 0x000f220000300a00 */
[----:B------:R-:W-:-:S04]  /*42d50*/  IMAD.WIDE R48, R25, 0x4, R130 ;  /* 0x0000000419307825 */ /* 0x000fc800078e0282 */
[----:B------:R-:W-:-:S04]  /*42d60*/  IMAD.WIDE R50, R25, 0x4, R46 ;  /* 0x0000000419327825 */ /* 0x000fc800078e022e */
        /* <DEDUP_REMOVED lines=32> */
[----:B------:R1:W-:Y:S01]  /*42f70*/  STL.64 [R1+0x1768], R48 ;  /* 0x0017683001007387 */ /* 0x0003e20000100a00 */
[----:B------:R-:W4:Y:S03]  /*42f80*/  LDC R162, c[0x0][0x230] ;  /* 0x00008c00ffa27b82 */ /* 0x000f260000000800 */
[----:B------:R1:W-:Y:S02]  /*42f90*/  STL.64 [R1+0x1770], R46 ;  /* 0x0017702e01007387 */ /* 0x0003e40000100a00 */
[----:B-1----:R-:W-:-:S03]  /*42fa0*/  IMAD.WIDE R50, R25, 0x4, R164 ;  /* 0x0000000419327825 */ /* 0x002fc600078e02a4 */
[----:B------:R-:W1:Y:S01]  /*42fb0*/  LDC R163, c[0x0][0x230] ;  /* 0x00008c00ffa37b82 */ /* 0x000e620000000800 */
        /* <DEDUP_REMOVED lines=10> */
[----:B------:R2:W-:Y:S01]  /*43060*/  STL.64 [R1+0x17a0], R46 ;  /* 0x0017a02e01007387 */ /* 0x0005e20000100a00 */
[----:B-1----:R-:W-:-:S05]  /*43070*/  IMAD.WIDE R50, R25, 0x4, R176 ;  /* 0x0000000419327825 */ /* 0x002fca00078e02b0 */
[----:B------:R-:W-:Y:S01]  /*43080*/  STL.64 [R1+0x17a8], R50 ;  /* 0x0017a83201007387 */ /* 0x000fe20000100a00 */
[----:B------:R-:W-:-:S04]  /*43090*/  IMAD.WIDE R48, R25, 0x4, R16 ;  /* 0x0000000419307825 */ /* 0x000fc800078e0210 */
[C---:B--2---:R-:W-:Y:S01]  /*430a0*/  IMAD.WIDE R46, R25.reuse, 0x4, R14 ;  /* 0x00000004192e7825 */ /* 0x044fe200078e020e */
[----:B------:R-:W-:Y:S03]  /*430b0*/  STL.64 [R1+0x17b0], R48 ;  /* 0x0017b03001007387 */ /* 0x000fe60000100a00 */
[C---:B---3--:R-:W-:Y:S01]  /*430c0*/  IMAD.WIDE R16, R25.reuse, 0x4, R12 ;  /* 0x0000000419107825 */ /* 0x048fe200078e020c */
[----:B------:R-:W-:Y:S03]  /*430d0*/  STL.64 [R1+0x17b8], R46 ;  /* 0x0017b82e01007387 */ /* 0x000fe60000100a00 */
[C---:B----4-:R-:W-:Y:S01]  /*430e0*/  IMAD.WIDE R14, R25.reuse, 0x4, R10 ;  /* 0x00000004190e7825 */ /* 0x050fe200078e020a */
        /* <DEDUP_REMOVED lines=8> */
[----:B------:R2:W-:Y:S04]  /*43170*/  STL.64 [R1+0x17e0], R4 ;  /* 0x0017e00401007387 */ /* 0x0005e80000100a00 */
[----:B------:R3:W-:Y:S01]  /*43180*/  STL.64 [R1+0x17e8], R2 ;  /* 0x0017e80201007387 */ /* 0x0007e20000100a00 */
[----:B-1----:R-:W-:-:S04]  /*43190*/  IMAD.WIDE R10, R25, 0x4, R180 ;  /* 0x00000004190a7825 */ /* 0x002fc800078e02b4 */
[C---:B--2---:R-:W-:Y:S01]  /*431a0*/  IMAD.WIDE R4, R25.reuse, 0x4, R182 ;  /* 0x0000000419047825 */ /* 0x044fe200078e02b6 */
[----:B------:R1:W-:Y:S03]  /*431b0*/  STL.64 [R1+0x17f0], R10 ;  /* 0x0017f00a01007387 */ /* 0x0003e60000100a00 */
[C---:B---3--:R-:W-:Y:S01]  /*431c0*/  IMAD.WIDE R2, R25.reuse, 0x4, R184 ;  /* 0x0000000419027825 */ /* 0x048fe200078e02b8 */
[----:B------:R2:W-:Y:S04]  /*431d0*/  STL.64 [R1+0x17f8], R4 ;  /* 0x0017f80401007387 */ /* 0x0005e80000100a00 */
[----:B------:R3:W-:Y:S01]  /*431e0*/  STL.64 [R1+0x1800], R2 ;  /* 0x0018000201007387 */ /* 0x0007e20000100a00 */
[----:B-1----:R-:W-:-:S04]  /*431f0*/  IMAD.WIDE R10, R25, 0x4, R186 ;  /* 0x00000004190a7825 */ /* 0x002fc800078e02ba */
[C---:B--2---:R-:W-:Y:S01]  /*43200*/  IMAD.WIDE R4, R25.reuse, 0x4, R188 ;  /* 0x0000000419047825 */ /* 0x044fe200078e02bc */
[----:B------:R1:W-:Y:S03]  /*43210*/  STL.64 [R1+0x1808], R10 ;  /* 0x0018080a01007387 */ /* 0x0003e60000100a00 */
[C---:B---3--:R-:W-:Y:S01]  /*43220*/  IMAD.WIDE R2, R25.reuse, 0x4, R190 ;  /* 0x0000000419027825 */ /* 0x048fe200078e02be */
[----:B------:R-:W2:Y:S04]  /*43230*/  LDL.LU.64 R16, [R1+0xfb0] ;  /* 0x000fb00001107983 */ /* 0x000ea80000300a00 */
[----:B------:R3:W-:Y:S01]  /*43240*/  STL.64 [R1+0x1810], R4 ;  /* 0x0018100401007387 */ /* 0x0007e20000100a00 */
[----:B-1----:R-:W-:-:S03]  /*43250*/  IMAD.WIDE R10, R25, 0x4, R192 ;  /* 0x00000004190a7825 */ /* 0x002fc600078e02c0 */
[----:B------:R1:W-:Y:S04]  /*43260*/  STL.64 [R1+0x1818], R2 ;  /* 0x0018180201007387 */ /* 0x0003e80000100a00 */
[----:B------:R4:W-:Y:S01]  /*43270*/  STL.64 [R1+0x1820], R10 ;  /* 0x0018200a01007387 */ /* 0x0009e20000100a00 */
[----:B---3--:R-:W-:-:S04]  /*43280*/  IMAD.WIDE R4, R25, 0x4, R194 ;  /* 0x0000000419047825 */ /* 0x008fc800078e02c2 */
[C---:B-1----:R-:W-:Y:S01]  /*43290*/  IMAD.WIDE R2, R25.reuse, 0x4, R196 ;  /* 0x0000000419027825 */ /* 0x042fe200078e02c4 */
[----:B------:R1:W-:Y:S03]  /*432a0*/  STL.64 [R1+0x1828], R4 ;  /* 0x0018280401007387 */ /* 0x0003e60000100a00 */
[C---:B----4-:R-:W-:Y:S01]  /*432b0*/  IMAD.WIDE R10, R25.reuse, 0x4, R198 ;  /* 0x00000004190a7825 */ /* 0x050fe200078e02c6 */
[----:B------:R3:W-:Y:S04]  /*432c0*/  STL.64 [R1+0x1830], R2 ;  /* 0x0018300201007387 */ /* 0x0007e80000100a00 */
[----:B------:R4:W-:Y:S01]  /*432d0*/  STL.64 [R1+0x1838], R10 ;  /* 0x0018380a01007387 */ /* 0x0009e20000100a00 */
[----:B-1----:R-:W-:-:S04]  /*432e0*/  IMAD.WIDE R4, R25, 0x4, R200 ;  /* 0x0000000419047825 */ /* 0x002fc800078e02c8 */
[C---:B---3--:R-:W-:Y:S01]  /*432f0*/  IMAD.WIDE R2, R25.reuse, 0x4, R202 ;  /* 0x0000000419027825 */ /* 0x048fe200078e02ca */
        /* <DEDUP_REMOVED lines=10> */
[----:B-1----:R-:W-:-:S03]  /*433a0*/  IMAD.WIDE R4, R25, 0x4, R212 ;  /* 0x0000000419047825 */ /* 0x002fc600078e02d4 */
[----:B------:R-:W2:Y:S01]  /*433b0*/  LDL.LU.64 R14, [R1+0xfa8] ;  /* 0x000fa800010e7983 */ /* 0x000ea20000300a00 */
[----:B---3--:R-:W-:-:S03]  /*433c0*/  IMAD.WIDE R2, R25, 0x4, R214 ;  /* 0x0000000419027825 */ /* 0x008fc600078e02d6 */
[----:B------:R1:W-:Y:S04]  /*433d0*/  STL.64 [R1+0x1870], R4 ;  /* 0x0018700401007387 */ /* 0x0003e80000100a00 */
[----:B------:R-:W3:Y:S04]  /*433e0*/  LDL.LU.64 R12, [R1+0xfa0] ;  /* 0x000fa000010c7983 */ /* 0x000ee80000300a00 */
[----:B------:R1:W-:Y:S04]  /*433f0*/  STL.64 [R1+0x1878], R2 ;  /* 0x0018780201007387 */ /* 0x0003e80000100a00 */
[----:B----4-:R-:W4:Y:S04]  /*43400*/  LDL.LU.64 R10, [R1+0xf88] ;  /* 0x000f8800010a7983 */ /* 0x010f280000300a00 */
[----:B-1----:R-:W4:Y:S04]  /*43410*/  LDL.LU.64 R4, [R1+0xf80] ;  /* 0x000f800001047983 */ /* 0x002f280000300a00 */
[----:B------:R-:W4:Y:S04]  /*43420*/  LDL.LU.64 R2, [R1+0xf78] ;  /* 0x000f780001027983 */ /* 0x000f280000300a00 */
[----:B------:R-:W2:Y:S04]  /*43430*/  LDL.LU.64 R58, [R1+0xeb0] ;  /* 0x000eb000013a7983 */ /* 0x000ea80000300a00 */
[----:B------:R-:W3:Y:S04]  /*43440*/  LDL.LU.64 R56, [R1+0xea8] ;  /* 0x000ea80001387983 */ /* 0x000ee80000300a00 */
[----:B------:R-:W4:Y:S04]  /*43450*/  LDL.LU.64 R54, [R1+0xea0] ;  /* 0x000ea00001367983 */ /* 0x000f280000300a00 */
[----:B------:R-:W4:Y:S04]  /*43460*/  LDL.LU.64 R52, [R1+0xbb0] ;  /* 0x000bb00001347983 */ /* 0x000f280000300a00 */
[----:B------:R-:W4:Y:S04]  /*43470*/  LDL.LU.64 R50, [R1+0xba8] ;  /* 0x000ba80001327983 */ /* 0x000f280000300a00 */
[----:B------:R-:W4:Y:S04]  /*43480*/  LDL.LU.64 R48, [R1+0xba0] ;  /* 0x000ba00001307983 */ /* 0x000f280000300a00 */
        /* <DEDUP_REMOVED lines=12> */
[----:B------:R-:W4:Y:S04]  /*43550*/  LDL.LU.64 R82, [R1+0xb80] ;  /* 0x000b800001527983 */ /* 0x000f280000300a00 */
[----:B------:R1:W-:Y:S04]  /*43560*/  STL.64 [R1+0x1aa8], R60 ;  /* 0x001aa83c01007387 */ /* 0x0003e80000100a00 */
[----:B------:R-:W4:Y:S04]  /*43570*/  LDL.LU.64 R80, [R1+0xb78] ;  /* 0x000b780001507983 */ /* 0x000f280000300a00 */
[----:B------:R-:W4:Y:S04]  /*43580*/  LDL.LU.64 R78, [R1+0xb60] ;  /* 0x000b6000014e7983 */ /* 0x000f280000300a00 */
[----:B------:R-:W4:Y:S04]  /*43590*/  LDL.LU.64 R76, [R1+0xb58] ;  /* 0x000b5800014c7983 */ /* 0x000f280000300a00 */
[----:B------:R-:W4:Y:S04]  /*435a0*/  LDL.LU.64 R74, [R1+0xb50] ;  /* 0x000b5000014a7983 */ /* 0x000f280000300a00 */
[----:B------:R-:W4:Y:S04]  /*435b0*/  LDL.LU.64 R72, [R1+0xb40] ;  /* 0x000b400001487983 */ /* 0x000f280000300a00 */
[----:B------:R-:W4:Y:S04]  /*435c0*/  LDL.LU.64 R70, [R1+0xb38] ;  /* 0x000b380001467983 */ /* 0x000f280000300a00 */
[----:B------:R-:W4:Y:S04]  /*435d0*/  LDL.LU.64 R68, [R1+0xb30] ;  /* 0x000b300001447983 */ /* 0x000f280000300a00 */
[----:B------:R-:W4:Y:S04]  /*435e0*/  LDL.LU.64 R66, [R1+0x480] ;  /* 0x0004800001427983 */ /* 0x000f280000300a00 */
[----:B-1----:R-:W4:Y:S04]  /*435f0*/  LDL.LU.64 R64, [R1+0x4b0] ;  /* 0x0004b00001407983 */ /* 0x002f280000300a00 */
[----:B------:R-:W4:Y:S04]  /*43600*/  LDL.LU.64 R62, [R1+0x4e0] ;  /* 0x0004e000013e7983 */ /* 0x000f280000300a00 */
[----:B------:R-:W4:Y:S01]  /*43610*/  LDL.LU.64 R60, [R1+0x540] ;  /* 0x00054000013c7983 */ /* 0x000f220000300a00 */
[----:B--2---:R-:W-:-:S04]  /*43620*/  IMAD.WIDE R58, R25, 0x4, R58 ;  /* 0x00000004193a7825 */ /* 0x004fc800078e023a */
        /* <DEDUP_REMOVED lines=42> */
[----:B------:R-:W4:Y:S04]  /*438d0*/  LDL.LU.64 R92, [R1+0x840] ;  /* 0x00084000015c7983 */ /* 0x000f280000300a00 */
[----:B------:R1:W-:Y:S04]  /*438e0*/  STL.64 [R1+0x4e0], R62 ;  /* 0x0004e03e01007387 */ /* 0x0003e80000100a00 */
[----:B------:R-:W4:Y:S04]  /*438f0*/  LDL.LU.64 R90, [R1+0x750] ;  /* 0x00075000015a7983 */ /* 0x000f280000300a00 */
[----:B------:R1:W-:Y:S04]  /*43900*/  STL.64 [R1+0x540], R60 ;  /* 0x0005403c01007387 */ /* 0x0003e80000100a00 */
[----:B------:R-:W4:Y:S04]  /*43910*/  LDL.LU.64 R88, [R1+0x748] ;  /* 0x0007480001587983 */ /* 0x000f280000300a00 */
[----:B------:R-:W4:Y:S04]  /*43920*/  LDL.LU.64 R86, [R1+0x740] ;  /* 0x0007400001567983 */ /* 0x000f280000300a00 */
[----:B------:R-:W4:Y:S04]  /*43930*/  LDL.LU.64 R84, [R1+0x738] ;  /* 0x0007380001547983 */ /* 0x000f280000300a00 */
[----:B-1----:R-:W4:Y:S04]  /*43940*/  LDL.LU.64 R72, [R1+0x730] ;  /* 0x0007300001487983 */ /* 0x002f280000300a00 */
[----:B------:R-:W4:Y:S04]  /*43950*/  LDL.LU.64 R70, [R1+0x728] ;  /* 0x0007280001467983 */ /* 0x000f280000300a00 */
[----:B------:R-:W4:Y:S04]  /*43960*/  LDL.LU.64 R68, [R1+0x718] ;  /* 0x0007180001447983 */ /* 0x000f280000300a00 */
[----:B------:R-:W4:Y:S04]  /*43970*/  LDL.LU.64 R66, [R1+0x710] ;  /* 0x0007100001427983 */ /* 0x000f280000300a00 */
[----:B------:R-:W4:Y:S04]  /*43980*/  LDL.LU.64 R64, [R1+0x708] ;  /* 0x0007080001407983 */ /* 0x000f280000300a00 */
[----:B------:R-:W4:Y:S04]  /*43990*/  LDL.LU.64 R62, [R1+0x700] ;  /* 0x00070000013e7983 */ /* 0x000f280000300a00 */
[----:B------:R-:W4:Y:S01]  /*439a0*/  LDL.LU.64 R60, [R1+0x6f8] ;  /* 0x0006f800013c7983 */ /* 0x000f220000300a00 */
[----:B------:R-:W-:-:S04]  /*439b0*/  IMAD.WIDE R58, R25, 0x4, R58 ;  /* 0x00000004193a7825 */ /* 0x000fc800078e023a */
[C---:B--2---:R-:W-:Y:S01]  /*439c0*/  IMAD.WIDE R56, R25.reuse, 0x4, R56 ;  /* 0x0000000419387825 */ /* 0x044fe200078e0238 */
[----:B------:R1:W-:Y:S03]  /*439d0*/  STL.64 [R1+0x570], R58 ;  /* 0x0005703a01007387 */ /* 0x0003e60000100a00 */
        /* <DEDUP_REMOVED lines=17> */
[----:B--2---:R-:W2:Y:S04]  /*43af0*/  LDL.LU.64 R56, [R1+0x6b0] ;  /* 0x0006b00001387983 */ /* 0x004ea80000300a00 */
[----:B---3--:R-:W3:Y:S04]  /*43b00*/  LDL.LU.64 R54, [R1+0x6a8] ;  /* 0x0006a80001367983 */ /* 0x008ee80000300a00 */
[----:B----4-:R-:W4:Y:S04]  /*43b10*/  LDL.LU.64 R52, [R1+0x6a0] ;  /* 0x0006a00001347983 */ /* 0x010f280000300a00 */
[----:B------:R-:W4:Y:S04]  /*43b20*/  LDL.LU.64 R50, [R1+0x698] ;  /* 0x0006980001327983 */ /* 0x000f280000300a00 */
[----:B------:R-:W4:Y:S04]  /*43b30*/  LDL.LU.64 R48, [R1+0x690] ;  /* 0x0006900001307983 */ /* 0x000f280000300a00 */
        /* <DEDUP_REMOVED lines=25> */
[----:B------:R-:W4:Y:S04]  /*43cd0*/  LDL.LU.64 R70, [R1+0x678] ;  /* 0x0006780001467983 */ /* 0x000f280000300a00 */
[----:B------:R1:W-:Y:S04]  /*43ce0*/  STL.64 [R1+0x6f8], R60 ;  /* 0x0006f83c01007387 */ /* 0x0003e80000100a00 */
[----:B------:R-:W4:Y:S04]  /*43cf0*/  LDL.LU.64 R68, [R1+0x670] ;  /* 0x0006700001447983 */ /* 0x000f280000300a00 */
[----:B------:R-:W4:Y:S04]  /*43d00*/  LDL.LU.64 R66, [R1+0x668] ;  /* 0x0006680001427983 */ /* 0x000f280000300a00 */
        /* <DEDUP_REMOVED lines=402> */
[----:B-1----:R-:W4:Y:S04]  /*45630*/  LDL.LU.64 R62, [R1+0x1640] ;  /* 0x00164000013e7983 */ /* 0x002f280000300a00 */
[----:B------:R-:W4:Y:S04]  /*45640*/  LDL.LU.64 R60, [R1+0x1638] ;  /* 0x00163800013c7983 */ /* 0x000f280000300a00 */
[----:B--2---:R-:W2:Y:S04]  /*45650*/  LDL.LU.64 R58, [R1+0x1630] ;  /* 0x00163000013a7983 */ /* 0x004ea80000300a00 */
[----:B---3--:R-:W3:Y:S04]  /*45660*/  LDL.LU.64 R56, [R1+0x1628] ;  /* 0x0016280001387983 */ /* 0x008ee80000300a00 */
[----:B----4-:R-:W4:Y:S04]  /*45670*/  LDL.LU.64 R54, [R1+0x1620] ;  /* 0x0016200001367983 */ /* 0x010f280000300a00 */
        /* <DEDUP_REMOVED lines=17> */
[----:B------:R-:W-:-:S02]  /*45790*/  IMAD.WIDE R66, R25, 0x4, R242 ;  /* 0x0000000419427825 */ /* 0x000fc400078e02f2 */
[----:B------:R-:W4:Y:S04]  /*457a0*/  LDL.LU.64 R242, [R1+0x1b60] ;  /* 0x001b600001f27983 */ /* 0x000f280000300a00 */
[----:B------:R1:W-:Y:S02]  /*457b0*/  STL.64 [R1+0xb58], R64 ;  /* 0x000b584001007387 */ /* 0x0003e40000100a00 */
[C---:B-1----:R-:W-:Y:S02]  /*457c0*/  IMAD.WIDE R64, R25.reuse, 0x4, R244 ;  /* 0x0000000419407825 */ /* 0x042fe400078e02f4 */
[----:B------:R-:W4:Y:S04]  /*457d0*/  LDL.LU.64 R244, [R1+0x1b58] ;  /* 0x001b580001f47983 */ /* 0x000f280000300a00 */
[----:B------:R1:W-:Y:S04]  /*457e0*/  STL.64 [R1+0xb60], R66 ;  /* 0x000b604201007387 */ /* 0x0003e80000100a00 */
[----:B------:R-:W4:Y:S04]  /*457f0*/  LDL.LU.64 R82, [R1+0x1598] ;  /* 0x0015980001527983 */ /* 0x000f280000300a00 */
        /* <DEDUP_REMOVED lines=68> */
[----:B------:R-:W4:Y:S04]  /*45c40*/  LDL.LU.64 R76, [R1+0x1198] ;  /* 0x00119800014c7983 */ /* 0x000f280000300a00 */
        /* <DEDUP_REMOVED lines=24> */
[----:B-1----:R-:W4:Y:S04]  /*45dd0*/  LDL.LU.64 R62, [R1+0x2d8] ;  /* 0x0002d800013e7983 */ /* 0x002f280000300a00 */
[----:B------:R1:W-:Y:S04]  /*45de0*/  STL.64 [R1+0xcc0], R46 ;  /* 0x000cc02e01007387 */ /* 0x0003e80000100a00 */
[----:B--2---:R-:W2:Y:S04]  /*45df0*/  LDL.LU.64 R60, [R1+0x2d0] ;  /* 0x0002d000013c7983 */ /* 0x004ea80000300a00 */
[----:B---3--:R-:W3:Y:S04]  /*45e00*/  LDL.LU.64 R58, [R1+0x2c8] ;  /* 0x0002c800013a7983 */ /* 0x008ee80000300a00 */
[----:B----4-:R-:W4:Y:S04]  /*45e10*/  LDL.LU.64 R56, [R1+0x2c0] ;  /* 0x0002c00001387983 */ /* 0x010f280000300a00 */
[----:B------:R-:W4:Y:S04]  /*45e20*/  LDL.LU.64 R54, [R1+0x2b8] ;  /* 0x0002b80001367983 */ /* 0x000f280000300a00 */
[----:B------:R-:W4:Y:S04]  /*45e30*/  LDL.LU.64 R52, [R1+0x2b0] ;  /* 0x0002b00001347983 */ /* 0x000f280000300a00 */
[----:B------:R-:W4:Y:S04]  /*45e40*/  LDL.LU.64 R50, [R1+0x2a8] ;  /* 0x0002a80001327983 */ /* 0x000f280000300a00 */
[----:B------:R-:W4:Y:S04]  /*45e50*/  LDL.LU.64 R48, [R1+0x298] ;  /* 0x0002980001307983 */ /* 0x000f280000300a00 */
[----:B-1----:R-:W4:Y:S01]  /*45e60*/  LDL.LU.64 R46, [R1+0x290] ;  /* 0x00029000012e7983 */ /* 0x002f220000300a00 */
        /* <DEDUP_REMOVED lines=57> */
[----:B--2---:R-:W2:Y:S04]  /*46200*/  LDL.LU.64 R60, [R1+0x210] ;  /* 0x00021000013c7983 */ /* 0x004ea80000300a00 */
[----:B---3--:R-:W3:Y:S04]  /*46210*/  LDL.LU.64 R58, [R1+0x208] ;  /* 0x00020800013a7983 */ /* 0x008ee80000300a00 */
[----:B----4-:R-:W4:Y:S04]  /*46220*/  LDL.LU.64 R56, [R1+0x200] ;  /* 0x0002000001387983 */ /* 0x010f280000300a00 */
        /* <DEDUP_REMOVED lines=90> */
[----:B------:R1:W-:Y:S02]  /*467d0*/  STL.64 [R1+0xed8], R66 ;  /* 0x000ed84201007387 */ /* 0x0003e40000100a00 */
[----:B-1----:R-:W-:-:S02]  /*467e0*/  IMAD.WIDE R66, R25, 0x4, R248 ;  /* 0x0000000419427825 */ /* 0x002fc400078e02f8 */
        /* <DEDUP_REMOVED lines=27> */
[----:B------:R-:W4:Y:S02]  /*469a0*/  LDL.LU.64 R20, [R1+0x1af8] ;  /* 0x001af80001147983 */ /* 0x000f240000300a00 */
[----:B------:R-:W-:-:S02]  /*469b0*/  IMAD.WIDE R62, R25, 0x4, R62 ;  /* 0x00000004193e7825 */ /* 0x000fc400078e023e */
[----:B------:R1:W-:Y:S02]  /*469c0*/  STL.64 [R1+0xf30], R66 ;  /* 0x000f304201007387 */ /* 0x0003e40000100a00 */
[C---:B--2---:R-:W-:Y:S02]  /*469d0*/  IMAD.WIDE R60, R25.reuse, 0x4, R60 ;  /* 0x00000004193c7825 */ /* 0x044fe400078e023c */
[----:B------:R2:W-:Y:S04]  /*469e0*/  STL.64 [R1+0xf38], R64 ;  /* 0x000f384001007387 */ /* 0x0005e80000100a00 */
[----:B------:R2:W-:Y:S01]  /*469f0*/  STL.64 [R1+0xf48], R62 ;  /* 0x000f483e01007387 */ /* 0x0005e20000100a00 */
[----:B---3--:R-:W-:-:S03]  /*46a00*/  IMAD.WIDE R58, R25, 0x4, R58 ;  /* 0x00000004193a7825 */ /* 0x008fc600078e023a */
[----:B------:R3:W-:Y:S01]  /*46a10*/  STL.64 [R1+0xf50], R60 ;  /* 0x000f503c01007387 */ /* 0x0007e20000100a00 */
[----:B----4-:R-:W-:-:S03]  /*46a20*/  IMAD.WIDE R56, R25, 0x4, R56 ;  /* 0x0000000419387825 */ /* 0x010fc600078e0238 */
        /* <DEDUP_REMOVED lines=33> */
[----:B--2---:R-:W2:Y:S04]  /*46c40*/  LDL.LU.64 R64, [R1+0x15c8] ;  /* 0x0015c80001407983 */ /* 0x004ea80000300a00 */
[----:B------:R-:W2:Y:S04]  /*46c50*/  LDL.LU.64 R62, [R1+0x15c0] ;  /* 0x0015c000013e7983 */ /* 0x000ea80000300a00 */
[----:B---3--:R-:W3:Y:S04]  /*46c60*/  LDL.LU.64 R60, [R1+0x15b8] ;  /* 0x0015b800013c7983 */ /* 0x008ee80000300a00 */
[----:B----4-:R-:W4:Y:S04]  /*46c70*/  LDL.LU.64 R58, [R1+0x15b0] ;  /* 0x0015b000013a7983 */ /* 0x010f280000300a00 */
        /* <DEDUP_REMOVED lines=47> */
[C---:B--2---:R-:W-:Y:S01]  /*46f70*/  IMAD.WIDE R64, R25.reuse, 0x4, R64 ;  /* 0x0000000419407825 */ /* 0x044fe200078e0240 */
[----:B------:R2:W-:Y:S03]  /*46f80*/  STL.64 [R1+0x1068], R66 ;  /* 0x0010684201007387 */ /* 0x0005e60000100a00 */
[C---:B------:R-:W-:Y:S01]  /*46f90*/  IMAD.WIDE R62, R25.reuse, 0x4, R62 ;  /* 0x00000004193e7825 */ /* 0x040fe200078e023e */
        /* <DEDUP_REMOVED lines=50> */
[----:B------:R-:W-:-:S04]  /*472c0*/  IMAD.WIDE R44, R25, 0x4, R44 ;  /* 0x00000004192c7825 */ /* 0x000fc800078e022c */
[C---:B------:R-:W-:Y:S01]  /*472d0*/  IMAD.WIDE R16, R25.reuse, 0x4, R16 ;  /* 0x0000000419107825 */ /* 0x040fe200078e0210 */
[----:B------:R1:W-:Y:S03]  /*472e0*/  LDGSTS.E [R252+0x7c00c], desc[UR8][R44.64], !P2 ;  /* 0x7c00c0002cfc7fae */ /* 0x0003e6000d121848 */
        /* <DEDUP_REMOVED lines=40> */
[----:B------:R-:W-:Y:S03]  /*47570*/  STL.64 [R1+0x1188], R70 ;  /* 0x0011884601007387 */ /* 0x000fe60000100a00 */
[C---:B------:R-:W-:Y:S01]  /*47580*/  IMAD.WIDE R66, R25.reuse, 0x4, R64 ;  /* 0x0000000419427825 */ /* 0x040fe200078e0240 */
        /* <DEDUP_REMOVED lines=18> */
[----:B------:R-:W2:Y:S04]  /*476b0*/  LDL.LU.64 R46, [R1+0x1aa0] ;  /* 0x001aa000012e7983 */ /* 0x000ea80000300a00 */
[----:B------:R3:W-:Y:S04]  /*476c0*/  STL.64 [R1+0x1258], R48 ;  /* 0x0012583001007387 */ /* 0x0007e80000100a00 */
[----:B------:R4:W-:Y:S01]  /*476d0*/  STL.64 [R1+0x1260], R50 ;  /* 0x0012603201007387 */ /* 0x0009e20000100a00 */
[----:B---3--:R-:W-:-:S03]  /*476e0*/  IMAD.WIDE R48, R25, 0x4, R20 ;  /* 0x0000000419307825 */ /* 0x008fc600078e0214 */
[----:B------:R-:W3:Y:S01]  /*476f0*/  LDL.LU.64 R20, [R1+0x1af0] ;  /* 0x001af00001147983 */ /* 0x000ee20000300a00 */
[----:B----4-:R-:W-:-:S03]  /*47700*/  IMAD.WIDE R50, R25, 0x4, R18 ;  /* 0x0000000419327825 */ /* 0x010fc600078e0212 */
[----:B------:R-:W4:Y:S04]  /*47710*/  LDL.LU.64 R18, [R1+0x1ae8] ;  /* 0x001ae80001127983 */ /* 0x000f280000300a00 */
[----:B------:R1:W-:Y:S02]  /*47720*/  STL.64 [R1+0x1268], R48 ;  /* 0x0012683001007387 */ /* 0x0003e40000100a00 */
[C---:B-1----:R-:W-:Y:S02]  /*47730*/  IMAD.WIDE R48, R25.reuse, 0x4, R8 ;  /* 0x0000000419307825 */ /* 0x042fe400078e0208 */
[----:B------:R-:W3:Y:S04]  /*47740*/  LDL.LU.64 R8, [R1+0x1ae0] ;  /* 0x001ae00001087983 */ /* 0x000ee80000300a00 */
[----:B------:R1:W-:Y:S02]  /*47750*/  STL.64 [R1+0x1278], R50 ;  /* 0x0012783201007387 */ /* 0x0003e40000100a00 */
[----:B-1----:R-:W-:-:S02]  /*47760*/  IMAD.WIDE R50, R25, 0x4, R6 ;  /* 0x0000000419327825 */ /* 0x002fc400078e0206 */
[----:B------:R-:W4:Y:S04]  /*47770*/  LDL.LU.64 R6, [R1+0x1ad8] ;  /* 0x001ad80001067983 */ /* 0x000f280000300a00 */
[----:B------:R1:W-:Y:S02]  /*47780*/  STL.64 [R1+0x1280], R48 ;  /* 0x0012803001007387 */ /* 0x0003e40000100a00 */
[C---:B-1----:R-:W-:Y:S02]  /*47790*/  IMAD.WIDE R48, R25.reuse, 0x4, R30 ;  /* 0x0000000419307825 */ /* 0x042fe400078e021e */
[----:B------:R-:W3:Y:S04]  /*477a0*/  LDL.LU.64 R30, [R1+0x1ad0] ;  /* 0x001ad000011e7983 */ /* 0x000ee80000300a00 */
[----:B------:R1:W-:Y:S01]  /*477b0*/  STL.64 [R1+0x1288], R50 ;  /* 0x0012883201007387 */ /* 0x0003e20000100a00 */
[----:B------:R-:W-:-:S04]  /*477c0*/  IMAD.WIDE R52, R25, 0x4, R250 ;  /* 0x0000000419347825 */ /* 0x000fc800078e02fa */
[C---:B-1----:R-:W-:Y:S02]  /*477d0*/  IMAD.WIDE R50, R25.reuse, 0x4, R28 ;  /* 0x0000000419327825 */ /* 0x042fe400078e021c */
[----:B------:R-:W3:Y:S04]  /*477e0*/  LDL.LU.64 R28, [R1+0x1ac8] ;  /* 0x001ac800011c7983 */ /* 0x000ee80000300a00 */
[----:B------:R1:W-:Y:S02]  /*477f0*/  STL.64 [R1+0x1290], R48 ;  /* 0x0012903001007387 */ /* 0x0003e40000100a00 */
[C---:B-1----:R-:W-:Y:S02]  /*47800*/  IMAD.WIDE R48, R25.reuse, 0x4, R26 ;  /* 0x0000000419307825 */ /* 0x042fe400078e021a */
[----:B------:R-:W3:Y:S04]  /*47810*/  LDL.LU.64 R26, [R1+0x1ac0] ;  /* 0x001ac000011a7983 */ /* 0x000ee80000300a00 */
[----:B------:R1:W-:Y:S02]  /*47820*/  STL.64 [R1+0x12a0], R50 ;  /* 0x0012a03201007387 */ /* 0x0003e40000100a00 */
[----:B-1----:R-:W-:-:S02]  /*47830*/  IMAD.WIDE R50, R25, 0x4, R32 ;  /* 0x0000000419327825 */ /* 0x002fc400078e0220 */
[----:B------:R-:W2:Y:S04]  /*47840*/  LDL.LU.64 R32, [R1+0x1ab8] ;  /* 0x001ab80001207983 */ /* 0x000ea80000300a00 */
        /* <DEDUP_REMOVED lines=23> */
[----:B------:R1:W-:Y:S03]  /*479c0*/  STL.64 [R1+0x1310], R48 ;  /* 0x0013103001007387 */ /* 0x0003e60000100a00 */
[C---:B------:R-:W-:Y:S01]  /*479d0*/  IMAD.WIDE R34, R25.reuse, 0x4, R36 ;  /* 0x0000000419227825 */ /* 0x040fe200078e0224 */
[----:B------:R-:W-:Y:S04]  /*479e0*/  STL.64 [R1+0x1318], R50 ;  /* 0x0013183201007387 */ /* 0x000fe80000100a00 */
[----:B------:R1:W-:Y:S01]  /*479f0*/  STL.64 [R1+0x1320], R34 ;  /* 0x0013202201007387 */ /* 0x0003e20000100a00 */
[----:B------:R-:W-:-:S03]  /*47a00*/  IMAD.WIDE R36, R25, 0x4, R42 ;  /* 0x0000000419247825 */ /* 0x000fc600078e022a */
[----:B------:R-:W-:Y:S01]  /*47a10*/  STL.64 [R1+0x1330], R38 ;  /* 0x0013302601007387 */ /* 0x000fe20000100a00 */
[----:B-1----:R-:W1:Y:S01]  /*47a20*/  LDC R49, c[0x0][0x230] ;  /* 0x00008c00ff317b82 */ /* 0x002e620000000800 */
[----:B------:R-:W-:-:S05]  /*47a30*/  IMAD.WIDE R34, R25, 0x4, R40 ;  /* 0x0000000419227825 */ /* 0x000fca00078e0228 */
[----:B------:R1:W-:Y:S04]  /*47a40*/  STL.64 [R1+0x1338], R34 ;  /* 0x0013382201007387 */ /* 0x0003e80000100a00 */
[----:B------:R-:W-:Y:S01]  /*47a50*/  STL.64 [R1+0x1340], R36 ;  /* 0x0013402401007387 */ /* 0x000fe20000100a00 */
[----:B-1----:R-:W-:-:S05]  /*47a60*/  IMAD.WIDE R34, R25, 0x4, R44 ;  /* 0x0000000419227825 */ /* 0x002fca00078e022c */
[----:B------:R2:W-:Y:S04]  /*47a70*/  STL.64 [R1+0x1350], R34 ;  /* 0x0013502201007387 */ /* 0x0005e80000100a00 */
[----:B------:R-:W4:Y:S04]  /*47a80*/  LDL.LU.64 R106, [R1+0x1a98] ;  /* 0x001a9800016a7983 */ /* 0x000f280000300a00 */
[----:B------:R-:W3:Y:S04]  /*47a90*/  LDL.LU.64 R104, [R1+0x1a90] ;  /* 0x001a900001687983 */ /* 0x000ee80000300a00 */
[----:B------:R-:W3:Y:S04]  /*47aa0*/  LDL.LU.64 R102, [R1+0x1a88] ;  /* 0x001a880001667983 */ /* 0x000ee80000300a00 */
[----:B------:R-:W3:Y:S04]  /*47ab0*/  LDL.LU.64 R100, [R1+0x1a80] ;  /* 0x001a800001647983 */ /* 0x000ee80000300a00 */
[----:B------:R-:W3:Y:S01]  /*47ac0*/  LDL.LU.64 R98, [R1+0x1a78] ;  /* 0x001a780001627983 */ /* 0x000ee20000300a00 */
[----:B------:R-:W-:-:S02]  /*47ad0*/  IADD3 R48, R49, -0x301, RZ ;  /* 0xfffffcff31307810 */ /* 0x000fc40007ffe0ff */
[----:B------:R-:W1:Y:S01]  /*47ae0*/  LDC R49, c[0x0][0x230] ;  /* 0x00008c00ff317b82 */ /* 0x000e620000000800 */
[----:B------:R-:W-:Y:S01]  /*47af0*/  IMAD.WIDE R14, R25, 0x4, R14 ;  /* 0x00000004190e7825 */ /* 0x000fe200078e020e */
[----:B------:R-:W-:-:S03]  /*47b00*/  ISETP.GE.U32.AND P2, PT, R48, 0x7ffffc80, PT ;  /* 0x7ffffc803000780c */ /* 0x000fc60003f46070 */
[----:B------:R-:W-:-:S04]  /*47b10*/  IMAD.WIDE R12, R25, 0x4, R12 ;  /* 0x00000004190c7825 */ /* 0x000fc800078e020c */
[----:B------:R-:W-:-:S04]  /*47b20*/  IMAD.WIDE R10, R25, 0x4, R10 ;  /* 0x00000004190a7825 */ /* 0x000fc800078e020a */
[----:B------:R-:W-:-:S04]  /*47b30*/  IMAD.WIDE R4, R25, 0x4, R4 ;  /* 0x0000000419047825 */ /* 0x000fc800078e0204 */
[----:B------:R-:W-:Y:S01]  /*47b40*/  IMAD.WIDE R2, R25, 0x4, R2 ;  /* 0x0000000419027825 */ /* 0x000fe200078e0202 */
[----:B-1----:R-:W-:-:S03]  /*47b50*/  IADD3 R25, R49, -0x302, RZ ;  /* 0xfffffcfe31197810 */ /* 0x002fc60007ffe0ff */
[C---:B--2---:R-:W-:Y:S02]  /*47b60*/  IMAD.WIDE R34, R33.reuse, 0x4, R46 ;  /* 0x0000000421227825 */ /* 0x044fe400078e022e */
[----:B------:R-:W2:Y:S04]  /*47b70*/  LDL.LU.64 R46, [R1+0x1a70] ;  /* 0x001a7000012e7983 */ /* 0x000ea80000300a00 */
        /* <DEDUP_REMOVED lines=24> */
[----:B------:R-:W2:Y:S01]  /*47d00*/  LDL.LU.64 R96, [R1+0x1998] ;  /* 0x0019980001607983 */ /* 0x000ea20000300a00 */
[----:B----4-:R-:W-:-:S04]  /*47d10*/  IMAD.WIDE R36, R33, 0x4, R106 ;  /* 0x0000000421247825 */ /* 0x010fc800078e026a */
[----:B---3--:R-:W-:-:S04]  /*47d20*/  IMAD.WIDE R38, R33, 0x4, R104 ;  /* 0x0000000421267825 */ /* 0x008fc800078e0268 */
[----:B------:R-:W-:-:S04]  /*47d30*/  IMAD.WIDE R40, R33, 0x4, R102 ;  /* 0x0000000421287825 */ /* 0x000fc800078e0266 */
[----:B------:R-:W-:-:S04]  /*47d40*/  IMAD.WIDE R42, R33, 0x4, R100 ;  /* 0x00000004212a7825 */ /* 0x000fc800078e0264 */
[C---:B------:R-:W-:Y:S02]  /*47d50*/  IMAD.WIDE R44, R33.reuse, 0x4, R98 ;  /* 0x00000004212c7825 */ /* 0x040fe400078e0262 */
[----:B------:R-:W3:Y:S04]  /*47d60*/  LDL.LU.64 R98, [R1+0x1990] ;  /* 0x0019900001627983 */ /* 0x000ee80000300a00 */
        /* <DEDUP_REMOVED lines=29> */
[----:B------:R-:W-:-:S03]  /*47f40*/  IMAD.WIDE R160, R33, 0x4, R6 ;  /* 0x0000000421a07825 */ /* 0x000fc600078e0206 */
[----:B------:R-:W4:Y:S04]  /*47f50*/  LDL.LU.64 R158, [R1+0x1898] ;  /* 0x00189800019e7983 */ /* 0x000f280000300a00 */
[----:B------:R-:W4:Y:S01]  /*47f60*/  LDL.LU.64 R6, [R1+0x1ab0] ;  /* 0x001ab00001067983 */ /* 0x000f220000300a00 */
[----:B--2---:R-:W-:-:S04]  /*47f70*/  IMAD.WIDE R46, R33, 0x4, R46 ;  /* 0x00000004212e7825 */ /* 0x004fc800078e022e */
        /* <DEDUP_REMOVED lines=55> */
[C---:B------:R-:W-:Y:S01]  /*482f0*/  IMAD.WIDE R158, R33.reuse, 0x4, R158 ;  /* 0x00000004219e7825 */ /* 0x040fe200078e029e */
[----:B------:R-:W0:Y:S04]  /*48300*/  LDGDEPBAR ;  /* 0x00000000000079af */ /* 0x000e280000000000 */
[----:B------:R1:W-:Y:S04]  /*48310*/  LDGSTS.E [R32+0x28000], desc[UR8][R34.64], P0 ;  /* 0x2800000022207fae */ /* 0x0003e80008121848 */
[----:B------:R2:W-:Y:S04]  /*48320*/  LDGSTS.E [R32+0x28400], desc[UR8][R50.64], P0 ;  /* 0x2840000032207fae */ /* 0x0005e80008121848 */
        /* <DEDUP_REMOVED lines=9> */
[----:B------:R-:W-:Y:S04]  /*483c0*/  LDGSTS.E [R26+0x28c80], desc[UR8][R84.64], P0 ;  /* 0x28c80000541a7fae */ /* 0x000fe80008121848 */
[----:B------:R4:W-:Y:S04]  /*483d0*/  STL.64 [R1+0x1ab0], R6 ;  /* 0x001ab00601007387 */ /* 0x0009e80000100a00 */
[----:B------:R-:W-:Y:S04]  /*483e0*/  LDGSTS.E [R26+0x29080], desc[UR8][R100.64], P0 ;  /* 0x29080000641a7fae */ /* 0x000fe80008121848 */
[----:B------:R-:W-:Y:S01]  /*483f0*/  LDGSTS.E [R26+0x29480], desc[UR8][R116.64], P0 ;  /* 0x29480000741a7fae */ /* 0x000fe20008121848 */
[----:B----4-:R-:W-:-:S03]  /*48400*/  IMAD.WIDE R6, R33, 0x4, R34 ;  /* 0x0000000421067825 */ /* 0x010fc600078e0222 */
[----:B------:R-:W-:Y:S04]  /*48410*/  LDGSTS.E [R26+0x29880], desc[UR8][R132.64], P0 ;  /* 0x29880000841a7fae */ /* 0x000fe80008121848 */
[----:B------:R-:W-:Y:S04]  /*48420*/  LDGSTS.E [R26+0x29c80], desc[UR8][R148.64], P0 ;  /* 0x29c80000941a7fae */ /* 0x000fe80008121848 */
[----:B------:R-:W-:Y:S04]  /*48430*/  LDGSTS.E [R27+0x28100], desc[UR8][R38.64], P0 ;  /* 0x28100000261b7fae */ /* 0x000fe80008121848 */
[----:B------:R4:W-:Y:S04]  /*48440*/  LDGSTS.E [R27+0x28500], desc[UR8][R54.64], P0 ;  /* 0x28500000361b7fae */ /* 0x0009e80008121848 */
[----:B------:R1:W-:Y:S04]  /*48450*/  STL.64 [R1+0x1348], R6 ;  /* 0x0013480601007387 */ /* 0x0003e80000100a00 */
[----:B------:R4:W-:Y:S04]  /*48460*/  LDGSTS.E [R27+0x28900], desc[UR8][R70.64], P0 ;  /* 0x28900000461b7fae */ /* 0x0009e80008121848 */
[----:B------:R4:W-:Y:S01]  /*48470*/  LDGSTS.E [R27+0x28d00], desc[UR8][R86.64], P0 ;  /* 0x28d00000561b7fae */ /* 0x0009e20008121848 */
[----:B-1----:R-:W-:-:S03]  /*48480*/  IMAD.WIDE R6, R33, 0x4, R36 ;  /* 0x0000000421067825 */ /* 0x002fc600078e0224 */
[----:B------:R1:W-:Y:S04]  /*48490*/  LDGSTS.E [R27+0x29100], desc[UR8][R102.64], P0 ;  /* 0x29100000661b7fae */ /* 0x0003e80008121848 */
[----:B------:R1:W-:Y:S04]  /*484a0*/  LDGSTS.E [R27+0x29500], desc[UR8][R118.64], P0 ;  /* 0x29500000761b7fae */ /* 0x0003e80008121848 */
[----:B------:R-:W-:Y:S04]  /*484b0*/  LDGSTS.E [R27+0x29900], desc[UR8][R134.64], P0 ;  /* 0x29900000861b7fae */ /* 0x000fe80008121848 */
[----:B------:R-:W4:Y:S04]  /*484c0*/  LDL.64 R36, [R1+0x760] ;  /* 0x0007600001247983 */ /* 0x000f280000100a00 */
[----:B------:R-:W4:Y:S04]  /*484d0*/  LDL.64 R248, [R1+0x778] ;  /* 0x0007780001f87983 */ /* 0x000f280000100a00 */
[----:B------:R-:W-:Y:S01]  /*484e0*/  LDGSTS.E [R27+0x29d00], desc[UR8][R150.64], P0 ;  /* 0x29d00000961b7fae */ /* 0x000fe20008121848 */
[----:B------:R-:W-:-:S03]  /*484f0*/  IMAD.WIDE R242, R33, 0x4, R40 ;  /* 0x0000000421f27825 */ /* 0x000fc600078e0228 */
[----:B------:R2:W-:Y:S04]  /*48500*/  STL.64 [R1+0x1358], R6 ;  /* 0x0013580601007387 */ /* 0x0005e80000100a00 */
[----:B------:R-:W-:Y:S04]  /*48510*/  LDGSTS.E [R28+0x28180], desc[UR8][R40.64], P0 ;  /* 0x28180000281c7fae */ /* 0x000fe80008121848 */
[----:B------:R-:W-:Y:S01]  /*48520*/  LDGSTS.E [R28+0x28580], desc[UR8][R56.64], P0 ;  /* 0x28580000381c7fae */ /* 0x000fe20008121848 */
[----:B--2---:R-:W-:-:S03]  /*48530*/  IMAD.WIDE R6, R33, 0x4, R38 ;  /* 0x0000000421067825 */ /* 0x004fc600078e0226 */
[----:B------:R-:W-:Y:S04]  /*48540*/  LDGSTS.E [R28+0x28980], desc[UR8][R72.64], P0 ;  /* 0x28980000481c7fae */ /* 0x000fe80008121848 */
[----:B------:R-:W-:Y:S04]  /*48550*/  LDGSTS.E [R28+0x28d80], desc[UR8][R88.64], P0 ;  /* 0x28d80000581c7fae */ /* 0x000fe80008121848 */
[----:B------:R-:W-:Y:S01]  /*48560*/  LDGSTS.E [R28+0x29180], desc[UR8][R104.64], P0 ;  /* 0x29180000681c7fae */ /* 0x000fe20008121848 */
[----:B------:R-:W-:-:S03]  /*48570*/  IMAD.WIDE R226, R33, 0x4, R42 ;  /* 0x0000000421e27825 */ /* 0x000fc600078e022a */
[----:B------:R-:W2:Y:S04]  /*48580*/  LDL.64 R250, [R1+0x780] ;  /* 0x0007800001fa7983 */ /* 0x000ea80000100a00 */
[----:B------:R-:W2:Y:S04]  /*48590*/  LDL.64 R38, [R1+0x768] ;  /* 0x0007680001267983 */ /* 0x000ea80000100a00 */
[----:B------:R-:W-:Y:S04]  /*485a0*/  LDGSTS.E [R28+0x29580], desc[UR8][R120.64], P0 ;  /* 0x29580000781c7fae */ /* 0x000fe80008121848 */
[----:B------:R-:W-:Y:S04]  /*485b0*/  STL.64 [R1+0x1368], R6 ;  /* 0x0013680601007387 */ /* 0x000fe80000100a00 */
[----:B------:R-:W-:Y:S04]  /*485c0*/  LDGSTS.E [R28+0x29980], desc[UR8][R136.64], P0 ;  /* 0x29980000881c7fae */ /* 0x000fe80008121848 */
[----:B------:R-:W2:Y:S04]  /*485d0*/  LDL.64 R40, [R1+0x770] ;  /* 0x0007700001287983 */ /* 0x000ea80000100a00 */
[----:B------:R-:W-:Y:S04]  /*485e0*/  LDGSTS.E [R28+0x29d80], desc[UR8][R152.64], P0 ;  /* 0x29d80000981c7fae */ /* 0x000fe80008121848 */
[----:B------:R-:W-:Y:S04]  /*485f0*/  STL.64 [R1+0x1370], R242 ;  /* 0x001370f201007387 */ /* 0x000fe80000100a00 */
[----:B------:R-:W-:Y:S01]  /*48600*/  LDGSTS.E [R29+0x28200], desc[UR8][R42.64], P0 ;  /* 0x282000002a1d7fae */ /* 0x000fe20008121848 */
[----:B------:R-:W-:-:S03]  /*48610*/  IMAD.WIDE R210, R33, 0x4, R44 ;  /* 0x0000000421d27825 */ /* 0x000fc600078e022c */
[----:B------:R-:W-:Y:S01]  /*48620*/  LDGSTS.E [R29+0x28600], desc[UR8][R58.64], P0 ;  /* 0x286000003a1d7fae */ /* 0x000fe20008121848 */
[----:B------:R-:W-:-:S03]  /*48630*/  IMAD.WIDE R194, R33, 0x4, R46 ;  /* 0x0000000421c27825 */ /* 0x000fc600078e022e */
[----:B------:R-:W-:Y:S04]  /*48640*/  LDGSTS.E [R29+0x28a00], desc[UR8][R74.64], P0 ;  /* 0x28a000004a1d7fae */ /* 0x000fe80008121848 */
[----:B------:R-:W2:Y:S01]  /*48650*/  LDL.64 R42, [R1+0x758] ;  /* 0x00075800012a7983 */ /* 0x000ea20000100a00 */
[----:B------:R-:W-:Y:S01]  /*48660*/  IMAD.WIDE R178, R33, 0x4, R48 ;  /* 0x0000000421b27825 */ /* 0x000fe200078e0230 */
[----:B------:R-:W-:Y:S02]  /*48670*/  IADD3 R35, R9, 0x200000, RZ ;  /* 0x0020000009237810 */ /* 0x000fe40007ffe0ff */
[----:B------:R-:W-:Y:S01]  /*48680*/  LDGSTS.E [R29+0x28e00], desc[UR8][R90.64], P0 ;  /* 0x28e000005a1d7fae */ /* 0x000fe20008121848 */
[----:B------:R-:W-:-:S03]  /*48690*/  IMAD.WIDE R50, R33, 0x4, R50 ;  /* 0x0000000421327825 */ /* 0x000fc600078e0232 */
[----:B------:R-:W-:Y:S01]  /*486a0*/  LDGSTS.E [R29+0x29200], desc[UR8][R106.64], P0 ;  /* 0x292000006a1d7fae */ /* 0x000fe20008121848 */
[----:B---3--:R-:W-:-:S03]  /*486b0*/  IMAD.WIDE R52, R33, 0x4, R52 ;  /* 0x0000000421347825 */ /* 0x008fc600078e0234 */
[----:B------:R-:W-:Y:S01]  /*486c0*/  LDGSTS.E [R29+0x29600], desc[UR8][R122.64], P0 ;  /* 0x296000007a1d7fae */ /* 0x000fe20008121848 */
[----:B----4-:R-:W-:-:S03]  /*486d0*/  IMAD.WIDE R54, R33, 0x4, R54 ;  /* 0x0000000421367825 */ /* 0x010fc600078e0236 */
[----:B------:R-:W-:Y:S01]  /*486e0*/  LDGSTS.E [R29+0x29a00], desc[UR8][R138.64], P0 ;  /* 0x29a000008a1d7fae */ /* 0x000fe20008121848 */
[----:B------:R-:W-:-:S03]  /*486f0*/  IMAD.WIDE R240, R33, 0x4, R56 ;  /* 0x0000000421f07825 */ /* 0x000fc600078e0238 */
[----:B------:R-:W-:Y:S01]  /*48700*/  LDGSTS.E [R29+0x29e00], desc[UR8][R154.64], P0 ;  /* 0x29e000009a1d7fae */ /* 0x000fe20008121848 */
[----:B------:R-:W-:-:S03]  /*48710*/  IMAD.WIDE R224, R33, 0x4, R58 ;  /* 0x0000000421e07825 */ /* 0x000fc600078e023a */
[----:B------:R-:W-:Y:S01]  /*48720*/  STL.64 [R1+0x1378], R226 ;  /* 0x001378e201007387 */ /* 0x000fe20000100a00 */
[----:B------:R-:W-:-:S03]  /*48730*/  IMAD.WIDE R208, R33, 0x4, R60 ;  /* 0x0000000421d07825 */ /* 0x000fc600078e023c */
        /* <DEDUP_REMOVED lines=41> */
[----:B-1----:R-:W-:-:S03]  /*489d0*/  IMAD.WIDE R102, R33, 0x4, R102 ;  /* 0x0000000421667825 */ /* 0x002fc600078e0266 */
        /* <DEDUP_REMOVED lines=39> */
[----:B------:R-:W-:Y:S02]  /*48c50*/  VIADD R34, R9, 0x200000 ;  /* 0x0020000009227836 */ /* 0x000fe40000000000 */
[C---:B------:R-:W-:Y:S01]  /*48c60*/  IMAD.WIDE R182, R33.reuse, 0x4, R142 ;  /* 0x0000000421b67825 */ /* 0x040fe200078e028e */
[----:B------:R-:W-:Y:S03]  /*48c70*/  STL.64 [R1+0x1420], R84 ;  /* 0x0014205401007387 */ /* 0x000fe60000100a00 */
[C---:B------:R-:W-:Y:S01]  /*48c80*/  IMAD.WIDE R146, R33.reuse, 0x4, R146 ;  /* 0x0000000421927825 */ /* 0x040fe200078e0292 */
[----:B------:R-:W-:Y:S03]  /*48c90*/  LDGSTS.E [R0+0x29780], desc[UR8][R128.64], P0 ;  /* 0x2978000080007fae */ /* 0x000fe60008121848 */
[C---:B------:R-:W-:Y:S01]  /*48ca0*/  IMAD.WIDE R166, R33.reuse, 0x4, R144 ;  /* 0x0000000421a67825 */ /* 0x040fe200078e0290 */
[----:B------:R-:W-:Y:S03]  /*48cb0*/  STL.64 [R1+0x1428], R86 ;  /* 0x0014285601007387 */ /* 0x000fe60000100a00 */
[C---:B------:R-:W-:Y:S01]  /*48cc0*/  IMAD.WIDE R148, R33.reuse, 0x4, R148 ;  /* 0x0000000421947825 */ /* 0x040fe200078e0294 */
[----:B------:R-:W-:Y:S03]  /*48cd0*/  LDGSTS.E [R0+0x29b80], desc[UR8][R144.64], P0 ;  /* 0x29b8000090007fae */ /* 0x000fe60008121848 */
[C---:B------:R-:W-:Y:S01]  /*48ce0*/  IMAD.WIDE R244, R33.reuse, 0x4, R150 ;  /* 0x0000000421f47825 */ /* 0x040fe200078e0296 */
[----:B------:R-:W-:Y:S03]  /*48cf0*/  STL.64 [R1+0x1430], R236 ;  /* 0x001430ec01007387 */ /* 0x000fe60000100a00 */
[----:B------:R-:W-:Y:S01]  /*48d00*/  IMAD.WIDE R228, R33, 0x4, R152 ;  /* 0x0000000421e47825 */ /* 0x000fe200078e0298 */
[----:B------:R-:W-:Y:S01]  /*48d10*/  LDGSTS.E [R0+0x29f80], desc[UR8][R160.64], P0 ;  /* 0x29f80000a0007fae */ /* 0x000fe20008121848 */
[----:B------:R-:W-:-:S02]  /*48d20*/  ISETP.GE.U32.AND P0, PT, R25, 0x7ffffc7f, PT ;  /* 0x7ffffc7f1900780c */ /* 0x000fc40003f06070 */
[----:B------:R-:W-:Y:S01]  /*48d30*/  IMAD.WIDE R212, R33, 0x4, R154 ;  /* 0x0000000421d47825 */ /* 0x000fe200078e029a */
[----:B------:R-:W-:Y:S01]  /*48d40*/  STL.64 [R1+0x1438], R220 ;  /* 0x001438dc01007387 */ /* 0x000fe20000100a00 */
[----:B------:R-:W-:Y:S02]  /*48d50*/  IADD3 R25, R9, 0x200000, RZ ;  /* 0x0020000009197810 */ /* 0x000fe40007ffe0ff */
[C---:B------:R-:W-:Y:S01]  /*48d60*/  IMAD.WIDE R196, R33.reuse, 0x4, R156 ;  /* 0x0000000421c47825 */ /* 0x040fe200078e029c */
[----:B------:R-:W0:Y:S03]  /*48d70*/  LDGDEPBAR ;  /* 0x00000000000079af */ /* 0x000e260000000000 */
[C---:B------:R-:W-:Y:S01]  /*48d80*/  IMAD.WIDE R180, R33.reuse, 0x4, R158 ;  /* 0x0000000421b47825 */ /* 0x040fe200078e029e */
[----:B------:R-:W-:Y:S03]  /*48d90*/  STL.64 [R1+0x1440], R204 ;  /* 0x001440cc01007387 */ /* 0x000fe60000100a00 */
[----:B------:R-:W-:Y:S01]  /*48da0*/  IMAD.WIDE R164, R33, 0x4, R160 ;  /* 0x0000000421a47825 */ /* 0x000fe200078e02a0 */
[----:B------:R-:W-:Y:S01]  /*48db0*/  BAR.SYNC.DEFER_BLOCKING 0x0 ;  /* 0x0000000000007b1d */ /* 0x000fe20000010000 */
[----:B------:R-:W-:-:S05]  /*48dc0*/  IADD3 R33, R9, 0x200000, RZ ;  /* 0x0020000009217810 */ /* 0x000fca0007ffe0ff */
        /* <DEDUP_REMOVED lines=17> */
[----:B------:R1:W-:Y:S04]  /*48ee0*/  STL.64 [R1+0x14d8], R130 ;  /* 0x0014d88201007387 */ /* 0x0003e80000100a00 */
[----:B------:R-:W-:Y:S04]  /*48ef0*/  STL.64 [R1+0x14d0], R168 ;  /* 0x0014d0a801007387 */ /* 0x000fe80000100a00 */
[----:B------:R-:W-:Y:S04]  /*48f00*/  STL.64 [R1+0x14e0], R132 ;  /* 0x0014e08401007387 */ /* 0x000fe80000100a00 */
[----:B------:R-:W-:Y:S04]  /*48f10*/  STL.64 [R1+0x14e8], R246 ;  /* 0x0014e8f601007387 */ /* 0x000fe80000100a00 */
[----:B------:R-:W-:Y:S04]  /*48f20*/  STL.64 [R1+0x14f0], R230 ;  /* 0x0014f0e601007387 */ /* 0x000fe80000100a00 */
[----:B------:R-:W-:Y:S04]  /*48f30*/  STL.64 [R1+0x14f8], R214 ;  /* 0x0014f8d601007387 */ /* 0x000fe80000100a00 */
[----:B------:R-:W-:Y:S04]  /*48f40*/  STL.64 [R1+0x1500], R198 ;  /* 0x001500c601007387 */ /* 0x000fe80000100a00 */
[----:B------:R-:W-:Y:S01]  /*48f50*/  @!PT LDS RZ, [RZ] ;  /* 0x00000000fffff984 */ /* 0x000fe20000000800 */
[----:B------:R-:W-:Y:S01]  /*48f60*/  @!PT LDS RZ, [RZ] ;  /* 0x00000000fffff984 */ /* 0x000fe20000000800 */
[----:B------:R-:W-:Y:S01]  /*48f70*/  @!PT LDS RZ, [RZ] ;  /* 0x00000000fffff984 */ /* 0x000fe20000000800 */
[----:B--2---:R2:W-:Y:S04]  /*48f80*/  LDGSTS.E [R34+-0x80000], desc[UR8][R42.64], !P2 ;  /* 0x800000002a227fae */ /* 0x0045e8000d121848 */
[----:B------:R-:W-:Y:S04]  /*48f90*/  STL.64 [R1+0x1508], R182 ;  /* 0x001508b601007387 */ /* 0x000fe80000100a00 */
[----:B------:R3:W-:Y:S01]  /*48fa0*/  STL.64 [R1+0x1518], R146 ;  /* 0x0015189201007387 */ /* 0x0007e20000100a00 */
[----:B--2---:R-:W-:-:S03]  /*48fb0*/  VIADD R34, R162, 0xfffffcfd ;  /* 0xfffffcfda2227836 */ /* 0x004fc60000000000 */
[----:B------:R-:W-:Y:S04]  /*48fc0*/  STL.64 [R1+0x1510], R166 ;  /* 0x001510a601007387 */ /* 0x000fe80000100a00 */
[----:B------:R-:W-:Y:S01]  /*48fd0*/  STL.64 [R1+0x1520], R148 ;  /* 0x0015209401007387 */ /* 0x000fe20000100a00 */
[----:B------:R-:W-:Y:S02]  /*48fe0*/  ISETP.GE.U32.AND P3, PT, R34, 0x7ffffc7e, PT ;  /* 0x7ffffc7e2200780c */ /* 0x000fe40003f66070 */
[----:B------:R-:W-:Y:S01]  /*48ff0*/  IADD3 R34, R9, 0x200000, RZ ;  /* 0x0020000009227810 */ /* 0x000fe20007ffe0ff */
[----:B------:R-:W-:Y:S04]  /*49000*/  STL.64 [R1+0x1528], R244 ;  /* 0x001528f401007387 */ /* 0x000fe80000100a00 */
[----:B------:R2:W-:Y:S04]  /*49010*/  STL.64 [R1+0x1530], R228 ;  /* 0x001530e401007387 */ /* 0x0005e80000100a00 */
[----:B------:R-:W-:Y:S04]  /*49020*/  STL.64 [R1+0x1538], R212 ;  /* 0x001538d401007387 */ /* 0x000fe80000100a00 */
[----:B------:R4:W-:Y:S04]  /*49030*/  STL.64 [R1+0x1540], R196 ;  /* 0x001540c401007387 */ /* 0x0009e80000100a00 */
[----:B------:R-:W-:Y:S04]  /*49040*/  STL.64 [R1+0x1548], R180 ;  /* 0x001548b401007387 */ /* 0x000fe80000100a00 */
[----:B------:R4:W-:Y:S04]  /*49050*/  STL.64 [R1+0x1550], R164 ;  /* 0x001550a401007387 */ /* 0x0009e80000100a00 */
[----:B------:R1:W-:Y:S04]  /*49060*/  LDGSTS.E [R33+-0x7c000], desc[UR8][R36.64], !P2 ;  /* 0x8400000024217fae */ /* 0x0003e8000d121848 */
[----:B------:R3:W-:Y:S04]  /*49070*/  LDGSTS.E [R25+-0x78000], desc[UR8][R38.64], !P2 ;  /* 0x8800000026197fae */ /* 0x0007e8000d121848 */
[----:B------:R-:W2:Y:S04]  /*49080*/  LDL.64 R60, [R1+0x788] ;  /* 0x00078800013c7983 */ /* 0x000ea80000100a00 */
[----:B------:R-:W-:Y:S01]  /*49090*/  LDGSTS.E [R34+-0x74000], desc[UR8][R40.64], !P2 ;  /* 0x8c00000028227fae */ /* 0x000fe2000d121848 */
[----:B-1----:R-:W1:Y:S03]  /*490a0*/  LDC R36, c[0x0][0x230] ;  /* 0x00008c00ff247b82 */ /* 0x002e660000000800 */
[----:B------:R-:W4:Y:S04]  /*490b0*/  LDL.64 R44, [R1+0xe0] ;  /* 0x0000e000012c7983 */ /* 0x000f280000100a00 */
[----:B------:R3:W-:Y:S02]  /*490c0*/  LDGSTS.E [R33+-0x7fffc], desc[UR8][R248.64], !P0 ;  /* 0x80004000f8217fae */ /* 0x0007e4000c121848 */
[----:B---3--:R-:W3:Y:S02]  /*490d0*/  LDC R38, c[0x0][0x230] ;  /* 0x00008c00ff267b82 */ /* 0x008ee40000000800 */
[----:B------:R-:W3:Y:S04]  /*490e0*/  LDL.64 R40, [R1+0x110] ;  /* 0x0001100001287983 */ /* 0x000ee80000100a00 */
[----:B------:R-:W-:Y:S02]  /*490f0*/  LDGSTS.E [R25+-0x7bffc], desc[UR8][R16.64], !P0 ;  /* 0x8400400010197fae */ /* 0x000fe4000c121848 */
[----:B------:R-:W3:Y:S01]  /*49100*/  LDC R37, c[0x0][0x230] ;  /* 0x00008c00ff257b82 */ /* 0x000ee20000000800 */
[----:B------:R-:W-:Y:S01]  /*49110*/  VIADD R33, R163, 0xfffffcfc ;  /* 0xfffffcfca3217836 */ /* 0x000fe20000000000 */
[----:B------:R-:W-:Y:S04]  /*49120*/  LDGSTS.E [R35+-0x77ffc], desc[UR8][R14.64], !P0 ;  /* 0x880040000e237fae */ /* 0x000fe8000c121848 */
[----:B------:R-:W3:Y:S02]  /*49130*/  LDL.64 R58, [R1+0x140] ;  /* 0x00014000013a7983 */ /* 0x000ee40000100a00 */
[----:B------:R-:W3:Y:S02]  /*49140*/  LDC R39, c[0x0][0x230] ;  /* 0x00008c00ff277b82 */ /* 0x000ee40000000800 */
[----:B------:R-:W-:Y:S01]  /*49150*/  LDGSTS.E [R25+-0x73ffc], desc[UR8][R12.64], !P0 ;  /* 0x8c0040000c197fae */ /* 0x000fe2000c121848 */
[----:B------:R-:W-:-:S03]  /*49160*/  ISETP.GE.U32.AND P0, PT, R33, 0x7ffffc7d, PT ;  /* 0x7ffffc7d2100780c */ /* 0x000fc60003f06070 */
[----:B------:R1:W-:Y:S04]  /*49170*/  LDGSTS.E [R35+-0x7fff8], desc[UR8][R250.64], !P3 ;  /* 0x80008000fa237fae */ /* 0x0003e8000d921848 */
[----:B------:R-:W3:Y:S01]  /*49180*/  LDL.64 R248, [R1+0xb68] ;  /* 0x000b680001f87983 */ /* 0x000ee20000100a00 */
[----:B------:R-:W-:-:S03]  /*49190*/  IADD3 R33, R9, 0x200000, RZ ;  /* 0x0020000009217810 */ /* 0x000fc60007ffe0ff */
[----:B------:R-:W3:Y:S04]  /*491a0*/  LDL.64 R56, [R1+0x7d0] ;  /* 0x0007d00001387983 */ /* 0x000ee80000100a00 */
[----:B------:R-:W3:Y:S04]  /*491b0*/  LDL.64 R250, [R1+0x7c8] ;  /* 0x0007c80001fa7983 */ /* 0x000ee80000100a00 */
[----:B------:R-:W3:Y:S04]  /*491c0*/  LDL.64 R48, [R1+0x7d8] ;  /* 0x0007d80001307983 */ /* 0x000ee80000100a00 */
[----:B------:R-:W3:Y:S04]  /*491d0*/  LDL.64 R46, [R1+0xb90] ;  /* 0x000b9000012e7983 */ /* 0x000ee80000100a00 */
[----:B------:R-:W3:Y:S04]  /*491e0*/  LDL.64 R42, [R1+0x7e8] ;  /* 0x0007e800012a7983 */ /* 0x000ee80000100a00 */
[----:B------:R-:W-:Y:S04]  /*491f0*/  LDGSTS.E [R34+-0x7bff8], desc[UR8][R10.64], !P3 ;  /* 0x840080000a227fae */ /* 0x000fe8000d921848 */
[----:B------:R-:W-:Y:S04]  /*49200*/  LDGSTS.E [R33+-0x77ff8], desc[UR8][R4.64], !P3 ;  /* 0x8800800004217fae */ /* 0x000fe8000d921848 */
[----:B------:R-:W-:Y:S04]  /*49210*/  LDGSTS.E [R25+-0x73ff8], desc[UR8][R2.64], !P3 ;  /* 0x8c00800002197fae */ /* 0x000fe8000d921848 */
[----:B------:R-:W3:Y:S04]  /*49220*/  LDL.64 R62, [R1+0x17c0] ;  /* 0x0017c000013e7983 */ /* 0x000ee80000100a00 */
[----:B------:R-:W3:Y:S04]  /*49230*/  LDL.64 R64, [R1+0x7a0] ;  /* 0x0007a00001407983 */ /* 0x000ee80000100a00 */
[----:B------:R-:W3:Y:S04]  /*49240*/  LDL.64 R72, [R1+0xee8] ;  /* 0x000ee80001487983 */ /* 0x000ee80000100a00 */
[----:B------:R-:W3:Y:S04]  /*49250*/  LDL.64 R78, [R1+0x12f8] ;  /* 0x0012f800014e7983 */ /* 0x000ee80000100a00 */
[----:B------:R-:W3:Y:S04]  /*49260*/  LDL.64 R76, [R1+0x19b8] ;  /* 0x0019b800014c7983 */ /* 0x000ee80000100a00 */
[----:B------:R-:W3:Y:S04]  /*49270*/  LDL.64 R74, [R1+0x1308] ;  /* 0x00130800014a7983 */ /* 0x000ee80000100a00 */
[----:B--2---:R3:W-:Y:S04]  /*49280*/  LDGSTS.E [R34+-0x7fff4], desc[UR8][R60.64], !P0 ;  /* 0x8000c0003c227fae */ /* 0x0047e8000c121848 */
[----:B----4-:R-:W-:Y:S01]  /*49290*/  LDGSTS.E [R33+-0x7bff4], desc[UR8][R44.64], !P0 ;  /* 0x8400c0002c217fae */ /* 0x010fe2000c121848 */
[----:B-1----:R-:W-:-:S02]  /*492a0*/  IADD3 R35, R36, -0x321, RZ ;  /* 0xfffffcdf24237810 */ /* 0x002fc40007ffe0ff */
[----:B------:R-:W1:Y:S01]  /*492b0*/  LDC R36, c[0x0][0x230] ;  /* 0x00008c00ff247b82 */ /* 0x000e620000000800 */
[----:B---3--:R-:W-:Y:S01]  /*492c0*/  VIADD R34, R38, 0xfffffcde ;  /* 0xfffffcde26227836 */ /* 0x008fe20000000000 */
[----:B------:R-:W2:Y:S04]  /*492d0*/  LDL.64 R60, [R1+0xbb8] ;  /* 0x000bb800013c7983 */ /* 0x000ea80000100a00 */
[----:B------:R-:W-:Y:S04]  /*492e0*/  LDGSTS.E [R25+-0x77ff4], desc[UR8][R40.64], !P0 ;  /* 0x8800c00028197fae */ /* 0x000fe8000c121848 */
[----:B------:R-:W3:Y:S01]  /*492f0*/  LDL.64 R44, [R1+0x7f0] ;  /* 0x0007f000012c7983 */ /* 0x000ee20000100a00 */
[----:B------:R-:W-:Y:S01]  /*49300*/  ISETP.GE.U32.AND P2, PT, R35, 0x7ffffc60, PT ;  /* 0x7ffffc602300780c */ /* 0x000fe20003f46070 */
[----:B------:R-:W4:Y:S02]  /*49310*/  LDC R38, c[0x0][0x230] ;  /* 0x00008c00ff267b82 */ /* 0x000f240000000800 */
[----:B------:R-:W4:Y:S01]  /*49320*/  LDL.64 R40, [R1+0x7f8] ;  /* 0x0007f80001287983 */ /* 0x000f220000100a00 */
[----:B------:R-:W-:-:S02]  /*49330*/  ISETP.GE.U32.AND P3, PT, R34, 0x7ffffc5f, PT ;  /* 0x7ffffc5f2200780c */ /* 0x000fc40003f66070 */
[C---:B------:R-:W-:Y:S02]  /*49340*/  IADD3 R34, R9.reuse, 0x200000, RZ ;  /* 0x0020000009227810 */ /* 0x040fe40007ffe0ff */
[----:B------:R-:W-:-:S03]  /*49350*/  IADD3 R35, R9, 0x200000, RZ ;  /* 0x0020000009237810 */ /* 0x000fc60007ffe0ff */
[----:B------:R-:W-:Y:S04]  /*49360*/  LDGSTS.E [R34+-0x73ff4], desc[UR8][R58.64], !P0 ;  /* 0x8c00c0003a227fae */ /* 0x000fe8000c121848 */
[----:B------:R1:W-:Y:S04]  /*49370*/  LDGSTS.E [R33+-0x70000], desc[UR8][R248.64], !P2 ;  /* 0x90000000f8217fae */ /* 0x0003e8000d121848 */
[----:B------:R-:W-:Y:S04]  /*49380*/  LDGSTS.E [R25+-0x6c000], desc[UR8][R250.64], !P2 ;  /* 0x94000000fa197fae */ /* 0x000fe8000d121848 */
[----:B------:R-:W2:Y:S01]  /*49390*/  LDL.64 R248, [R1+0x808] ;  /* 0x0008080001f87983 */ /* 0x000ea20000100a00 */
[----:B-1----:R-:W-:-:S02]  /*493a0*/  VIADD R33, R37, 0xfffffcdd ;  /* 0xfffffcdd25217836 */ /* 0x002fc40000000000 */
[----:B------:R-:W1:Y:S01]  /*493b0*/  LDC R37, c[0x0][0x230] ;  /* 0x00008c00ff257b82 */ /* 0x000e620000000800 */
[----:B------:R-:W2:Y:S04]  /*493c0*/  LDL.64 R58, [R1+0x818] ;  /* 0x00081800013a7983 */ /* 0x000ea80000100a00 */
[----:B------:R-:W2:Y:S04]  /*493d0*/  LDL.64 R250, [R1+0x810] ;  /* 0x0008100001fa7983 */ /* 0x000ea80000100a00 */
[----:B------:R-:W-:Y:S01]  /*493e0*/  LDGSTS.E [R35+-0x68000], desc[UR8][R56.64], !P2 ;  /* 0x9800000038237fae */ /* 0x000fe2000d121848 */
[----:B------:R-:W-:-:S03]  /*493f0*/  ISETP.GE.U32.AND P0, PT, R33, 0x7ffffc5e, PT ;  /* 0x7ffffc5e2100780c */ /* 0x000fc60003f06070 */
[----:B------:R-:W-:Y:S01]  /*49400*/  LDGSTS.E [R25+-0x64000], desc[UR8][R48.64], !P2 ;  /* 0x9c00000030197fae */ /* 0x000fe2000d121848 */
[----:B------:R-:W-:-:S03]  /*49410*/  IADD3 R33, R9, 0x200000, RZ ;  /* 0x0020000009217810 */ /* 0x000fc60007ffe0ff */
[----:B------:R4:W-:Y:S04]  /*49420*/  LDGSTS.E [R35+-0x6fffc], desc[UR8][R46.64], !P3 ;  /* 0x900040002e237fae */ /* 0x0009e8000d921848 */
[----:B------:R-:W2:Y:S04]  /*49430*/  LDL.64 R56, [R1+0xbc0] ;  /* 0x000bc00001387983 */ /* 0x000ea80000100a00 */
[----:B------:R-:W-:Y:S04]  /*49440*/  LDGSTS.E [R34+-0x6bffc], desc[UR8][R42.64], !P3 ;  /* 0x940040002a227fae */ /* 0x000fe8000d921848 */
[----:B------:R-:W2:Y:S04]  /*49450*/  LDL.64 R48, [R1+0x830] ;  /* 0x0008300001307983 */ /* 0x000ea80000100a00 */
[----:B------:R-:W2:Y:S04]  /*49460*/  LDL.64 R46, [R1+0x840] ;  /* 0x00084000012e7983 */ /* 0x000ea80000100a00 */
[----:B------:R-:W2:Y:S04]  /*49470*/  LDL.64 R42, [R1+0x828] ;  /* 0x00082800012a7983 */ /* 0x000ea80000100a00 */
[----:B---3--:R-:W-:Y:S04]  /*49480*/  LDGSTS.E [R33+-0x67ffc], desc[UR8][R44.64], !P3 ;  /* 0x980040002c217fae */ /* 0x008fe8000d921848 */
[----:B----4-:R-:W-:Y:S04]  /*49490*/  LDGSTS.E [R25+-0x63ffc], desc[UR8][R40.64], !P3 ;  /* 0x9c00400028197fae */ /* 0x010fe8000d921848 */
[----:B------:R-:W3:Y:S01]  /*494a0*/  LDL.64 R44, [R1+0x1018] ;  /* 0x00101800012c7983 */ /* 0x000ee20000100a00 */
[----:B------:R-:W-:-:S02]  /*494b0*/  IADD3 R35, R36, -0x324, RZ ;  /* 0xfffffcdc24237810 */ /* 0x000fc40007ffe0ff */
[----:B------:R-:W4:Y:S01]  /*494c0*/  LDC R36, c[0x0][0x230] ;  /* 0x00008c00ff247b82 */ /* 0x000f220000000800 */
[----:B--2---:R2:W-:Y:S04]  /*494d0*/  LDGSTS.E [R34+-0x6fff8], desc[UR8][R60.64], !P0 ;  /* 0x900080003c227fae */ /* 0x0045e8000c121848 */
[----:B------:R-:W4:Y:S01]  /*494e0*/  LDL.64 R40, [R1+0xb78] ;  /* 0x000b780001287983 */ /* 0x000f220000100a00 */
[----:B------:R-:W-:Y:S01]  /*494f0*/  ISETP.GE.U32.AND P2, PT, R35, 0x7ffffc5d, PT ;  /* 0x7ffffc5d2300780c */ /* 0x000fe20003f46070 */
[----:B--2---:R-:W-:Y:S02]  /*49500*/  VIADD R34, R38, 0xfffffcbf ;  /* 0xfffffcbf26227836 */ /* 0x004fe40000000000 */
[----:B------:R-:W2:Y:S04]  /*49510*/  LDL.64 R60, [R1+0xba8] ;  /* 0x000ba800013c7983 */ /* 0x000ea80000100a00 */
[----:B------:R-:W-:Y:S01]  /*49520*/  LDGSTS.E [R33+-0x6bff8], desc[UR8][R248.64], !P0 ;  /* 0x94008000f8217fae */ /* 0x000fe2000c121848 */
[----:B------:R-:W-:Y:S01]  /*49530*/  ISETP.GE.U32.AND P3, PT, R34, 0x7ffffc40, PT ;  /* 0x7ffffc402200780c */ /* 0x000fe20003f66070 */
[----:B------:R-:W2:Y:S01]  /*49540*/  LDC R38, c[0x0][0x230] ;  /* 0x00008c00ff267b82 */ /* 0x000ea20000000800 */
[C---:B------:R-:W-:Y:S01]  /*49550*/  IADD3 R34, R9.reuse, 0x200000, RZ ;  /* 0x0020000009227810 */ /* 0x040fe20007ffe0ff */
[----:B------:R-:W-:Y:S04]  /*49560*/  LDGSTS.E [R25+-0x67ff8], desc[UR8][R250.64], !P0 ;  /* 0x98008000fa197fae */ /* 0x000fe8000c121848 */
[----:B------:R-:W-:Y:S04]  /*49570*/  LDGSTS.E [R34+-0x63ff8], desc[UR8][R58.64], !P0 ;  /* 0x9c0080003a227fae */ /* 0x000fe8000c121848 */
[----:B------:R-:W2:Y:S04]  /*49580*/  LDL.64 R248, [R1+0xb80] ;  /* 0x000b800001f87983 */ /* 0x000ea80000100a00 */
[----:B------:R-:W2:Y:S04]  /*49590*/  LDL.64 R250, [R1+0xb88] ;  /* 0x000b880001fa7983 */ /* 0x000ea80000100a00 */
[----:B------:R-:W2:Y:S01]  /*495a0*/  LDL.64 R58, [R1+0x1038] ;  /* 0x00103800013a7983 */ /* 0x000ea20000100a00 */
[----:B------:R-:W-:-:S03]  /*495b0*/  IADD3 R35, R9, 0x200000, RZ ;  /* 0x0020000009237810 */ /* 0x000fc60007ffe0ff */
[----:B------:R1:W-:Y:S04]  /*495c0*/  LDGSTS.E [R33+-0x6fff4], desc[UR8][R56.64], !P2 ;  /* 0x9000c00038217fae */ /* 0x0003e8000d121848 */
[----:B------:R-:W2:Y:S04]  /*495d0*/  LDL.64 R56, [R1+0xb98] ;  /* 0x000b980001387983 */ /* 0x000ea80000100a00 */
[----:B------:R-:W-:Y:S04]  /*495e0*/  LDGSTS.E [R25+-0x6bff4], desc[UR8][R42.64], !P2 ;  /* 0x9400c0002a197fae */ /* 0x000fe8000d121848 */
[----:B------:R-:W-:Y:S04]  /*495f0*/  LDGSTS.E [R35+-0x67ff4], desc[UR8][R48.64], !P2 ;  /* 0x9800c00030237fae */ /* 0x000fe8000d121848 */
[----:B------:R-:W-:Y:S04]  /*49600*/  LDGSTS.E [R25+-0x63ff4], desc[UR8][R46.64], !P2 ;  /* 0x9c00c0002e197fae */ /* 0x000fe8000d121848 */
[----:B------:R-:W2:Y:S04]  /*49610*/  LDL.64 R42, [R1+0xba0] ;  /* 0x000ba000012a7983 */ /* 0x000ea80000100a00 */
[----:B------:R-:W2:Y:S01]  /*49620*/  LDL.64 R48, [R1+0x1078] ;  /* 0x0010780001307983 */ /* 0x000ea20000100a00 */
[----:B-1----:R-:W-:-:S02]  /*49630*/  VIADD R33, R37, 0xfffffcbe ;  /* 0xfffffcbe25217836 */ /* 0x002fc40000000000 */
[----:B------:R-:W1:Y:S01]  /*49640*/  LDC R37, c[0x0][0x230] ;  /* 0x00008c00ff257b82 */ /* 0x000e620000000800 */
[----:B------:R-:W2:Y:S04]  /*49650*/  LDL.64 R46, [R1+0xbc8] ;  /* 0x000bc800012e7983 */ /* 0x000ea80000100a00 */
[----:B---3--:R3:W-:Y:S04]  /*49660*/  LDGSTS.E [R35+-0x60000], desc[UR8][R44.64], !P3 ;  /* 0xa00000002c237fae */ /* 0x0087e8000d921848 */
[----:B----4-:R-:W-:Y:S01]  /*49670*/  LDGSTS.E [R34+-0x5c000], desc[UR8][R40.64], !P3 ;  /* 0xa400000028227fae */ /* 0x010fe2000d921848 */
[----:B------:R-:W-:-:S02]  /*49680*/  ISETP.GE.U32.AND P0, PT, R33, 0x7ffffc3f, PT ;  /* 0x7ffffc3f2100780c */ /* 0x000fc40003f06070 */
[----:B---3--:R-:W-:Y:S01]  /*49690*/  IADD3 R35, R36, -0x343, RZ ;  /* 0xfffffcbd24237810 */ /* 0x008fe20007ffe0ff */
[----:B------:R-:W3:Y:S04]  /*496a0*/  LDL.64 R44, [R1+0xbd0] ;  /* 0x000bd000012c7983 */ /* 0x000ee80000100a00 */
[----:B------:R-:W4:Y:S01]  /*496b0*/  LDL.64 R40, [R1+0xbb0] ;  /* 0x000bb00001287983 */ /* 0x000f220000100a00 */
[----:B------:R-:W-:Y:S01]  /*496c0*/  IADD3 R33, R9, 0x200000, RZ ;  /* 0x0020000009217810 */ /* 0x000fe20007ffe0ff */
[----:B------:R-:W1:Y:S01]  /*496d0*/  LDC R36, c[0x0][0x230] ;  /* 0x00008c00ff247b82 */ /* 0x000e620000000800 */
[----:B------:R-:W-:-:S03]  /*496e0*/  ISETP.GE.U32.AND P2, PT, R35, 0x7ffffc3e, PT ;  /* 0x7ffffc3e2300780c */ /* 0x000fc60003f46070 */
[----:B--2---:R-:W-:Y:S04]  /*496f0*/  LDGSTS.E [R33+-0x58000], desc[UR8][R248.64], !P3 ;  /* 0xa8000000f8217fae */ /* 0x004fe8000d921848 */
[----:B------:R-:W-:Y:S04]  /*49700*/  LDGSTS.E [R25+-0x54000], desc[UR8][R250.64], !P3 ;  /* 0xac000000fa197fae */ /* 0x000fe8000d921848 */
[----:B------:R2:W-:Y:S04]  /*49710*/  LDGSTS.E [R34+-0x5fffc], desc[UR8][R58.64], !P0 ;  /* 0xa00040003a227fae */ /* 0x0005e8000c121848 */
[----:B------:R-:W3:Y:S04]  /*49720*/  LDL.64 R248, [R1+0x1090] ;  /* 0x0010900001f87983 */ /* 0x000ee80000100a00 */
[----:B------:R-:W3:Y:S01]  /*49730*/  LDL.64 R250, [R1+0xbd8] ;  /* 0x000bd80001fa7983 */ /* 0x000ee20000100a00 */
[----:B--2---:R-:W-:-:S03]  /*49740*/  VIADD R34, R39, 0xfffffcbc ;  /* 0xfffffcbc27227836 */ /* 0x004fc60000000000 */
[----:B------:R-:W2:Y:S01]  /*49750*/  LDL.64 R58, [R1+0xbe0] ;  /* 0x000be000013a7983 */ /* 0x000ea20000100a00 */
[C---:B------:R-:W-:Y:S01]  /*49760*/  IADD3 R35, R9.reuse, 0x200000, RZ ;  /* 0x0020000009237810 */ /* 0x040fe20007ffe0ff */
[----:B------:R-:W1:Y:S02]  /*49770*/  LDC R39, c[0x0][0x230] ;  /* 0x00008c00ff277b82 */ /* 0x000e640000000800 */
[----:B------:R-:W-:Y:S01]  /*49780*/  LDGSTS.E [R33+-0x5bffc], desc[UR8][R56.64], !P0 ;  /* 0xa400400038217fae */ /* 0x000fe2000c121848 */
[----:B------:R-:W-:Y:S02]  /*49790*/  ISETP.GE.U32.AND P3, PT, R34, 0x7ffffc3d, PT ;  /* 0x7ffffc3d2200780c */ /* 0x000fe40003f66070 */
[----:B------:R-:W-:Y:S01]  /*497a0*/  IADD3 R34, R9, 0x200000, RZ ;  /* 0x0020000009227810 */ /* 0x000fe20007ffe0ff */
[----:B------:R-:W2:Y:S04]  /*497b0*/  LDL.64 R56, [R1+0x17b0] ;  /* 0x0017b00001387983 */ /* 0x000ea80000100a00 */
[----:B------:R-:W-:Y:S04]  /*497c0*/  LDGSTS.E [R25+-0x57ffc], desc[UR8][R42.64], !P0 ;  /* 0xa80040002a197fae */ /* 0x000fe8000c121848 */
[----:B------:R-:W-:Y:S04]  /*497d0*/  LDGSTS.E [R34+-0x53ffc], desc[UR8][R60.64], !P0 ;  /* 0xac0040003c227fae */ /* 0x000fe8000c121848 */
[----:B------:R4:W-:Y:S04]  /*497e0*/  LDGSTS.E [R33+-0x5fff8], desc[UR8][R48.64], !P2 ;  /* 0xa000800030217fae */ /* 0x0009e8000d121848 */
[----:B------:R-:W2:Y:S04]  /*497f0*/  LDL.64 R42, [R1+0xbf0] ;  /* 0x000bf000012a7983 */ /* 0x000ea80000100a00 */
[----:B------:R-:W2:Y:S04]  /*49800*/  LDL.64 R60, [R1+0x17c8] ;  /* 0x0017c800013c7983 */ /* 0x000ea80000100a00 */
[----:B------:R-:W2:Y:S04]  /*49810*/  LDL.64 R48, [R1+0xf48] ;  /* 0x000f480001307983 */ /* 0x000ea80000100a00 */
[----:B----4-:R-:W-:Y:S01]  /*49820*/  LDGSTS.E [R25+-0x5bff8], desc[UR8][R40.64], !P2 ;  /* 0xa400800028197fae */ /* 0x010fe2000d121848 */
[----:B------:R-:W-:-:S02]  /*49830*/  VIADD R33, R38, 0xfffffc9f ;  /* 0xfffffc9f26217836 */ /* 0x000fc40000000000 */
[----:B------:R-:W4:Y:S01]  /*49840*/  LDC R38, c[0x0][0x230] ;  /* 0x00008c00ff267b82 */ /* 0x000f220000000800 */
[----:B------:R-:W-:Y:S04]  /*49850*/  LDGSTS.E [R35+-0x57ff8], desc[UR8][R46.64], !P2 ;  /* 0xa80080002e237fae */ /* 0x000fe8000d121848 */
[----:B------:R-:W4:Y:S01]  /*49860*/  LDL.64 R40, [R1+0xf50] ;  /* 0x000f500001287983 */ /* 0x000f220000100a00 */
[----:B------:R-:W-:Y:S02]  /*49870*/  ISETP.GE.U32.AND P0, PT, R33, 0x7ffffc20, PT ;  /* 0x7ffffc202100780c */ /* 0x000fe40003f06070 */
[----:B------:R-:W-:Y:S01]  /*49880*/  IADD3 R33, R9, 0x200000, RZ ;  /* 0x0020000009217810 */ /* 0x000fe20007ffe0ff */
[----:B------:R-:W4:Y:S04]  /*49890*/  LDL.64 R46, [R1+0xf58] ;  /* 0x000f5800012e7983 */ /* 0x000f280000100a00 */
[----:B---3--:R-:W-:Y:S04]  /*498a0*/  LDGSTS.E [R25+-0x53ff8], desc[UR8][R44.64], !P2 ;  /* 0xac0080002c197fae */ /* 0x008fe8000d121848 */
[----:B------:R1:W-:Y:S04]  /*498b0*/  LDGSTS.E [R35+-0x5fff4], desc[UR8][R248.64], !P3 ;  /* 0xa000c000f8237fae */ /* 0x0003e8000d921848 */
[----:B------:R-:W3:Y:S04]  /*498c0*/  LDL.64 R44, [R1+0x17b8] ;  /* 0x0017b800012c7983 */ /* 0x000ee80000100a00 */
[----:B------:R-:W-:Y:S04]  /*498d0*/  LDGSTS.E [R34+-0x5bff4], desc[UR8][R250.64], !P3 ;  /* 0xa400c000fa227fae */ /* 0x000fe8000d921848 */
[----:B------:R-:W3:Y:S04]  /*498e0*/  LDL.64 R248, [R1+0xf68] ;  /* 0x000f680001f87983 */ /* 0x000ee80000100a00 */
[----:B--2---:R-:W-:Y:S04]  /*498f0*/  LDGSTS.E [R33+-0x57ff4], desc[UR8][R58.64], !P3 ;  /* 0xa800c0003a217fae */ /* 0x004fe8000d921848 */
[----:B------:R-:W2:Y:S04]  /*49900*/  LDL.64 R250, [R1+0xf70] ;  /* 0x000f700001fa7983 */ /* 0x000ea80000100a00 */
[----:B------:R-:W2:Y:S04]  /*49910*/  LDL.64 R58, [R1+0xf80] ;  /* 0x000f8000013a7983 */ /* 0x000ea80000100a00 */
[----:B------:R-:W-:Y:S04]  /*49920*/  LDGSTS.E [R25+-0x53ff4], desc[UR8][R42.64], !P3 ;  /* 0xac00c0002a197fae */ /* 0x000fe8000d921848 */
[----:B------:R1:W-:Y:S04]  /*49930*/  LDGSTS.E [R34+-0x50000], desc[UR8][R56.64], !P0 ;  /* 0xb000000038227fae */ /* 0x0003e8000c121848 */
[----:B------:R-:W-:Y:S04]  /*49940*/  LDGSTS.E [R33+-0x4c000], desc[UR8][R48.64], !P0 ;  /* 0xb400000030217fae */ /* 0x000fe8000c121848 */
[----:B------:R-:W2:Y:S04]  /*49950*/  LDL.64 R42, [R1+0xf78] ;  /* 0x000f7800012a7983 */ /* 0x000ea80000100a00 */
[----:B------:R-:W2:Y:S01]  /*49960*/  LDL.64 R56, [R1+0xf88] ;  /* 0x000f880001387983 */ /* 0x000ea20000100a00 */
[----:B-1----:R-:W-:Y:S01]  /*49970*/  IADD3 R35, R37, -0x362, RZ ;  /* 0xfffffc9e25237810 */ /* 0x002fe20007ffe0ff */
[----:B------:R-:W-:Y:S01]  /*49980*/  VIADD R34, R39, 0xfffffc9d ;  /* 0xfffffc9d27227836 */ /* 0x000fe20000000000 */
[----:B------:R-:W1:Y:S01]  /*49990*/  LDC R37, c[0x0][0x230] ;  /* 0x00008c00ff257b82 */ /* 0x000e620000000800 */
[----:B------:R-:W2:Y:S04]  /*499a0*/  LDL.64 R48, [R1+0xfa0] ;  /* 0x000fa00001307983 */ /* 0x000ea80000100a00 */
[----:B----4-:R-:W-:Y:S04]  /*499b0*/  LDGSTS.E [R25+-0x48000], desc[UR8][R40.64], !P0 ;  /* 0xb800000028197fae */ /* 0x010fe8000c121848 */
[----:B------:R-:W4:Y:S01]  /*499c0*/  LDL.64 R40, [R1+0xf98] ;  /* 0x000f980001287983 */ /* 0x000f220000100a00 */
[----:B------:R-:W-:-:S02]  /*499d0*/  ISETP.GE.U32.AND P2, PT, R35, 0x7ffffc1f, PT ;  /* 0x7ffffc1f2300780c */ /* 0x000fc40003f46070 */
[----:B------:R-:W-:Y:S02]  /*499e0*/  ISETP.GE.U32.AND P3, PT, R34, 0x7ffffc1e, PT ;  /* 0x7ffffc1e2200780c */ /* 0x000fe40003f66070 */
[C---:B------:R-:W-:Y:S02]  /*499f0*/  IADD3 R34, R9.reuse, 0x200000, RZ ;  /* 0x0020000009227810 */ /* 0x040fe40007ffe0ff */
[----:B------:R-:W-:-:S03]  /*49a00*/  IADD3 R35, R9, 0x200000, RZ ;  /* 0x0020000009237810 */ /* 0x000fc60007ffe0ff */
[----:B------:R-:W-:Y:S04]  /*49a10*/  LDGSTS.E [R34+-0x44000], desc[UR8][R46.64], !P0 ;  /* 0xbc0000002e227fae */ /* 0x000fe8000c121848 */
[----:B---3--:R3:W-:Y:S04]  /*49a20*/  LDGSTS.E [R33+-0x4fffc], desc[UR8][R44.64], !P2 ;  /* 0xb00040002c217fae */ /* 0x0087e8000d121848 */
[----:B------:R-:W-:Y:S04]  /*49a30*/  LDGSTS.E [R25+-0x4bffc], desc[UR8][R248.64], !P2 ;  /* 0xb4004000f8197fae */ /* 0x000fe8000d121848 */
[----:B------:R-:W4:Y:S01]  /*49a40*/  LDL.64 R46, [R1+0xfa8] ;  /* 0x000fa800012e7983 */ /* 0x000f220000100a00 */
[----:B---3--:R-:W-:-:S03]  /*49a50*/  VIADD R33, R36, 0xfffffc9c ;  /* 0xfffffc9c24217836 */ /* 0x008fc60000000000 */
[----:B------:R-:W3:Y:S01]  /*49a60*/  LDL.64 R44, [R1+0xfb0] ;  /* 0x000fb000012c7983 */ /* 0x000ee20000100a00 */
[----:B------:R-:W3:Y:S03]  /*49a70*/  LDC R36, c[0x0][0x230] ;  /* 0x00008c00ff247b82 */ /* 0x000ee60000000800 */
[----:B--2---:R-:W-:Y:S01]  /*49a80*/  LDGSTS.E [R35+-0x47ffc], desc[UR8][R250.64], !P2 ;  /* 0xb8004000fa237fae */ /* 0x004fe2000d121848 */
[----:B------:R-:W-:Y:S02]  /*49a90*/  ISETP.GE.U32.AND P4, PT, R33, 0x7ffffc1d, PT ;  /* 0x7ffffc1d2100780c */ /* 0x000fe40003f86070 */
[----:B------:R-:W-:Y:S01]  /*49aa0*/  IADD3 R33, R9, 0x200000, RZ ;  /* 0x0020000009217810 */ /* 0x000fe20007ffe0ff */
[----:B------:R-:W2:Y:S04]  /*49ab0*/  LDL.64 R248, [R1+0x1a0] ;  /* 0x0001a00001f87983 */ /* 0x000ea80000100a00 */
[----:B------:R-:W2:Y:S04]  /*49ac0*/  LDL.64 R250, [R1+0x1d0] ;  /* 0x0001d00001fa7983 */ /* 0x000ea80000100a00 */
[----:B------:R-:W-:Y:S04]  /*49ad0*/  LDGSTS.E [R25+-0x43ffc], desc[UR8][R42.64], !P2 ;  /* 0xbc0040002a197fae */ /* 0x000fe8000d121848 */
[----:B------:R1:W-:Y:S04]  /*49ae0*/  LDGSTS.E [R35+-0x4fff8], desc[UR8][R62.64], !P3 ;  /* 0xb00080003e237fae */ /* 0x0003e8000d921848 */
[----:B------:R-:W-:Y:S04]  /*49af0*/  LDGSTS.E [R34+-0x4bff8], desc[UR8][R58.64], !P3 ;  /* 0xb40080003a227fae */ /* 0x000fe8000d921848 */
[----:B------:R-:W2:Y:S04]  /*49b00*/  LDL.64 R42, [R1+0x790] ;  /* 0x00079000012a7983 */ /* 0x000ea80000100a00 */
[----:B------:R-:W-:Y:S04]  /*49b10*/  LDGSTS.E [R33+-0x47ff8], desc[UR8][R56.64], !P3 ;  /* 0xb800800038217fae */ /* 0x000fe8000d921848 */
[----:B------:R-:W2:Y:S01]  /*49b20*/  LDL.64 R58, [R1+0x1f0] ;  /* 0x0001f000013a7983 */ /* 0x000ea20000100a00 */
[----:B-1----:R-:W-:-:S02]  /*49b30*/  IADD3 R35, R37, -0x305, RZ ;  /* 0xfffffcfb25237810 */ /* 0x002fc40007ffe0ff */
[----:B------:R-:W-:Y:S01]  /*49b40*/  IADD3 R9, R18, 0x200000, RZ ;  /* 0x0020000012097810 */ /* 0x000fe20007ffe0ff */
[----:B------:R-:W2:Y:S04]  /*49b50*/  LDL.64 R62, [R1+0x360] ;  /* 0x00036000013e7983 */ /* 0x000ea80000100a00 */
[----:B------:R-:W2:Y:S04]  /*49b60*/  LDL.64 R56, [R1+0x798] ;  /* 0x0007980001387983 */ /* 0x000ea80000100a00 */
[----:B----4-:R-:W-:Y:S01]  /*49b70*/  LDGSTS.E [R25+-0x43ff8], desc[UR8][R40.64], !P3 ;  /* 0xbc00800028197fae */ /* 0x010fe2000d921848 */
[----:B------:R-:W-:Y:S01]  /*49b80*/  ISETP.GE.U32.AND P0, PT, R35, 0x7ffffc7c, PT ;  /* 0x7ffffc7c2300780c */ /* 0x000fe20003f06070 */
[----:B------:R-:W1:Y:S02]  /*49b90*/  LDC R37, c[0x0][0x230] ;  /* 0x00008c00ff257b82 */ /* 0x000e640000000800 */
[----:B------:R4:W-:Y:S04]  /*49ba0*/  LDGSTS.E [R34+-0x4fff4], desc[UR8][R60.64], !P4 ;  /* 0xb000c0003c227fae */ /* 0x0009e8000e121848 */
[----:B------:R-:W-:Y:S02]  /*49bb0*/  LDGSTS.E [R33+-0x4bff4], desc[UR8][R48.64], !P4 ;  /* 0xb400c00030217fae */ /* 0x000fe4000e121848 */
[----:B------:R-:W1:Y:S02]  /*49bc0*/  LDC R35, c[0x0][0x230] ;  /* 0x00008c00ff237b82 */ /* 0x000e640000000800 */
[----:B------:R-:W2:Y:S01]  /*49bd0*/  LDL.64 R40, [R1+0x258] ;  /* 0x0002580001287983 */ /* 0x000ea20000100a00 */
[----:B----4-:R-:W-:-:S03]  /*49be0*/  VIADD R34, R38, 0xfffffcfa ;  /* 0xfffffcfa26227836 */ /* 0x010fc60000000000 */
[----:B------:R-:W4:Y:S02]  /*49bf0*/  LDL.64 R60, [R1+0x3f0] ;  /* 0x0003f000013c7983 */ /* 0x000f240000100a00 */
[----:B------:R-:W1:Y:S02]  /*49c00*/  LDC R38, c[0x0][0x230] ;  /* 0x00008c00ff267b82 */ /* 0x000e640000000800 */
[----:B------:R-:W4:Y:S01]  /*49c10*/  LDL.64 R48, [R1+0x270] ;  /* 0x0002700001307983 */ /* 0x000f220000100a00 */
[----:B------:R-:W-:-:S03]  /*49c20*/  ISETP.GE.U32.AND P2, PT, R34, 0x7ffffc7b, PT ;  /* 0x7ffffc7b2200780c */ /* 0x000fc60003f46070 */
[----:B------:R3:W-:Y:S01]  /*49c30*/  LDGSTS.E [R25+-0x47ff4], desc[UR8][R46.64], !P4 ;  /* 0xb800c0002e197fae */ /* 0x0007e2000e121848 */
[----:B------:R-:W-:-:S03]  /*49c40*/  VIADD R34, R18, 0x200000 ;  /* 0x0020000012227836 */ /* 0x000fc60000000000 */
[----:B---3--:R3:W-:Y:S04]  /*49c50*/  LDGSTS.E [R33+-0x43ff4], desc[UR8][R44.64], !P4 ;  /* 0xbc00c0002c217fae */ /* 0x0087e8000e121848 */
[----:B------:R-:W4:Y:S01]  /*49c60*/  LDL.64 R46, [R1+0x2a0] ;  /* 0x0002a000012e7983 */ /* 0x000f220000100a00 */
[----:B------:R-:W-:-:S03]  /*49c70*/  IADD3 R25, R18, 0x200000, RZ ;  /* 0x0020000012197810 */ /* 0x000fc60007ffe0ff */
[----:B------:R-:W4:Y:S01]  /*49c80*/  LDL.64 R44, [R1+0x300] ;  /* 0x00030000012c7983 */ /* 0x000f220000100a00 */
[----:B---3--:R-:W-:-:S03]  /*49c90*/  IADD3 R33, R18, 0x200000, RZ ;  /* 0x0020000012217810 */ /* 0x008fc60007ffe0ff */
[----:B--2---:R2:W-:Y:S04]  /*49ca0*/  LDGSTS.E [R25+-0x80000], desc[UR8][R42.64], !P0 ;  /* 0x800000002a197fae */ /* 0x0045e8000c121848 */
[----:B------:R-:W-:Y:S04]  /*49cb0*/  LDGSTS.E [R9+-0x7c000], desc[UR8][R248.64], !P0 ;  /* 0x84000000f8097fae */ /* 0x000fe8000c121848 */
[----:B------:R-:W-:Y:S04]  /*49cc0*/  LDGSTS.E [R34+-0x78000], desc[UR8][R250.64], !P0 ;  /* 0x88000000fa227fae */ /* 0x000fe8000c121848 */
[----:B------:R-:W3:Y:S04]  /*49cd0*/  LDL.64 R42, [R1+0x330] ;  /* 0x00033000012a7983 */ /* 0x000ee80000100a00 */
[----:B------:R-:W-:Y:S04]  /*49ce0*/  LDGSTS.E [R9+-0x74000], desc[UR8][R58.64], !P0 ;  /* 0x8c0000003a097fae */ /* 0x000fe8000c121848 */
[----:B------:R1:W-:Y:S01]  /*49cf0*/  LDGSTS.E [R34+-0x7fffc], desc[UR8][R56.64], !P2 ;  /* 0x8000400038227fae */ /* 0x0003e2000d121848 */
[----:B--2---:R-:W-:-:S02]  /*49d00*/  IADD3 R25, R36, -0x307, RZ ;  /* 0xfffffcf924197810 */ /* 0x004fc40007ffe0ff */
[----:B------:R-:W2:Y:S01]  /*49d10*/  LDC R36, c[0x0][0x230] ;  /* 0x00008c00ff247b82 */ /* 0x000ea20000000800 */
[----:B------:R-:W2:Y:S04]  /*49d20*/  LDL.64 R58, [R1+0x420] ;  /* 0x00042000013a7983 */ /* 0x000ea80000100a00 */
[----:B------:R-:W2:Y:S04]  /*49d30*/  LDL.64 R56, [R1+0x7a8] ;  /* 0x0007a80001387983 */ /* 0x000ea80000100a00 */
[----:B------:R-:W-:Y:S04]  /*49d40*/  LDGSTS.E [R33+-0x7bffc], desc[UR8][R40.64], !P2 ;  /* 0x8400400028217fae */ /* 0x000fe8000d121848 */
[----:B------:R-:W2:Y:S01]  /*49d50*/  LDL.64 R40, [R1+0x3c0] ;  /* 0x0003c00001287983 */ /* 0x000ea20000100a00 */
[----:B------:R-:W-:Y:S01]  /*49d60*/  ISETP.GE.U32.AND P0, PT, R25, 0x7ffffc7a, PT ;  /* 0x7ffffc7a1900780c */ /* 0x000fe20003f06070 */
[----:B------:R-:W-:Y:S01]  /*49d70*/  VIADD R25, R18, 0x200000 ;  /* 0x0020000012197836 */ /* 0x000fe20000000000 */
[----:B-1----:R-:W-:-:S02]  /*49d80*/  IADD3 R34, R37, -0x308, RZ ;  /* 0xfffffcf825227810 */ /* 0x002fc40007ffe0ff */
[----:B------:R-:W1:Y:S02]  /*49d90*/  LDC R37, c[0x0][0x230] ;  /* 0x00008c00ff257b82 */ /* 0x000e640000000800 */
[----:B----4-:R-:W-:Y:S04]  /*49da0*/  LDGSTS.E [R25+-0x77ffc], desc[UR8][R48.64], !P2 ;  /* 0x8800400030197fae */ /* 0x010fe8000d121848 */
[----:B------:R-:W-:Y:S01]  /*49db0*/  LDGSTS.E [R9+-0x73ffc], desc[UR8][R46.64], !P2 ;  /* 0x8c0040002e097fae */ /* 0x000fe2000d121848 */
[----:B------:R-:W-:-:S03]  /*49dc0*/  ISETP.GE.U32.AND P2, PT, R34, 0x7ffffc79, PT ;  /* 0x7ffffc792200780c */ /* 0x000fc60003f46070 */
[----:B------:R4:W-:Y:S04]  /*49dd0*/  LDGSTS.E [R33+-0x7fff8], desc[UR8][R64.64], !P0 ;  /* 0x8000800040217fae */ /* 0x0009e8000c121848 */
[----:B------:R-:W2:Y:S04]  /*49de0*/  LDL.64 R48, [R1+0xbe8] ;  /* 0x000be80001307983 */ /* 0x000ea80000100a00 */
[----:B------:R-:W2:Y:S01]  /*49df0*/  LDL.64 R46, [R1+0x848] ;  /* 0x00084800012e7983 */ /* 0x000ea20000100a00 */
[----:B----4-:R-:W-:-:S03]  /*49e00*/  IADD3 R33, R38, -0x325, RZ ;  /* 0xfffffcdb26217810 */ /* 0x010fc60007ffe0ff */
[----:B------:R-:W-:Y:S01]  /*49e10*/  LDGSTS.E [R25+-0x7bff8], desc[UR8][R44.64], !P0 ;  /* 0x840080002c197fae */ /* 0x000fe2000c121848 */
[C---:B------:R-:W-:Y:S01]  /*49e20*/  IADD3 R34, R18.reuse, 0x200000, RZ ;  /* 0x0020000012227810 */ /* 0x040fe20007ffe0ff */
[----:B------:R-:W4:Y:S01]  /*49e30*/  LDC R38, c[0x0][0x230] ;  /* 0x00008c00ff267b82 */ /* 0x000f220000000800 */
[----:B------:R-:W-:Y:S01]  /*49e40*/  ISETP.GE.U32.AND P3, PT, R33, 0x7ffffc5c, PT ;  /* 0x7ffffc5c2100780c */ /* 0x000fe20003f66070 */
[----:B------:R-:W-:Y:S01]  /*49e50*/  VIADD R33, R18, 0x200000 ;  /* 0x0020000012217836 */ /* 0x000fe20000000000 */
[----:B------:R-:W4:Y:S04]  /*49e60*/  LDL.64 R64, [R1+0xbf8] ;  /* 0x000bf80001407983 */ /* 0x000f280000100a00 */
[----:B------:R-:W4:Y:S04]  /*49e70*/  LDL.64 R44, [R1+0x850] ;  /* 0x00085000012c7983 */ /* 0x000f280000100a00 */
[----:B---3--:R-:W-:Y:S04]  /*49e80*/  LDGSTS.E [R9+-0x77ff8], desc[UR8][R42.64], !P0 ;  /* 0x880080002a097fae */ /* 0x008fe8000c121848 */
[----:B------:R-:W-:Y:S04]  /*49e90*/  LDGSTS.E [R33+-0x73ff8], desc[UR8][R62.64], !P0 ;  /* 0x8c0080003e217fae */ /* 0x000fe8000c121848 */
[----:B------:R-:W3:Y:S04]  /*49ea0*/  LDL.64 R42, [R1+0x860] ;  /* 0x00086000012a7983 */ /* 0x000ee80000100a00 */
[----:B------:R-:W3:Y:S04]  /*49eb0*/  LDL.64 R62, [R1+0x880] ;  /* 0x00088000013e7983 */ /* 0x000ee80000100a00 */
[----:B--2---:R2:W-:Y:S04]  /*49ec0*/  LDGSTS.E [R25+-0x7fff4], desc[UR8][R56.64], !P2 ;  /* 0x8000c00038197fae */ /* 0x0045e8000d121848 */
[----:B------:R-:W3:Y:S04]  /*49ed0*/  LDL.64 R56, [R1+0x868] ;  /* 0x0008680001387983 */ /* 0x000ee80000100a00 */
[----:B------:R-:W-:Y:S01]  /*49ee0*/  LDGSTS.E [R9+-0x7bff4], desc[UR8][R40.64], !P2 ;  /* 0x8400c00028097fae */ /* 0x000fe2000d121848 */
[----:B--2---:R-:W-:-:S02]  /*49ef0*/  IADD3 R25, R35, -0x326, RZ ;  /* 0xfffffcda23197810 */ /* 0x004fc40007ffe0ff */
[----:B------:R-:W2:Y:S01]  /*49f00*/  LDC R35, c[0x0][0x230] ;  /* 0x00008c00ff237b82 */ /* 0x000ea20000000800 */
[----:B------:R-:W-:Y:S04]  /*49f10*/  LDGSTS.E [R34+-0x77ff4], desc[UR8][R60.64], !P2 ;  /* 0x8800c0003c227fae */ /* 0x000fe8000d121848 */
[----:B------:R-:W2:Y:S01]  /*49f20*/  LDL.64 R40, [R1+0x878] ;  /* 0x0008780001287983 */ /* 0x000ea20000100a00 */
[----:B------:R-:W-:-:S03]  /*49f30*/  ISETP.GE.U32.AND P0, PT, R25, 0x7ffffc5b, PT ;  /* 0x7ffffc5b1900780c */ /* 0x000fc60003f06070 */
[----:B------:R-:W-:Y:S01]  /*49f40*/  LDGSTS.E [R9+-0x73ff4], desc[UR8][R58.64], !P2 ;  /* 0x8c00c0003a097fae */ /* 0x000fe2000d121848 */
[----:B------:R-:W-:-:S03]  /*49f50*/  VIADD R25, R18, 0x200000 ;  /* 0x0020000012197836 */ /* 0x000fc60000000000 */
[----:B------:R-:W2:Y:S04]  /*49f60*/  LDL.64 R60, [R1+0x890] ;  /* 0x00089000013c7983 */ /* 0x000ea80000100a00 */
[----:B------:R1:W-:Y:S04]  /*49f70*/  LDGSTS.E [R34+-0x70000], desc[UR8][R48.64], !P3 ;  /* 0x9000000030227fae */ /* 0x0003e8000d921848 */
[----:B------:R-:W-:Y:S04]  /*49f80*/  LDGSTS.E [R33+-0x6c000], desc[UR8][R46.64], !P3 ;  /* 0x940000002e217fae */ /* 0x000fe8000d921848 */
[----:B------:R-:W2:Y:S04]  /*49f90*/  LDL.64 R58, [R1+0x898] ;  /* 0x00089800013a7983 */ /* 0x000ea80000100a00 */
[----:B------:R-:W2:Y:S04]  /*49fa0*/  LDL.64 R48, [R1+0xc20] ;  /* 0x000c200001307983 */ /* 0x000ea80000100a00 */
[----:B------:R-:W2:Y:S04]  /*49fb0*/  LDL.64 R46, [R1+0x888] ;  /* 0x00088800012e7983 */ /* 0x000ea80000100a00 */
[----:B----4-:R-:W-:Y:S04]  /*49fc0*/  LDGSTS.E [R25+-0x68000], desc[UR8][R44.64], !P3 ;  /* 0x980000002c197fae */ /* 0x010fe8000d921848 */
[----:B------:R-:W4:Y:S04]  /*49fd0*/  LDL.64 R44, [R1+0xc50] ;  /* 0x000c5000012c7983 */ /* 0x000f280000100a00 */
[----:B---3--:R-:W-:Y:S04]  /*49fe0*/  LDGSTS.E [R9+-0x64000], desc[UR8][R42.64], !P3 ;  /* 0x9c0000002a097fae */ /* 0x008fe8000d921848 */
[----:B------:R3:W-:Y:S04]  /*49ff0*/  LDGSTS.E [R33+-0x6fffc], desc[UR8][R64.64], !P0 ;  /* 0x9000400040217fae */ /* 0x0007e8000c121848 */
[----:B------:R-:W4:Y:S01]  /*4a000*/  LDL.64 R42, [R1+0x8a8] ;  /* 0x0008a800012a7983 */ /* 0x000f220000100a00 */
[----:B-1----:R-:W-:-:S02]  /*4a010*/  IADD3 R34, R36, -0x327, RZ ;  /* 0xfffffcd924227810 */ /* 0x002fc40007ffe0ff */
[----:B------:R-:W1:Y:S01]  /*4a020*/  LDC R36, c[0x0][0x230] ;  /* 0x00008c00ff247b82 */ /* 0x000e620000000800 */
[----:B---3--:R-:W-:Y:S01]  /*4a030*/  IADD3 R33, R37, -0x328, RZ ;  /* 0xfffffcd825217810 */ /* 0x008fe20007ffe0ff */
[----:B------:R-:W3:Y:S04]  /*4a040*/  LDL.64 R64, [R1+0x10b0] ;  /* 0x0010b00001407983 */ /* 0x000ee80000100a00 */
[----:B------:R-:W-:Y:S01]  /*4a050*/  LDGSTS.E [R25+-0x6bffc], desc[UR8][R56.64], !P0 ;  /* 0x9400400038197fae */ /* 0x000fe2000c121848 */
[----:B------:R-:W-:Y:S01]  /*4a060*/  ISETP.GE.U32.AND P2, PT, R34, 0x7ffffc5a, PT ;  /* 0x7ffffc5a2200780c */ /* 0x000fe20003f46070 */
[----:B------:R-:W3:Y:S02]  /*4a070*/  LDC R37, c[0x0][0x230] ;  /* 0x00008c00ff257b82 */ /* 0x000ee40000000800 */
[----:B------:R-:W3:Y:S04]  /*4a080*/  LDL.64 R56, [R1+0x8b0] ;  /* 0x0008b00001387983 */ /* 0x000ee80000100a00 */
[----:B--2---:R-:W-:Y:S04]  /*4a090*/  LDGSTS.E [R9+-0x67ffc], desc[UR8][R40.64], !P0 ;  /* 0x9800400028097fae */ /* 0x004fe8000c121848 */
[----:B------:R-:W2:Y:S01]  /*4a0a0*/  LDL.64 R40, [R1+0x8b8] ;  /* 0x0008b80001287983 */ /* 0x000ea20000100a00 */
[----:B------:R-:W-:Y:S01]  /*4a0b0*/  ISETP.GE.U32.AND P3, PT, R33, 0x7ffffc59, PT ;  /* 0x7ffffc592100780c */ /* 0x000fe20003f66070 */
[C---:B------:R-:W-:Y:S01]  /*4a0c0*/  VIADD R33, R18.reuse, 0x200000 ;  /* 0x0020000012217836 */ /* 0x040fe20000000000 */
[----:B------:R-:W-:-:S04]  /*4a0d0*/  IADD3 R34, R18, 0x200000, RZ ;  /* 0x0020000012227810 */ /* 0x000fc80007ffe0ff */
[----:B------:R-:W-:Y:S04]  /*4a0e0*/  LDGSTS.E [R33+-0x63ffc], desc[UR8][R62.64], !P0 ;  /* 0x9c0040003e217fae */ /* 0x000fe8000c121848 */
[----:B------:R1:W-:Y:S04]  /*4a0f0*/  LDGSTS.E [R25+-0x6fff8], desc[UR8][R48.64], !P2 ;  /* 0x9000800030197fae */ /* 0x0003e8000d121848 */
[----:B------:R-:W-:Y:S04]  /*4a100*/  LDGSTS.E [R9+-0x6bff8], desc[UR8][R46.64], !P2 ;  /* 0x940080002e097fae */ /* 0x000fe8000d121848 */
[----:B------:R-:W-:Y:S04]  /*4a110*/  LDGSTS.E [R34+-0x67ff8], desc[UR8][R60.64], !P2 ;  /* 0x980080003c227fae */ /* 0x000fe8000d121848 */
[----:B------:R-:W2:Y:S01]  /*4a120*/  LDL.64 R48, [R1+0xc00] ;  /* 0x000c000001307983 */ /* 0x000ea20000100a00 */
[----:B-1----:R-:W-:-:S02]  /*4a130*/  IADD3 R25, R35, -0x345, RZ ;  /* 0xfffffcbb23197810 */ /* 0x002fc40007ffe0ff */
[----:B------:R-:W1:Y:S01]  /*4a140*/  LDC R35, c[0x0][0x230] ;  /* 0x00008c00ff237b82 */ /* 0x000e620000000800 */
[----:B------:R-:W2:Y:S04]  /*4a150*/  LDL.64 R46, [R1+0xc08] ;  /* 0x000c0800012e7983 */ /* 0x000ea80000100a00 */
[----:B------:R-:W-:Y:S04]  /*4a160*/  LDGSTS.E [R9+-0x63ff8], desc[UR8][R58.64], !P2 ;  /* 0x9c0080003a097fae */ /* 0x000fe8000d121848 */
[----:B------:R-:W2:Y:S04]  /*4a170*/  LDL.64 R62, [R1+0xc10] ;  /* 0x000c1000013e7983 */ /* 0x000ea80000100a00 */
[----:B----4-:R4:W-:Y:S01]  /*4a180*/  LDGSTS.E [R34+-0x6fff4], desc[UR8][R44.64], !P3 ;  /* 0x9000c0002c227fae */ /* 0x0109e2000d921848 */
[----:B------:R-:W-:Y:S01]  /*4a190*/  ISETP.GE.U32.AND P0, PT, R25, 0x7ffffc3c, PT ;  /* 0x7ffffc3c1900780c */ /* 0x000fe20003f06070 */
[----:B------:R-:W-:-:S02]  /*4a1a0*/  VIADD R25, R18, 0x200000 ;  /* 0x0020000012197836 */ /* 0x000fc40000000000 */
[----:B------:R-:W4:Y:S04]  /*4a1b0*/  LDL.64 R60, [R1+0xc28] ;  /* 0x000c2800013c7983 */ /* 0x000f280000100a00 */
[----:B------:R-:W4:Y:S04]  /*4a1c0*/  LDL.64 R58, [R1+0xc30] ;  /* 0x000c3000013a7983 */ /* 0x000f280000100a00 */
[----:B------:R-:W4:Y:S04]  /*4a1d0*/  LDL.64 R44, [R1+0x10e0] ;  /* 0x0010e000012c7983 */ /* 0x000f280000100a00 */
[----:B------:R-:W-:Y:S04]  /*4a1e0*/  LDGSTS.E [R33+-0x6bff4], desc[UR8][R42.64], !P3 ;  /* 0x9400c0002a217fae */ /* 0x000fe8000d921848 */
[----:B------:R-:W4:Y:S04]  /*4a1f0*/  LDL.64 R42, [R1+0xc18] ;  /* 0x000c1800012a7983 */ /* 0x000f280000100a00 */
[----:B---3--:R-:W-:Y:S04]  /*4a200*/  LDGSTS.E [R25+-0x67ff4], desc[UR8][R56.64], !P3 ;  /* 0x9800c00038197fae */ /* 0x008fe8000d921848 */
[----:B------:R-:W3:Y:S04]  /*4a210*/  LDL.64 R56, [R1+0x1140] ;  /* 0x0011400001387983 */ /* 0x000ee80000100a00 */
[----:B--2---:R-:W-:Y:S01]  /*4a220*/  LDGSTS.E [R9+-0x63ff4], desc[UR8][R40.64], !P3 ;  /* 0x9c00c00028097fae */ /* 0x004fe2000d921848 */
[----:B----4-:R-:W-:-:S02]  /*4a230*/  IADD3 R34, R36, -0x346, RZ ;  /* 0xfffffcba24227810 */ /* 0x010fc40007ffe0ff */
[----:B------:R-:W2:Y:S01]  /*4a240*/  LDC R36, c[0x0][0x230] ;  /* 0x00008c00ff247b82 */ /* 0x000ea20000000800 */
[----:B------:R4:W-:Y:S04]  /*4a250*/  LDGSTS.E [R33+-0x60000], desc[UR8][R64.64], !P0 ;  /* 0xa000000040217fae */ /* 0x0009e8000c121848 */
[----:B------:R-:W2:Y:S01]  /*4a260*/  LDL.64 R40, [R1+0xc38] ;  /* 0x000c380001287983 */ /* 0x000ea20000100a00 */
[----:B------:R-:W-:Y:S02]  /*4a270*/  ISETP.GE.U32.AND P2, PT, R34, 0x7ffffc3b, PT ;  /* 0x7ffffc3b2200780c */ /* 0x000fe40003f46070 */
[----:B----4-:R-:W-:Y:S01]  /*4a280*/  IADD3 R33, R37, -0x347, RZ ;  /* 0xfffffcb925217810 */ /* 0x010fe20007ffe0ff */
[----:B------:R-:W4:Y:S04]  /*4a290*/  LDL.64 R64, [R1+0x1170] ;  /* 0x0011700001407983 */ /* 0x000f280000100a00 */
[----:B------:R-:W-:Y:S01]  /*4a2a0*/  LDGSTS.E [R25+-0x5c000], desc[UR8][R48.64], !P0 ;  /* 0xa400000030197fae */ /* 0x000fe2000c121848 */
[----:B------:R-:W-:Y:S01]  /*4a2b0*/  ISETP.GE.U32.AND P3, PT, R33, 0x7ffffc3a, PT ;  /* 0x7ffffc3a2100780c */ /* 0x000fe20003f66070 */
[C---:B------:R-:W-:Y:S01]  /*4a2c0*/  VIADD R33, R18.reuse, 0x200000 ;  /* 0x0020000012217836 */ /* 0x040fe20000000000 */
[----:B------:R-:W-:Y:S01]  /*4a2d0*/  IADD3 R34, R18, 0x200000, RZ ;  /* 0x0020000012227810 */ /* 0x000fe20007ffe0ff */
[----:B------:R-:W-:Y:S01]  /*4a2e0*/  LDGSTS.E [R9+-0x58000], desc[UR8][R46.64], !P0 ;  /* 0xa80000002e097fae */ /* 0x000fe2000c121848 */
[----:B------:R-:W2:Y:S03]  /*4a2f0*/  LDC R37, c[0x0][0x230] ;  /* 0x00008c00ff257b82 */ /* 0x000ea60000000800 */
[----:B------:R-:W4:Y:S04]  /*4a300*/  LDL.64 R48, [R1+0xc40] ;  /* 0x000c400001307983 */ /* 0x000f280000100a00 */
[----:B------:R-:W4:Y:S04]  /*4a310*/  LDL.64 R46, [R1+0xc48] ;  /* 0x000c4800012e7983 */ /* 0x000f280000100a00 */
[----:B------:R-:W-:Y:S04]  /*4a320*/  LDGSTS.E [R33+-0x54000], desc[UR8][R62.64], !P0 ;  /* 0xac0000003e217fae */ /* 0x000fe8000c121848 */
[----:B------:R1:W-:Y:S04]  /*4a330*/  LDGSTS.E [R25+-0x5fffc], desc[UR8][R44.64], !P2 ;  /* 0xa00040002c197fae */ /* 0x0003e8000d121848 */
[----:B------:R-:W4:Y:S04]  /*4a340*/  LDL.64 R62, [R1+0xc70] ;  /* 0x000c7000013e7983 */ /* 0x000f280000100a00 */
[----:B------:R-:W4:Y:S04]  /*4a350*/  LDL.64 R44, [R1+0xc58] ;  /* 0x000c5800012c7983 */ /* 0x000f280000100a00 */
[----:B------:R-:W-:Y:S04]  /*4a360*/  LDGSTS.E [R9+-0x5bffc], desc[UR8][R42.64], !P2 ;  /* 0xa40040002a097fae */ /* 0x000fe8000d121848 */
[----:B------:R-:W-:Y:S04]  /*4a370*/  LDGSTS.E [R34+-0x57ffc], desc[UR8][R60.64], !P2 ;  /* 0xa80040003c227fae */ /* 0x000fe8000d121848 */
[----:B------:R-:W-:Y:S04]  /*4a380*/  LDGSTS.E [R9+-0x53ffc], desc[UR8][R58.64], !P2 ;  /* 0xac0040003a097fae */ /* 0x000fe8000d121848 */
[----:B------:R-:W4:Y:S01]  /*4a390*/  LDL.64 R42, [R1+0xc60] ;  /* 0x000c6000012a7983 */ /* 0x000f220000100a00 */
[----:B-1----:R-:W-:-:S02]  /*4a3a0*/  IADD3 R25, R35, -0x348, RZ ;  /* 0xfffffcb823197810 */ /* 0x002fc40007ffe0ff */
[----:B------:R-:W1:Y:S01]  /*4a3b0*/  LDC R35, c[0x0][0x230] ;  /* 0x00008c00ff237b82 */ /* 0x000e620000000800 */
[----:B------:R-:W4:Y:S04]  /*4a3c0*/  LDL.64 R60, [R1+0xfc8] ;  /* 0x000fc800013c7983 */ /* 0x000f280000100a00 */
[----:B------:R-:W4:Y:S04]  /*4a3d0*/  LDL.64 R58, [R1+0xfd0] ;  /* 0x000fd000013a7983 */ /* 0x000f280000100a00 */
[----:B---3--:R3:W-:Y:S04]  /*4a3e0*/  LDGSTS.E [R34+-0x5fff8], desc[UR8][R56.64], !P3 ;  /* 0xa000800038227fae */ /* 0x0087e8000d921848 */
[----:B------:R-:W4:Y:S04]  /*4a3f0*/  LDL.64 R56, [R1+0x17d0] ;  /* 0x0017d00001387983 */ /* 0x000f280000100a00 */
[----:B--2---:R-:W-:Y:S04]  /*4a400*/  LDGSTS.E [R33+-0x5bff8], desc[UR8][R40.64], !P3 ;  /* 0xa400800028217fae */ /* 0x004fe8000d921848 */
[----:B------:R-:W2:Y:S01]  /*4a410*/  LDL.64 R40, [R1+0xfc0] ;  /* 0x000fc00001287983 */ /* 0x000ea20000100a00 */
[----:B------:R-:W-:Y:S01]  /*4a420*/  ISETP.GE.U32.AND P0, PT, R25, 0x7ffffc39, PT ;  /* 0x7ffffc391900780c */ /* 0x000fe20003f06070 */
[----:B------:R-:W-:Y:S01]  /*4a430*/  VIADD R25, R18, 0x200000 ;  /* 0x0020000012197836 */ /* 0x000fe20000000000 */
[----:B---3--:R-:W-:-:S02]  /*4a440*/  IADD3 R34, R37, -0x365, RZ ;  /* 0xfffffc9b25227810 */ /* 0x008fc40007ffe0ff */
[----:B------:R-:W3:Y:S02]  /*4a450*/  LDC R37, c[0x0][0x230] ;  /* 0x00008c00ff257b82 */ /* 0x000ee40000000800 */
[----:B------:R-:W-:Y:S01]  /*4a460*/  ISETP.GE.U32.AND P2, PT, R34, 0x7ffffc1c, PT ;  /* 0x7ffffc1c2200780c */ /* 0x000fe20003f46070 */
[----:B----4-:R-:W-:Y:S04]  /*4a470*/  LDGSTS.E [R25+-0x57ff8], desc[UR8][R48.64], !P3 ;  /* 0xa800800030197fae */ /* 0x010fe8000d921848 */
[----:B------:R-:W-:Y:S04]  /*4a480*/  LDGSTS.E [R9+-0x53ff8], desc[UR8][R46.64], !P3 ;  /* 0xac0080002e097fae */ /* 0x000fe8000d921848 */
[----:B------:R4:W-:Y:S04]  /*4a490*/  LDGSTS.E [R33+-0x5fff4], desc[UR8][R64.64], !P0 ;  /* 0xa000c00040217fae */ /* 0x0009e8000c121848 */
[----:B------:R-:W3:Y:S04]  /*4a4a0*/  LDL.64 R48, [R1+0x17d8] ;  /* 0x0017d80001307983 */ /* 0x000ee80000100a00 */
[----:B------:R-:W3:Y:S01]  /*4a4b0*/  LDL.64 R46, [R1+0xfe0] ;  /* 0x000fe000012e7983 */ /* 0x000ee20000100a00 */
[----:B----4-:R-:W-:-:S03]  /*4a4c0*/  IADD3 R33, R38, -0x366, RZ ;  /* 0xfffffc9a26217810 */ /* 0x010fc60007ffe0ff */
[----:B------:R-:W4:Y:S01]  /*4a4d0*/  LDL.64 R64, [R1+0x17e0] ;  /* 0x0017e00001407983 */ /* 0x000f220000100a00 */
[----:B------:R-:W-:-:S03]  /*4a4e0*/  ISETP.GE.U32.AND P3, PT, R33, 0x7ffffc1b, PT ;  /* 0x7ffffc1b2100780c */ /* 0x000fc60003f66070 */
[----:B------:R-:W-:Y:S01]  /*4a4f0*/  LDGSTS.E [R25+-0x5bff4], desc[UR8][R44.64], !P0 ;  /* 0xa400c0002c197fae */ /* 0x000fe2000c121848 */
[----:B------:R-:W-:-:S03]  /*4a500*/  VIADD R33, R18, 0x200000 ;  /* 0x0020000012217836 */ /* 0x000fc60000000000 */
[----:B------:R-:W4:Y:S04]  /*4a510*/  LDL.64 R44, [R1+0xfe8] ;  /* 0x000fe800012c7983 */ /* 0x000f280000100a00 */
[----:B------:R-:W-:Y:S04]  /*4a520*/  LDGSTS.E [R9+-0x57ff4], desc[UR8][R42.64], !P0 ;  /* 0xa800c0002a097fae */ /* 0x000fe8000c121848 */
[----:B------:R-:W-:Y:S04]  /*4a530*/  LDGSTS.E [R33+-0x53ff4], desc[UR8][R62.64], !P0 ;  /* 0xac00c0003e217fae */ /* 0x000fe8000c121848 */
[----:B------:R-:W4:Y:S01]  /*4a540*/  LDL.64 R42, [R1+0xff0] ;  /* 0x000ff000012a7983 */ /* 0x000f220000100a00 */
[----:B------:R-:W-:-:S03]  /*4a550*/  IADD3 R34, R18, 0x200000, RZ ;  /* 0x0020000012227810 */ /* 0x000fc60007ffe0ff */
[----:B------:R-:W4:Y:S04]  /*4a560*/  LDL.64 R62, [R1+0x1010] ;  /* 0x00101000013e7983 */ /* 0x000f280000100a00 */
[----:B------:R1:W-:Y:S04]  /*4a570*/  LDGSTS.E [R25+-0x50000], desc[UR8][R56.64], !P2 ;  /* 0xb000000038197fae */ /* 0x0003e8000d121848 */
[----:B------:R-:W4:Y:S04]  /*4a580*/  LDL.64 R56, [R1+0x1000] ;  /* 0x0010000001387983 */ /* 0x000f280000100a00 */
[----:B--2---:R-:W-:Y:S01]  /*4a590*/  LDGSTS.E [R9+-0x4c000], desc[UR8][R40.64], !P2 ;  /* 0xb400000028097fae */ /* 0x004fe2000d121848 */
[----:B-1----:R-:W-:-:S02]  /*4a5a0*/  IADD3 R25, R36, -0x367, RZ ;  /* 0xfffffc9924197810 */ /* 0x002fc40007ffe0ff */
[----:B------:R-:W1:Y:S01]  /*4a5b0*/  LDC R36, c[0x0][0x230] ;  /* 0x00008c00ff247b82 */ /* 0x000e620000000800 */
[----:B------:R-:W-:Y:S04]  /*4a5c0*/  LDGSTS.E [R34+-0x48000], desc[UR8][R60.64], !P2 ;  /* 0xb80000003c227fae */ /* 0x000fe8000d121848 */
[----:B------:R-:W-:Y:S04]  /*4a5d0*/  LDGSTS.E [R9+-0x44000], desc[UR8][R58.64], !P2 ;  /* 0xbc0000003a097fae */ /* 0x000fe8000d121848 */
[----:B------:R-:W2:Y:S01]  /*4a5e0*/  LDL.64 R40, [R1+0x1008] ;  /* 0x0010080001287983 */ /* 0x000ea20000100a00 */
[----:B------:R-:W-:Y:S01]  /*4a5f0*/  ISETP.GE.U32.AND P2, PT, R25, 0x7ffffc1a, PT ;  /* 0x7ffffc1a1900780c */ /* 0x000fe20003f46070 */
[----:B------:R-:W-:-:S02]  /*4a600*/  VIADD R25, R18, 0x200000 ;  /* 0x0020000012197836 */ /* 0x000fc40000000000 */
[----:B------:R-:W2:Y:S04]  /*4a610*/  LDL.64 R60, [R1+0x1028] ;  /* 0x00102800013c7983 */ /* 0x000ea80000100a00 */
[----:B------:R-:W2:Y:S04]  /*4a620*/  LDL.64 R58, [R1+0x1030] ;  /* 0x00103000013a7983 */ /* 0x000ea80000100a00 */
[----:B---3--:R3:W-:Y:S04]  /*4a630*/  LDGSTS.E [R34+-0x4fffc], desc[UR8][R48.64], !P3 ;  /* 0xb000400030227fae */ /* 0x0087e8000d921848 */
[----:B------:R-:W-:Y:S04]  /*4a640*/  LDGSTS.E [R33+-0x4bffc], desc[UR8][R46.64], !P3 ;  /* 0xb40040002e217fae */ /* 0x000fe8000d921848 */
[----:B------:R-:W2:Y:S04]  /*4a650*/  LDL.64 R48, [R1+0x17e8] ;  /* 0x0017e80001307983 */ /* 0x000ea80000100a00 */
[----:B------:R-:W2:Y:S04]  /*4a660*/  LDL.64 R46, [R1+0x1020] ;  /* 0x00102000012e7983 */ /* 0x000ea80000100a00 */
[----:B----4-:R-:W-:Y:S04]  /*4a670*/  LDGSTS.E [R25+-0x47ffc], desc[UR8][R44.64], !P3 ;  /* 0xb80040002c197fae */ /* 0x010fe8000d921848 */
[----:B------:R-:W4:Y:S04]  /*4a680*/  LDL.64 R44, [R1+0x7b0] ;  /* 0x0007b000012c7983 */ /* 0x000f280000100a00 */
[----:B------:R-:W-:Y:S04]  /*4a690*/  LDGSTS.E [R9+-0x43ffc], desc[UR8][R42.64], !P3 ;  /* 0xbc0040002a097fae */ /* 0x000fe8000d921848 */
[----:B------:R1:W-:Y:S04]  /*4a6a0*/  LDGSTS.E [R33+-0x4fff8], desc[UR8][R64.64], !P2 ;  /* 0xb000800040217fae */ /* 0x0003e8000d121848 */
[----:B------:R-:W4:Y:S01]  /*4a6b0*/  LDL.64 R42, [R1+0x480] ;  /* 0x00048000012a7983 */ /* 0x000f220000100a00 */
[----:B---3--:R-:W-:-:S02]  /*4a6c0*/  IADD3 R34, R35, -0x368, RZ ;  /* 0xfffffc9823227810 */ /* 0x008fc40007ffe0ff */
[----:B------:R-:W3:Y:S01]  /*4a6d0*/  LDC R35, c[0x0][0x230] ;  /* 0x00008c00ff237b82 */ /* 0x000ee20000000800 */
[----:B-1----:R-:W-:Y:S01]  /*4a6e0*/  IADD3 R33, R37, -0x309, RZ ;  /* 0xfffffcf725217810 */ /* 0x002fe20007ffe0ff */
[----:B------:R-:W3:Y:S04]  /*4a6f0*/  LDL.64 R64, [R1+0x7b8] ;  /* 0x0007b80001407983 */ /* 0x000ee80000100a00 */
[----:B------:R-:W-:Y:S01]  /*4a700*/  LDGSTS.E [R25+-0x4bff8], desc[UR8][R56.64], !P2 ;  /* 0xb400800038197fae */ /* 0x000fe2000d121848 */
[----:B------:R-:W-:Y:S01]  /*4a710*/  ISETP.GE.U32.AND P3, PT, R34, 0x7ffffc19, PT ;  /* 0x7ffffc192200780c */ /* 0x000fe20003f66070 */
[----:B------:R-:W1:Y:S02]  /*4a720*/  LDC R37, c[0x0][0x230] ;  /* 0x00008c00ff257b82 */ /* 0x000e640000000800 */
[----:B------:R-:W3:Y:S04]  /*4a730*/  LDL.64 R56, [R1+0x4b0] ;  /* 0x0004b00001387983 */ /* 0x000ee80000100a00 */
[----:B--2---:R-:W-:Y:S04]  /*4a740*/  LDGSTS.E [R9+-0x47ff8], desc[UR8][R40.64], !P2 ;  /* 0xb800800028097fae */ /* 0x004fe8000d121848 */
[----:B------:R-:W2:Y:S01]  /*4a750*/  LDL.64 R40, [R1+0x4e0] ;  /* 0x0004e00001287983 */ /* 0x000ea20000100a00 */
[----:B------:R-:W-:Y:S01]  /*4a760*/  ISETP.GE.U32.AND P0, PT, R33, 0x7ffffc78, PT ;  /* 0x7ffffc782100780c */ /* 0x000fe20003f06070 */
[C---:B------:R-:W-:Y:S01]  /*4a770*/  VIADD R33, R18.reuse, 0x200000 ;  /* 0x0020000012217836 */ /* 0x040fe20000000000 */
[----:B------:R-:W-:-:S04]  /*4a780*/  IADD3 R34, R18, 0x200000, RZ ;  /* 0x0020000012227810 */ /* 0x000fc80007ffe0ff */
[----:B------:R-:W-:Y:S01]  /*4a790*/  LDGSTS.E [R33+-0x43ff8], desc[UR8][R62.64], !P2 ;  /* 0xbc0080003e217fae */ /* 0x000fe2000d121848 */
[----:B------:R-:W-:-:S03]  /*4a7a0*/  IADD3 R18, R18, 0x200000, RZ ;  /* 0x0020000012127810 */ /* 0x000fc60007ffe0ff */
[----:B------:R1:W-:Y:S04]  /*4a7b0*/  LDGSTS.E [R25+-0x4fff4], desc[UR8][R48.64], !P3 ;  /* 0xb000c00030197fae */ /* 0x0003e8000d921848 */
[----:B------:R1:W-:Y:S04]  /*4a7c0*/  LDGSTS.E [R9+-0x4bff4], desc[UR8][R46.64], !P3 ;  /* 0xb400c0002e097fae */ /* 0x0003e8000d921848 */
[----:B------:R4:W-:Y:S04]  /*4a7d0*/  LDGSTS.E [R34+-0x47ff4], desc[UR8][R60.64], !P3 ;  /* 0xb800c0003c227fae */ /* 0x0009e8000d921848 */
[----:B------:R-:W2:Y:S01]  /*4a7e0*/  LDL.64 R48, [R1+0x540] ;  /* 0x0005400001307983 */ /* 0x000ea20000100a00 */
[----:B-1----:R-:W-:-:S03]  /*4a7f0*/  IADD3 R25, R19, 0x200000, RZ ;  /* 0x0020000013197810 */ /* 0x002fc60007ffe0ff */
[----:B------:R-:W2:Y:S01]  /*4a800*/  LDL.64 R46, [R1+0x570] ;  /* 0x00057000012e7983 */ /* 0x000ea20000100a00 */
[----:B------:R-:W-:-:S03]  /*4a810*/  IADD3 R9, R19, 0x200000, RZ ;  /* 0x0020000013097810 */ /* 0x000fc60007ffe0ff */
[----:B------:R1:W-:Y:S01]  /*4a820*/  LDGSTS.E [R18+-0x43ff4], desc[UR8][R58.64], !P3 ;  /* 0xbc00c0003a127fae */ /* 0x0003e2000d921848 */
[----:B------:R-:W-:Y:S01]  /*4a830*/  VIADD R33, R36, 0xfffffcf6 ;  /* 0xfffffcf624217836 */ /* 0x000fe20000000000 */
[----:B----4-:R-:W4:Y:S02]  /*4a840*/  LDC R34, c[0x0][0x230] ;  /* 0x00008c00ff227b82 */ /* 0x010f240000000800 */
[----:B------:R-:W4:Y:S04]  /*4a850*/  LDL.64 R62, [R1+0x5a0] ;  /* 0x0005a000013e7983 */ /* 0x000f280000100a00 */
[----:B------:R-:W-:Y:S02]  /*4a860*/  LDGSTS.E [R25+-0x80000], desc[UR8][R44.64], !P0 ;  /* 0x800000002c197fae */ /* 0x000fe4000c121848 */
[----:B------:R-:W4:Y:S01]  /*4a870*/  LDC R36, c[0x0][0x230] ;  /* 0x00008c00ff247b82 */ /* 0x000f220000000800 */
[----:B-1----:R-:W-:Y:S01]  /*4a880*/  VIADD R18, R19, 0x200000 ;  /* 0x0020000013127836 */ /* 0x002fe20000000000 */
[----:B------:R-:W4:Y:S04]  /*4a890*/  LDL.64 R60, [R1+0x630] ;  /* 0x00063000013c7983 */ /* 0x000f280000100a00 */
[----:B------:R-:W4:Y:S04]  /*4a8a0*/  LDL.64 R58, [R1+0x660] ;  /* 0x00066000013a7983 */ /* 0x000f280000100a00 */
[----:B------:R-:W4:Y:S04]  /*4a8b0*/  LDL.64 R44, [R1+0x7c0] ;  /* 0x0007c000012c7983 */ /* 0x000f280000100a00 */
[----:B------:R-:W-:Y:S04]  /*4a8c0*/  LDGSTS.E [R9+-0x7c000], desc[UR8][R42.64], !P0 ;  /* 0x840000002a097fae */ /* 0x000fe8000c121848 */
[----:B------:R-:W4:Y:S04]  /*4a8d0*/  LDL.64 R42, [R1+0x600] ;  /* 0x00060000012a7983 */ /* 0x000f280000100a00 */
[----:B---3--:R-:W-:Y:S04]  /*4a8e0*/  LDGSTS.E [R18+-0x78000], desc[UR8][R56.64], !P0 ;  /* 0x8800000038127fae */ /* 0x008fe8000c121848 */
[----:B------:R-:W3:Y:S04]  /*4a8f0*/  LDL.64 R56, [R1+0x7e0] ;  /* 0x0007e00001387983 */ /* 0x000ee80000100a00 */
[----:B--2---:R-:W-:Y:S04]  /*4a900*/  LDGSTS.E [R9+-0x74000], desc[UR8][R40.64], !P0 ;  /* 0x8c00000028097fae */ /* 0x004fe8000c121848 */
[----:B------:R-:W2:Y:S01]  /*4a910*/  LDL.64 R40, [R1+0x6c0] ;  /* 0x0006c00001287983 */ /* 0x000ea20000100a00 */
[----:B------:R-:W-:-:S02]  /*4a920*/  ISETP.GE.U32.AND P2, PT, R33, 0x7ffffc77, PT ;  /* 0x7ffffc772100780c */ /* 0x000fc40003f46070 */
[----:B------:R-:W-:Y:S02]  /*4a930*/  IADD3 R33, R35, -0x30b, RZ ;  /* 0xfffffcf523217810 */ /* 0x000fe40007ffe0ff */
[----:B------:R-:W1:Y:S02]  /*4a940*/  LDC R35, c[0x0][0x230] ;  /* 0x00008c00ff237b82 */ /* 0x000e640000000800 */
[----:B------:R-:W-:-:S07]  /*4a950*/  ISETP.GE.U32.AND P0, PT, R33, 0x7ffffc76, PT ;  /* 0x7ffffc762100780c */ /* 0x000fce0003f06070 */
[----:B------:R4:W-:Y:S04]  /*4a960*/  LDGSTS.E [R25+-0x7fffc], desc[UR8][R64.64], !P2 ;  /* 0x8000400040197fae */ /* 0x0009e8000d121848 */
[----:B------:R-:W-:Y:S04]  /*4a970*/  LDGSTS.E [R18+-0x7bffc], desc[UR8][R48.64], !P2 ;  /* 0x8400400030127fae */ /* 0x000fe8000d121848 */
[----:B------:R-:W-:Y:S01]  /*4a980*/  LDGSTS.E [R9+-0x77ffc], desc[UR8][R46.64], !P2 ;  /* 0x880040002e097fae */ /* 0x000fe2000d121848 */
[----:B----4-:R-:W-:-:S03]  /*4a990*/  IADD3 R25, R37, -0x30c, RZ ;  /* 0xfffffcf425197810 */ /* 0x010fc60007ffe0ff */
[----:B------:R-:W4:Y:S01]  /*4a9a0*/  LDL.64 R64, [R1+0xc68] ;  /* 0x000c680001407983 */ /* 0x000f220000100a00 */
[----:B------:R-:W-:Y:S01]  /*4a9b0*/  IADD3 R33, R19, 0x200000, RZ ;  /* 0x0020000013217810 */ /* 0x000fe20007ffe0ff */
[----:B------:R-:W4:Y:S01]  /*4a9c0*/  LDC R37, c[0x0][0x230] ;  /* 0x00008c00ff257b82 */ /* 0x000f220000000800 */
[----:B------:R-:W-:Y:S01]  /*4a9d0*/  ISETP.GE.U32.AND P3, PT, R25, 0x7ffffc75, PT ;  /* 0x7ffffc751900780c */ /* 0x000fe20003f66070 */
[----:B------:R-:W4:Y:S01]  /*4a9e0*/  LDL.64 R48, [R1+0x6f0] ;  /* 0x0006f00001307983 */ /* 0x000f220000100a00 */
[----:B------:R-:W-:-:S03]  /*4a9f0*/  VIADD R25, R19, 0x200000 ;  /* 0x0020000013197836 */ /* 0x000fc60000000000 */
        /* <DEDUP_REMOVED lines=29> */
[----:B------:R-:W-:Y:S01]  /*4abd0*/  IADD3 R33, R19, 0x200000, RZ ;  /* 0x0020000013217810 */ /* 0x000fe20007ffe0ff */
[----:B------:R-:W4:Y:S02]  /*4abe0*/  LDC R36, c[0x0][0x230] ;  /* 0x00008c00ff247b82 */ /* 0x000f240000000800 */
[----:B------:R-:W-:Y:S01]  /*4abf0*/  LDGSTS.E [R18+-0x6c000], desc[UR8][R44.64], !P0 ;  /* 0x940000002c127fae */ /* 0x000fe2000c121848 */
[----:B------:R-:W-:Y:S01]  /*4ac00*/  ISETP.GE.U32.AND P3, PT, R25, 0x7ffffc56, PT ;  /* 0x7ffffc561900780c */ /* 0x000fe20003f66070 */
[----:B------:R-:W-:Y:S02]  /*4ac10*/  VIADD R25, R19, 0x200000 ;  /* 0x0020000013197836 */ /* 0x000fe40000000000 */
[----:B------:R-:W4:Y:S04]  /*4ac20*/  LDL.64 R44, [R1+0x908] ;  /* 0x00090800012c7983 */ /* 0x000f280000100a00 */
[----:B------:R-:W-:Y:S04]  /*4ac30*/  LDGSTS.E [R9+-0x68000], desc[UR8][R42.64], !P0 ;  /* 0x980000002a097fae */ /* 0x000fe8000c121848 */
[----:B------:R-:W-:Y:S04]  /*4ac40*/  LDGSTS.E [R25+-0x64000], desc[UR8][R62.64], !P0 ;  /* 0x9c0000003e197fae */ /* 0x000fe8000c121848 */
[----:B------:R-:W4:Y:S04]  /*4ac50*/  LDL.64 R42, [R1+0x910] ;  /* 0x00091000012a7983 */ /* 0x000f280000100a00 */
[----:B------:R-:W4:Y:S04]  /*4ac60*/  LDL.64 R62, [R1+0x930] ;  /* 0x00093000013e7983 */ /* 0x000f280000100a00 */
[----:B------:R1:W-:Y:S04]  /*4ac70*/  LDGSTS.E [R18+-0x6fffc], desc[UR8][R56.64], !P2 ;  /* 0x9000400038127fae */ /* 0x0003e8000d121848 */
[----:B------:R-:W4:Y:S04]  /*4ac80*/  LDL.64 R56, [R1+0x920] ;  /* 0x0009200001387983 */ /* 0x000f280000100a00 */
[----:B--2---:R-:W-:Y:S01]  /*4ac90*/  LDGSTS.E [R9+-0x6bffc], desc[UR8][R40.64], !P2 ;  /* 0x9400400028097fae */ /* 0x004fe2000d121848 */
[----:B-1----:R-:W-:-:S02]  /*4aca0*/  IADD3 R18, R34, -0x32c, RZ ;  /* 0xfffffcd422127810 */ /* 0x002fc40007ffe0ff */
[----:B------:R-:W1:Y:S01]  /*4acb0*/  LDC R34, c[0x0][0x230] ;  /* 0x00008c00ff227b82 */ /* 0x000e620000000800 */
[----:B------:R-:W-:Y:S04]  /*4acc0*/  LDGSTS.E [R33+-0x67ffc], desc[UR8][R60.64], !P2 ;  /* 0x980040003c217fae */ /* 0x000fe8000d121848 */
[----:B------:R-:W2:Y:S01]  /*4acd0*/  LDL.64 R40, [R1+0x928] ;  /* 0x0009280001287983 */ /* 0x000ea20000100a00 */
[----:B------:R-:W-:-:S03]  /*4ace0*/  ISETP.GE.U32.AND P0, PT, R18, 0x7ffffc55, PT ;  /* 0x7ffffc551200780c */ /* 0x000fc60003f06070 */
[----:B------:R-:W-:Y:S01]  /*4acf0*/  LDGSTS.E [R9+-0x63ffc], desc[UR8][R58.64], !P2 ;  /* 0x9c0040003a097fae */ /* 0x000fe2000d121848 */
[----:B------:R-:W-:-:S03]  /*4ad00*/  VIADD R18, R19, 0x200000 ;  /* 0x0020000013127836 */ /* 0x000fc60000000000 */
        /* <DEDUP_REMOVED lines=24> */
[----:B------:R-:W-:Y:S04]  /*4ae90*/  LDGSTS.E [R25+-0x63ff4], desc[UR8][R62.64], !P0 ;  /* 0x9c00c0003e197fae */ /* 0x000fe8000c121848 */
[----:B------:R-:W2:Y:S04]  /*4aea0*/  LDL.64 R62, [R1+0xcd0] ;  /* 0x000cd000013e7983 */ /* 0x000ea80000100a00 */
        /* <DEDUP_REMOVED lines=25> */
[----:B------:R-:W4:Y:S03]  /*4b040*/  LDL.64 R64, [R1+0x17f8] ;  /* 0x0017f80001407983 */ /* 0x000f260000100a00 */
[----:B------:R-:W-:Y:S01]  /*4b050*/  ISETP.GE.U32.AND P3, PT, R25, 0x7ffffc18, PT ;  /* 0x7ffffc181900780c */ /* 0x000fe20003f66070 */
[C---:B------:R-:W-:Y:S01]  /*4b060*/  VIADD R25, R19.reuse, 0x200000 ;  /* 0x0020000013197836 */ /* 0x040fe20000000000 */
[----:B------:R-:W-:Y:S01]  /*4b070*/  IADD3 R33, R19, 0x200000, RZ ;  /* 0x0020000013217810 */ /* 0x000fe20007ffe0ff */
[----:B------:R-:W-:Y:S04]  /*4b080*/  LDGSTS.E [R18+-0x5bff8], desc[UR8][R48.64], !P0 ;  /* 0xa400800030127fae */ /* 0x000fe8000c121848 */
[----:B------:R-:W-:Y:S04]  /*4b090*/  LDGSTS.E [R9+-0x57ff8], desc[UR8][R46.64], !P0 ;  /* 0xa80080002e097fae */ /* 0x000fe8000c121848 */
[----:B------:R-:W-:Y:S04]  /*4b0a0*/  LDGSTS.E [R25+-0x53ff8], desc[UR8][R62.64], !P0 ;  /* 0xac0080003e197fae */ /* 0x000fe8000c121848 */
[----:B------:R-:W4:Y:S04]  /*4b0b0*/  LDL.64 R48, [R1+0x1048] ;  /* 0x0010480001307983 */ /* 0x000f280000100a00 */
[----:B------:R-:W4:Y:S04]  /*4b0c0*/  LDL.64 R46, [R1+0x1050] ;  /* 0x00105000012e7983 */ /* 0x000f280000100a00 */
[----:B------:R-:W4:Y:S04]  /*4b0d0*/  LDL.64 R62, [R1+0x1068] ;  /* 0x00106800013e7983 */ /* 0x000f280000100a00 */
[----:B------:R1:W-:Y:S04]  /*4b0e0*/  LDGSTS.E [R18+-0x5fff4], desc[UR8][R44.64], !P2 ;  /* 0xa000c0002c127fae */ /* 0x0003e8000d121848 */
        /* <DEDUP_REMOVED lines=8> */
[----:B---3--:R3:W-:Y:S04]  /*4b170*/  LDGSTS.E [R33+-0x50000], desc[UR8][R56.64], !P3 ;  /* 0xb000000038217fae */ /* 0x0087e8000d921848 */
[----:B------:R-:W4:Y:S04]  /*4b180*/  LDL.64 R58, [R1+0x1088] ;  /* 0x00108800013a7983 */ /* 0x000f280000100a00 */
        /* <DEDUP_REMOVED lines=25> */
[----:B------:R-:W-:Y:S04]  /*4b320*/  LDGSTS.E [R18+-0x4fff8], desc[UR8][R56.64], !P2 ;  /* 0xb000800038127fae */ /* 0x000fe8000d121848 */
[----:B------:R-:W4:Y:S04]  /*4b330*/  LDL.64 R56, [R1+0x750] ;  /* 0x0007500001387983 */ /* 0x000f280000100a00 */
[----:B--2---:R-:W-:Y:S04]  /*4b340*/  LDGSTS.E [R9+-0x4bff8], desc[UR8][R40.64], !P2 ;  /* 0xb400800028097fae */ /* 0x004fe8000d121848 */
[----:B------:R1:W-:Y:S04]  /*4b350*/  LDGSTS.E [R33+-0x47ff8], desc[UR8][R60.64], !P2 ;  /* 0xb80080003c217fae */ /* 0x0003e8000d121848 */
[----:B------:R-:W-:Y:S04]  /*4b360*/  LDGSTS.E [R9+-0x43ff8], desc[UR8][R58.64], !P2 ;  /* 0xbc0080003a097fae */ /* 0x000fe8000d121848 */
[----:B------:R-:W2:Y:S01]  /*4b370*/  LDL.64 R40, [R1+0x748] ;  /* 0x0007480001287983 */ /* 0x000ea20000100a00 */
[----:B-1----:R-:W-:Y:S01]  /*4b380*/  IADD3 R33, R35, -0x30d, RZ ;  /* 0xfffffcf323217810 */ /* 0x002fe20007ffe0ff */
[----:B------:R-:W-:-:S02]  /*4b390*/  VIADD R19, R19, 0x200000 ;  /* 0x0020000013137836 */ /* 0x000fc40000000000 */
[----:B------:R-:W2:Y:S01]  /*4b3a0*/  LDL.64 R60, [R1+0x730] ;  /* 0x00073000013c7983 */ /* 0x000ea20000100a00 */
[----:B------:R-:W1:Y:S01]  /*4b3b0*/  LDC R35, c[0x0][0x230] ;  /* 0x00008c00ff237b82 */ /* 0x000e620000000800 */
[----:B------:R-:W-:Y:S02]  /*4b3c0*/  ISETP.GE.U32.AND P0, PT, R33, 0x7ffffc74, PT ;  /* 0x7ffffc742100780c */ /* 0x000fe40003f06070 */
[----:B------:R-:W2:Y:S05]  /*4b3d0*/  LDL.64 R58, [R1+0x728] ;  /* 0x00072800013a7983 */ /* 0x000eaa0000100a00 */
[----:B------:R-:W1:Y:S01]  /*4b3e0*/  LDC R33, c[0x0][0x230] ;  /* 0x00008c00ff217b82 */ /* 0x000e620000000800 */
[----:B---3--:R3:W-:Y:S04]  /*4b3f0*/  LDGSTS.E [R25+-0x4fff4], desc[UR8][R48.64], !P3 ;  /* 0xb000c00030197fae */ /* 0x0087e8000d921848 */
[----:B------:R3:W-:Y:S04]  /*4b400*/  LDGSTS.E [R18+-0x4bff4], desc[UR8][R46.64], !P3 ;  /* 0xb400c0002e127fae */ /* 0x0007e8000d921848 */
[----:B------:R-:W2:Y:S04]  /*4b410*/  LDL.64 R48, [R1+0x820] ;  /* 0x0008200001307983 */ /* 0x000ea80000100a00 */
[----:B------:R-:W2:Y:S01]  /*4b420*/  LDL.64 R46, [R1+0x738] ;  /* 0x00073800012e7983 */ /* 0x000ea20000100a00 */
[C---:B---3--:R-:W-:Y:S01]  /*4b430*/  IADD3 R25, R20.reuse, 0x200000, RZ ;  /* 0x0020000014197810 */ /* 0x048fe20007ffe0ff */
[----:B------:R-:W-:-:S02]  /*4b440*/  VIADD R18, R20, 0x200000 ;  /* 0x0020000014127836 */ /* 0x000fc40000000000 */
[----:B----4-:R3:W-:Y:S02]  /*4b450*/  LDGSTS.E [R9+-0x47ff4], desc[UR8][R44.64], !P3 ;  /* 0xb800c0002c097fae */ /* 0x0107e4000d921848 */
[----:B---3--:R-:W-:Y:S02]  /*4b460*/  IADD3 R9, R34, -0x30e, RZ ;  /* 0xfffffcf222097810 */ /* 0x008fe40007ffe0ff */
[----:B------:R-:W3:Y:S01]  /*4b470*/  LDL.64 R44, [R1+0x838] ;  /* 0x00083800012c7983 */ /* 0x000ee20000100a00 */
[----:B------:R-:W4:Y:S03]  /*4b480*/  LDC R34, c[0x0][0x230] ;  /* 0x00008c00ff227b82 */ /* 0x000f260000000800 */
[----:B------:R1:W-:Y:S01]  /*4b490*/  LDGSTS.E [R19+-0x43ff4], desc[UR8][R42.64], !P3 ;  /* 0xbc00c0002a137fae */ /* 0x0003e2000d921848 */
[----:B------:R-:W-:Y:S02]  /*4b4a0*/  ISETP.GE.U32.AND P2, PT, R9, 0x7ffffc73, PT ;  /* 0x7ffffc730900780c */ /* 0x000fe40003f46070 */
[----:B------:R-:W-:Y:S01]  /*4b4b0*/  IADD3 R9, R20, 0x200000, RZ ;  /* 0x0020000014097810 */ /* 0x000fe20007ffe0ff */
[----:B------:R-:W-:Y:S04]  /*4b4c0*/  LDGSTS.E [R25+-0x80000], desc[UR8][R64.64], !P0 ;  /* 0x8000000040197fae */ /* 0x000fe8000c121848 */
[----:B------:R-:W4:Y:S01]  /*4b4d0*/  LDL.64 R42, [R1+0x718] ;  /* 0x00071800012a7983 */ /* 0x000f220000100a00 */
[----:B-1----:R-:W-:-:S03]  /*4b4e0*/  IADD3 R19, R36, -0x30f, RZ ;  /* 0xfffffcf124137810 */ /* 0x002fc60007ffe0ff */
[----:B------:R-:W4:Y:S04]  /*4b4f0*/  LDL.64 R64, [R1+0x858] ;  /* 0x0008580001407983 */ /* 0x000f280000100a00 */
[----:B------:R-:W-:Y:S04]  /*4b500*/  LDGSTS.E [R18+-0x7c000], desc[UR8][R56.64], !P0 ;  /* 0x8400000038127fae */ /* 0x000fe8000c121848 */
[----:B------:R-:W4:Y:S04]  /*4b510*/  LDL.64 R56, [R1+0x710] ;  /* 0x0007100001387983 */ /* 0x000f280000100a00 */
[----:B--2---:R-:W-:Y:S04]  /*4b520*/  LDGSTS.E [R9+-0x78000], desc[UR8][R40.64], !P0 ;  /* 0x8800000028097fae */ /* 0x004fe8000c121848 */
[----:B------:R-:W2:Y:S01]  /*4b530*/  LDL.64 R40, [R1+0x708] ;  /* 0x0007080001287983 */ /* 0x000ea20000100a00 */
[----:B------:R-:W-:Y:S01]  /*4b540*/  ISETP.GE.U32.AND P3, PT, R19, 0x7ffffc72, PT ;  /* 0x7ffffc721300780c */ /* 0x000fe20003f66070 */
[----:B------:R-:W-:-:S05]  /*4b550*/  VIADD R19, R20, 0x200000 ;  /* 0x0020000014137836 */ /* 0x000fca0000000000 */
        /* <DEDUP_REMOVED lines=9> */
[----:B------:R-:W-:Y:S01]  /*4b5f0*/  LDGSTS.E [R9+-0x73ffc], desc[UR8][R58.64], !P2 ;  /* 0x8c0040003a097fae */ /* 0x000fe2000d121848 */
[----:B------:R-:W-:-:S03]  /*4b600*/  ISETP.GE.U32.AND P0, PT, R18, 0x7ffffc71, PT ;  /* 0x7ffffc711200780c */ /* 0x000fc60003f06070 */
[----:B------:R-:W2:Y:S04]  /*4b610*/  LDL.64 R60, [R1+0x948] ;  /* 0x00094800013c7983 */ /* 0x000ea80000100a00 */
[----:B---3--:R3:W-:Y:S01]  /*4b620*/  LDGSTS.E [R25+-0x7fff8], desc[UR8][R44.64], !P3 ;  /* 0x800080002c197fae */ /* 0x0087e2000d921848 */
[----:B------:R-:W-:-:S03]  /*4b630*/  IADD3 R18, R20, 0x200000, RZ ;  /* 0x0020000014127810 */ /* 0x000fc60007ffe0ff */
[----:B------:R-:W3:Y:S04]  /*4b640*/  LDL.64 R58, [R1+0x950] ;  /* 0x00095000013a7983 */ /* 0x000ee80000100a00 */
[----:B------:R-:W3:Y:S04]  /*4b650*/  LDL.64 R44, [R1+0xcd8] ;  /* 0x000cd800012c7983 */ /* 0x000ee80000100a00 */
[----:B----4-:R-:W-:Y:S04]  /*4b660*/  LDGSTS.E [R19+-0x7bff8], desc[UR8][R42.64], !P3 ;  /* 0x840080002a137fae */ /* 0x010fe8000d921848 */
[----:B------:R-:W4:Y:S04]  /*4b670*/  LDL.64 R42, [R1+0x940] ;  /* 0x00094000012a7983 */ /* 0x000f280000100a00 */
[----:B------:R-:W-:Y:S04]  /*4b680*/  LDGSTS.E [R18+-0x77ff8], desc[UR8][R56.64], !P3 ;  /* 0x8800800038127fae */ /* 0x000fe8000d921848 */
[----:B------:R-:W4:Y:S04]  /*4b690*/  LDL.64 R56, [R1+0xcf8] ;  /* 0x000cf80001387983 */ /* 0x000f280000100a00 */
[----:B--2---:R-:W-:Y:S01]  /*4b6a0*/  LDGSTS.E [R9+-0x73ff8], desc[UR8][R40.64], !P3 ;  /* 0x8c00800028097fae */ /* 0x004fe2000d921848 */
[----:B---3--:R-:W-:-:S02]  /*4b6b0*/  VIADD R25, R34, 0xfffffcd3 ;  /* 0xfffffcd322197836 */ /* 0x008fc40000000000 */
[----:B------:R-:W2:Y:S01]  /*4b6c0*/  LDC R34, c[0x0][0x230] ;  /* 0x00008c00ff227b82 */ /* 0x000ea20000000800 */
[----:B------:R3:W-:Y:S04]  /*4b6d0*/  LDGSTS.E [R19+-0x7fff4], desc[UR8][R64.64], !P0 ;  /* 0x8000c00040137fae */ /* 0x0007e8000c121848 */
[----:B------:R-:W2:Y:S01]  /*4b6e0*/  LDL.64 R40, [R1+0x958] ;  /* 0x0009580001287983 */ /* 0x000ea20000100a00 */
[----:B------:R-:W-:Y:S02]  /*4b6f0*/  ISETP.GE.U32.AND P2, PT, R25, 0x7ffffc54, PT ;  /* 0x7ffffc541900780c */ /* 0x000fe40003f46070 */
[----:B---3--:R-:W-:Y:S01]  /*4b700*/  IADD3 R19, R35, -0x32e, RZ ;  /* 0xfffffcd223137810 */ /* 0x008fe20007ffe0ff */
[----:B------:R-:W3:Y:S01]  /*4b710*/  LDL.64 R64, [R1+0xd18] ;  /* 0x000d180001407983 */ /* 0x000ee20000100a00 */
[----:B------:R-:W-:Y:S01]  /*4b720*/  VIADD R25, R20, 0x200000 ;  /* 0x0020000014197836 */ /* 0x000fe20000000000 */
[----:B------:R-:W3:Y:S01]  /*4b730*/  LDC R35, c[0x0][0x230] ;  /* 0x00008c00ff237b82 */ /* 0x000ee20000000800 */
[----:B------:R-:W-:-:S02]  /*4b740*/  ISETP.GE.U32.AND P3, PT, R19, 0x7ffffc53, PT ;  /* 0x7ffffc531300780c */ /* 0x000fc40003f66070 */
[----:B------:R-:W-:Y:S01]  /*4b750*/  IADD3 R19, R20, 0x200000, RZ ;  /* 0x0020000014137810 */ /* 0x000fe20007ffe0ff */
[----:B------:R-:W-:Y:S04]  /*4b760*/  LDGSTS.E [R18+-0x7bff4], desc[UR8][R48.64], !P0 ;  /* 0x8400c00030127fae */ /* 0x000fe8000c121848 */
[----:B------:R-:W-:Y:S04]  /*4b770*/  LDGSTS.E [R9+-0x77ff4], desc[UR8][R46.64], !P0 ;  /* 0x8800c0002e097fae */ /* 0x000fe8000c121848 */
[----:B------:R-:W-:Y:S04]  /*4b780*/  LDGSTS.E [R19+-0x73ff4], desc[UR8][R62.64], !P0 ;  /* 0x8c00c0003e137fae */ /* 0x000fe8000c121848 */
[----:B------:R-:W3:Y:S04]  /*4b790*/  LDL.64 R48, [R1+0x968] ;  /* 0x0009680001307983 */ /* 0x000ee80000100a00 */
[----:B------:R-:W3:Y:S04]  /*4b7a0*/  LDL.64 R46, [R1+0x970] ;  /* 0x00097000012e7983 */ /* 0x000ee80000100a00 */
[----:B------:R-:W3:Y:S04]  /*4b7b0*/  LDL.64 R62, [R1+0x988] ;  /* 0x00098800013e7983 */ /* 0x000ee80000100a00 */
[----:B------:R1:W-:Y:S04]  /*4b7c0*/  LDGSTS.E [R18+-0x70000], desc[UR8][R44.64], !P2 ;  /* 0x900000002c127fae */ /* 0x0003e8000d121848 */
[----:B------:R-:W3:Y:S04]  /*4b7d0*/  LDL.64 R44, [R1+0x978] ;  /* 0x00097800012c7983 */ /* 0x000ee80000100a00 */
[----:B----4-:R-:W-:Y:S04]  /*4b7e0*/  LDGSTS.E [R9+-0x6c000], desc[UR8][R42.64], !P2 ;  /* 0x940000002a097fae */ /* 0x010fe8000d121848 */
[----:B------:R-:W-:Y:S04]  /*4b7f0*/  LDGSTS.E [R25+-0x68000], desc[UR8][R60.64], !P2 ;  /* 0x980000003c197fae */ /* 0x000fe8000d121848 */
[----:B------:R-:W-:Y:S04]  /*4b800*/  LDGSTS.E [R9+-0x64000], desc[UR8][R58.64], !P2 ;  /* 0x9c0000003a097fae */ /* 0x000fe8000d121848 */
[----:B------:R-:W4:Y:S01]  /*4b810*/  LDL.64 R42, [R1+0x980] ;  /* 0x00098000012a7983 */ /* 0x000f220000100a00 */
[----:B-1----:R-:W-:-:S02]  /*4b820*/  IADD3 R18, R33, -0x32f, RZ ;  /* 0xfffffcd121127810 */ /* 0x002fc40007ffe0ff */
[----:B------:R-:W1:Y:S01]  /*4b830*/  LDC R33, c[0x0][0x230] ;  /* 0x00008c00ff217b82 */ /* 0x000e620000000800 */
[----:B------:R-:W4:Y:S04]  /*4b840*/  LDL.64 R60, [R1+0x9a0] ;  /* 0x0009a000013c7983 */ /* 0x000f280000100a00 */
[----:B------:R2:W-:Y:S04]  /*4b850*/  LDGSTS.E [R25+-0x6fffc], desc[UR8][R56.64], !P3 ;  /* 0x9000400038197fae */ /* 0x0005e8000d921848 */
[----:B------:R-:W4:Y:S04]  /*4b860*/  LDL.64 R58, [R1+0x9a8] ;  /* 0x0009a800013a7983 */ /* 0x000f280000100a00 */
[----:B------:R-:W4:Y:S04]  /*4b870*/  LDL.64 R56, [R1+0xd38] ;  /* 0x000d380001387983 */ /* 0x000f280000100a00 */
[----:B--2---:R-:W-:Y:S04]  /*4b880*/  LDGSTS.E [R19+-0x6bffc], desc[UR8][R40.64], !P3 ;  /* 0x9400400028137fae */ /* 0x004fe8000d921848 */
[----:B------:R-:W2:Y:S01]  /*4b890*/  LDL.64 R40, [R1+0x998] ;  /* 0x0009980001287983 */ /* 0x000ea20000100a00 */
[----:B------:R-:W-:-:S02]  /*4b8a0*/  ISETP.GE.U32.AND P0, PT, R18, 0x7ffffc52, PT ;  /* 0x7ffffc521200780c */ /* 0x000fc40003f06070 */
[----:B------:R-:W-:Y:S01]  /*4b8b0*/  IADD3 R18, R20, 0x200000, RZ ;  /* 0x0020000014127810 */ /* 0x000fe20007ffe0ff */
[----:B------:R-:W-:Y:S02]  /*4b8c0*/  VIADD R25, R34, 0xfffffcd0 ;  /* 0xfffffcd022197836 */ /* 0x000fe40000000000 */
[----:B------:R-:W1:Y:S03]  /*4b8d0*/  LDC R34, c[0x0][0x230] ;  /* 0x00008c00ff227b82 */ /* 0x000e660000000800 */
[----:B------:R-:W-:Y:S01]  /*4b8e0*/  ISETP.GE.U32.AND P2, PT, R25, 0x7ffffc51, PT ;  /* 0x7ffffc511900780c */ /* 0x000fe20003f46070 */
[----:B---3--:R-:W-:Y:S04]  /*4b8f0*/  LDGSTS.E [R18+-0x67ffc], desc[UR8][R48.64], !P3 ;  /* 0x9800400030127fae */ /* 0x008fe8000d921848 */
[----:B------:R-:W-:Y:S04]  /*4b900*/  LDGSTS.E [R9+-0x63ffc], desc[UR8][R46.64], !P3 ;  /* 0x9c0040002e097fae */ /* 0x000fe8000d921848 */
[----:B------:R3:W-:Y:S04]  /*4b910*/  LDGSTS.E [R19+-0x6fff8], desc[UR8][R64.64], !P0 ;  /* 0x9000800040137fae */ /* 0x0007e8000c121848 */
[----:B------:R-:W2:Y:S04]  /*4b920*/  LDL.64 R48, [R1+0x1328] ;  /* 0x0013280001307983 */ /* 0x000ea80000100a00 */
[----:B------:R-:W2:Y:S01]  /*4b930*/  LDL.64 R46, [R1+0xd00] ;  /* 0x000d0000012e7983 */ /* 0x000ea20000100a00 */
[----:B---3--:R-:W-:-:S03]  /*4b940*/  IADD3 R19, R35, -0x34d, RZ ;  /* 0xfffffcb323137810 */ /* 0x008fc60007ffe0ff */
[----:B------:R-:W3:Y:S01]  /*4b950*/  LDL.64 R64, [R1+0x1360] ;  /* 0x0013600001407983 */ /* 0x000ee20000100a00 */
[C---:B------:R-:W-:Y:S01]  /*4b960*/  VIADD R25, R20.reuse, 0x200000 ;  /* 0x0020000014197836 */ /* 0x040fe20000000000 */
[----:B------:R-:W3:Y:S01]  /*4b970*/  LDC R35, c[0x0][0x230] ;  /* 0x00008c00ff237b82 */ /* 0x000ee20000000800 */
[----:B------:R-:W-:Y:S01]  /*4b980*/  ISETP.GE.U32.AND P3, PT, R19, 0x7ffffc34, PT ;  /* 0x7ffffc341300780c */ /* 0x000fe20003f66070 */
[----:B------:R-:W-:Y:S01]  /*4b990*/  LDGSTS.E [R18+-0x6bff8], desc[UR8][R44.64], !P0 ;  /* 0x940080002c127fae */ /* 0x000fe2000c121848 */
[----:B------:R-:W-:-:S03]  /*4b9a0*/  IADD3 R19, R20, 0x200000, RZ ;  /* 0x0020000014137810 */ /* 0x000fc60007ffe0ff */
[----:B------:R-:W3:Y:S04]  /*4b9b0*/  LDL.64 R44, [R1+0xd08] ;  /* 0x000d0800012c7983 */ /* 0x000ee80000100a00 */
[----:B----4-:R-:W-:Y:S04]  /*4b9c0*/  LDGSTS.E [R9+-0x67ff8], desc[UR8][R42.64], !P0 ;  /* 0x980080002a097fae */ /* 0x010fe8000c121848 */
        /* <DEDUP_REMOVED lines=11> */
[----:B------:R-:W-:-:S02]  /*4ba80*/  ISETP.GE.U32.AND P0, PT, R18, 0x7ffffc33, PT ;  /* 0x7ffffc331200780c */ /* 0x000fc40003f06070 */
[----:B------:R-:W-:Y:S01]  /*4ba90*/  IADD3 R18, R20, 0x200000, RZ ;  /* 0x0020000014127810 */ /* 0x000fe20007ffe0ff */
[----:B------:R-:W2:Y:S04]  /*4baa0*/  LDL.64 R60, [R1+0xd48] ;  /* 0x000d4800013c7983 */ /* 0x000ea80000100a00 */
[----:B------:R-:W2:Y:S04]  /*4bab0*/  LDL.64 R58, [R1+0xd50] ;  /* 0x000d5000013a7983 */ /* 0x000ea80000100a00 */
[----:B------:R1:W-:Y:S04]  /*4bac0*/  LDGSTS.E [R25+-0x60000], desc[UR8][R48.64], !P3 ;  /* 0xa000000030197fae */ /* 0x0003e8000d921848 */
[----:B------:R-:W-:Y:S04]  /*4bad0*/  LDGSTS.E [R19+-0x5c000], desc[UR8][R46.64], !P3 ;  /* 0xa40000002e137fae */ /* 0x000fe8000d921848 */
[----:B------:R-:W2:Y:S04]  /*4bae0*/  LDL.64 R48, [R1+0x16c0] ;  /* 0x0016c00001307983 */ /* 0x000ea80000100a00 */
[----:B------:R-:W2:Y:S04]  /*4baf0*/  LDL.64 R46, [R1+0xd40] ;  /* 0x000d4000012e7983 */ /* 0x000ea80000100a00 */
[----:B---3--:R-:W-:Y:S04]  /*4bb00*/  LDGSTS.E [R18+-0x58000], desc[UR8][R44.64], !P3 ;  /* 0xa80000002c127fae */ /* 0x008fe8000d921848 */
[----:B------:R-:W3:Y:S04]  /*4bb10*/  LDL.64 R44, [R1+0x16c8] ;  /* 0x0016c800012c7983 */ /* 0x000ee80000100a00 */
[----:B----4-:R-:W-:Y:S04]  /*4bb20*/  LDGSTS.E [R9+-0x54000], desc[UR8][R42.64], !P3 ;  /* 0xac0000002a097fae */ /* 0x010fe8000d921848 */
[----:B------:R4:W-:Y:S04]  /*4bb30*/  LDGSTS.E [R19+-0x5fffc], desc[UR8][R64.64], !P0 ;  /* 0xa000400040137fae */ /* 0x0009e8000c121848 */
[----:B------:R-:W3:Y:S01]  /*4bb40*/  LDL.64 R42, [R1+0xd58] ;  /* 0x000d5800012a7983 */ /* 0x000ee20000100a00 */
[----:B-1----:R-:W-:-:S02]  /*4bb50*/  VIADD R25, R34, 0xfffffcb1 ;  /* 0xfffffcb122197836 */ /* 0x002fc40000000000 */
[----:B------:R-:W1:Y:S01]  /*4bb60*/  LDC R34, c[0x0][0x230] ;  /* 0x00008c00ff227b82 */ /* 0x000e620000000800 */
[----:B----4-:R-:W-:Y:S01]  /*4bb70*/  IADD3 R19, R35, -0x350, RZ ;  /* 0xfffffcb023137810 */ /* 0x010fe20007ffe0ff */
[----:B------:R-:W4:Y:S04]  /*4bb80*/  LDL.64 R64, [R1+0x1810] ;  /* 0x0018100001407983 */ /* 0x000f280000100a00 */
[----:B------:R-:W-:Y:S01]  /*4bb90*/  LDGSTS.E [R18+-0x5bffc], desc[UR8][R56.64], !P0 ;  /* 0xa400400038127fae */ /* 0x000fe2000c121848 */
[----:B------:R-:W-:Y:S01]  /*4bba0*/  ISETP.GE.U32.AND P2, PT, R25, 0x7ffffc32, PT ;  /* 0x7ffffc321900780c */ /* 0x000fe20003f46070 */
[----:B------:R-:W4:Y:S02]  /*4bbb0*/  LDC R35, c[0x0][0x230] ;  /* 0x00008c00ff237b82 */ /* 0x000f240000000800 */
[----:B------:R-:W4:Y:S04]  /*4bbc0*/  LDL.64 R56, [R1+0xd60] ;  /* 0x000d600001387983 */ /* 0x000f280000100a00 */
[----:B--2---:R-:W-:Y:S04]  /*4bbd0*/  LDGSTS.E [R9+-0x57ffc], desc[UR8][R40.64], !P0 ;  /* 0xa800400028097fae */ /* 0x004fe8000c121848 */
[----:B------:R-:W2:Y:S01]  /*4bbe0*/  LDL.64 R40, [R1+0xd68] ;  /* 0x000d680001287983 */ /* 0x000ea20000100a00 */
[----:B------:R-:W-:-:S02]  /*4bbf0*/  ISETP.GE.U32.AND P3, PT, R19, 0x7ffffc31, PT ;  /* 0x7ffffc311300780c */ /* 0x000fc40003f66070 */
[C---:B------:R-:W-:Y:S01]  /*4bc00*/  IADD3 R19, R20.reuse, 0x200000, RZ ;  /* 0x0020000014137810 */ /* 0x040fe20007ffe0ff */
[----:B------:R-:W-:-:S04]  /*4bc10*/  VIADD R25, R20, 0x200000 ;  /* 0x0020000014197836 */ /* 0x000fc80000000000 */
        /* <DEDUP_REMOVED lines=10> */
[----:B------:R-:W-:Y:S02]  /*4bcc0*/  ISETP.GE.U32.AND P0, PT, R18, 0x7ffffc14, PT ;  /* 0x7ffffc141200780c */ /* 0x000fe40003f06070 */
[----:B------:R-:W-:Y:S01]  /*4bcd0*/  IADD3 R18, R20, 0x200000, RZ ;  /* 0x0020000014127810 */ /* 0x000fe20007ffe0ff */
[----:B------:R-:W2:Y:S04]  /*4bce0*/  LDL.64 R60, [R1+0x10d8] ;  /* 0x0010d800013c7983 */ /* 0x000ea80000100a00 */
[----:B---3--:R3:W-:Y:S04]  /*4bcf0*/  LDGSTS.E [R25+-0x5fff4], desc[UR8][R44.64], !P3 ;  /* 0xa000c0002c197fae */ /* 0x0087e8000d921848 */
[----:B------:R-:W3:Y:S04]  /*4bd00*/  LDL.64 R58, [R1+0x10e8] ;  /* 0x0010e800013a7983 */ /* 0x000ee80000100a00 */
[----:B------:R-:W3:Y:S04]  /*4bd10*/  LDL.64 R44, [R1+0x1818] ;  /* 0x00181800012c7983 */ /* 0x000ee80000100a00 */
[----:B------:R-:W-:Y:S04]  /*4bd20*/  LDGSTS.E [R19+-0x5bff4], desc[UR8][R42.64], !P3 ;  /* 0xa400c0002a137fae */ /* 0x000fe8000d921848 */
[----:B------:R-:W3:Y:S04]  /*4bd30*/  LDL.64 R42, [R1+0x10d0] ;  /* 0x0010d000012a7983 */ /* 0x000ee80000100a00 */
[----:B----4-:R-:W-:Y:S04]  /*4bd40*/  LDGSTS.E [R18+-0x57ff4], desc[UR8][R56.64], !P3 ;  /* 0xa800c00038127fae */ /* 0x010fe8000d921848 */
        /* <DEDUP_REMOVED lines=21> */
[----:B------:R-:W-:Y:S04]  /*4bea0*/  LDGSTS.E [R9+-0x4bffc], desc[UR8][R42.64], !P2 ;  /* 0xb40040002a097fae */ /* 0x000fe8000d121848 */
[----:B------:R-:W-:Y:S04]  /*4beb0*/  LDGSTS.E [R25+-0x47ffc], desc[UR8][R60.64], !P2 ;  /* 0xb80040003c197fae */ /* 0x000fe8000d121848 */
[----:B------:R-:W-:Y:S04]  /*4bec0*/  LDGSTS.E [R9+-0x43ffc], desc[UR8][R58.64], !P2 ;  /* 0xbc0040003a097fae */ /* 0x000fe8000d121848 */
[----:B------:R-:W3:Y:S01]  /*4bed0*/  LDL.64 R42, [R1+0x1110] ;  /* 0x00111000012a7983 */ /* 0x000ee20000100a00 */
[----:B-1----:R-:W-:-:S02]  /*4bee0*/  IADD3 R18, R33, -0x370, RZ ;  /* 0xfffffc9021127810 */ /* 0x002fc40007ffe0ff */
[----:B------:R-:W1:Y:S01]  /*4bef0*/  LDC R33, c[0x0][0x230] ;  /* 0x00008c00ff217b82 */ /* 0x000e620000000800 */
[----:B------:R-:W3:Y:S04]  /*4bf00*/  LDL.64 R60, [R1+0x6d8] ;  /* 0x0006d800013c7983 */ /* 0x000ee80000100a00 */
[----:B----4-:R4:W-:Y:S04]  /*4bf10*/  LDGSTS.E [R25+-0x4fff8], desc[UR8][R56.64], !P3 ;  /* 0xb000800038197fae */ /* 0x0109e8000d921848 */
[----:B------:R-:W3:Y:S04]  /*4bf20*/  LDL.64 R58, [R1+0x6d0] ;  /* 0x0006d000013a7983 */ /* 0x000ee80000100a00 */
[----:B------:R-:W3:Y:S04]  /*4bf30*/  LDL.64 R56, [R1+0x870] ;  /* 0x0008700001387983 */ /* 0x000ee80000100a00 */
[----:B--2---:R-:W-:Y:S04]  /*4bf40*/  LDGSTS.E [R19+-0x4bff8], desc[UR8][R40.64], !P3 ;  /* 0xb400800028137fae */ /* 0x004fe8000d921848 */
[----:B------:R-:W2:Y:S01]  /*4bf50*/  LDL.64 R40, [R1+0x6e0] ;  /* 0x0006e00001287983 */ /* 0x000ea20000100a00 */
[----:B------:R-:W-:-:S02]  /*4bf60*/  ISETP.GE.U32.AND P4, PT, R18, 0x7ffffc11, PT ;  /* 0x7ffffc111200780c */ /* 0x000fc40003f86070 */
[----:B------:R-:W-:Y:S01]  /*4bf70*/  IADD3 R18, R20, 0x200000, RZ ;  /* 0x0020000014127810 */ /* 0x000fe20007ffe0ff */
[----:B----4-:R-:W-:Y:S01]  /*4bf80*/  VIADD R25, R34, 0xfffffcef ;  /* 0xfffffcef22197836 */ /* 0x010fe20000000000 */
[----:B------:R-:W-:Y:S01]  /*4bf90*/  IADD3 R20, R20, 0x200000, RZ ;  /* 0x0020000014147810 */ /* 0x000fe20007ffe0ff */
[----:B------:R-:W4:Y:S03]  /*4bfa0*/  LDC R34, c[0x0][0x230] ;  /* 0x00008c00ff227b82 */ /* 0x000f260000000800 */
[----:B------:R-:W-:-:S05]  /*4bfb0*/  ISETP.GE.U32.AND P0, PT, R25, 0x7ffffc70, PT ;  /* 0x7ffffc701900780c */ /* 0x000fca0003f06070 */
[----:B------:R-:W4:Y:S01]  /*4bfc0*/  LDC R25, c[0x0][0x230] ;  /* 0x00008c00ff197b82 */ /* 0x000f220000000800 */
[----:B---3--:R-:W-:Y:S04]  /*4bfd0*/  LDGSTS.E [R18+-0x47ff8], desc[UR8][R48.64], !P3 ;  /* 0xb800800030127fae */ /* 0x008fe8000d921848 */
[----:B------:R-:W-:Y:S04]  /*4bfe0*/  LDGSTS.E [R9+-0x43ff8], desc[UR8][R46.64], !P3 ;  /* 0xbc0080002e097fae */ /* 0x000fe8000d921848 */
[----:B------:R-:W-:Y:S04]  /*4bff0*/  LDGSTS.E [R19+-0x4fff4], desc[UR8][R64.64], !P4 ;  /* 0xb000c00040137fae */ /* 0x000fe8000e121848 */
[----:B------:R-:W3:Y:S04]  /*4c000*/  LDL.64 R48, [R1+0x8a0] ;  /* 0x0008a00001307983 */ /* 0x000ee80000100a00 */
[----:B------:R-:W4:Y:S04]  /*4c010*/  LDL.64 R46, [R1+0x6c8] ;  /* 0x0006c800012e7983 */ /* 0x000f280000100a00 */
[----:B------:R-:W4:Y:S04]  /*4c020*/  LDL.64 R64, [R1+0x8d8] ;  /* 0x0008d80001407983 */ /* 0x000f280000100a00 */
[----:B------:R1:W-:Y:S04]  /*4c030*/  LDGSTS.E [R18+-0x4bff4], desc[UR8][R44.64], !P4 ;  /* 0xb400c0002c127fae */ /* 0x0003e8000e121848 */
[----:B------:R-:W4:Y:S01]  /*4c040*/  LDL.64 R44, [R1+0x6b8] ;  /* 0x0006b800012c7983 */ /* 0x000f220000100a00 */
[----:B-1----:R-:W-:-:S03]  /*4c050*/  VIADD R18, R21, 0x200000 ;  /* 0x0020000015127836 */ /* 0x002fc60000000000 */
[----:B------:R1:W-:Y:S04]  /*4c060*/  LDGSTS.E [R9+-0x47ff4], desc[UR8][R42.64], !P4 ;  /* 0xb800c0002a097fae */ /* 0x0003e8000e121848 */
[----:B------:R1:W-:Y:S04]  /*4c070*/  LDGSTS.E [R20+-0x43ff4], desc[UR8][R62.64], !P4 ;  /* 0xbc00c0003e147fae */ /* 0x0003e8000e121848 */
[----:B------:R-:W4:Y:S01]  /*4c080*/  LDL.64 R42, [R1+0x6b0] ;  /* 0x0006b000012a7983 */ /* 0x000f220000100a00 */
[----:B-1----:R-:W-:Y:S02]  /*4c090*/  IADD3 R9, R21, 0x200000, RZ ;  /* 0x0020000015097810 */ /* 0x002fe40007ffe0ff */
[----:B------:R-:W-:Y:S01]  /*4c0a0*/  IADD3 R19, R35, -0x312, RZ ;  /* 0xfffffcee23137810 */ /* 0x000fe20007ffe0ff */
[----:B------:R-:W4:Y:S01]  /*4c0b0*/  LDL.64 R62, [R1+0x698] ;  /* 0x00069800013e7983 */ /* 0x000f220000100a00 */
[----:B------:R-:W-:Y:S01]  /*4c0c0*/  IADD3 R20, R21, 0x200000, RZ ;  /* 0x0020000015147810 */ /* 0x000fe20007ffe0ff */
[----:B------:R-:W1:Y:S02]  /*4c0d0*/  LDC R35, c[0x0][0x230] ;  /* 0x00008c00ff237b82 */ /* 0x000e640000000800 */
[----:B------:R2:W-:Y:S04]  /*4c0e0*/  LDGSTS.E [R18+-0x80000], desc[UR8][R56.64], !P0 ;  /* 0x8000000038127fae */ /* 0x0005e8000c121848 */
[----:B------:R-:W4:Y:S04]  /*4c0f0*/  LDL.64 R56, [R1+0x6a8] ;  /* 0x0006a80001387983 */ /* 0x000f280000100a00 */
[----:B--2---:R-:W-:Y:S04]  /*4c100*/  LDGSTS.E [R9+-0x7c000], desc[UR8][R40.64], !P0 ;  /* 0x8400000028097fae */ /* 0x004fe8000c121848 */
[----:B------:R-:W2:Y:S01]  /*4c110*/  LDL.64 R40, [R1+0x6a0] ;  /* 0x0006a00001287983 */ /* 0x000ea20000100a00 */
[----:B------:R-:W-:-:S02]  /*4c120*/  ISETP.GE.U32.AND P2, PT, R19, 0x7ffffc6f, PT ;  /* 0x7ffffc6f1300780c */ /* 0x000fc40003f46070 */
[----:B------:R-:W-:Y:S01]  /*4c130*/  IADD3 R19, R21, 0x200000, RZ ;  /* 0x0020000015137810 */ /* 0x000fe20007ffe0ff */
[----:B------:R-:W-:Y:S02]  /*4c140*/  VIADD R18, R33, 0xfffffced ;  /* 0xfffffced21127836 */ /* 0x000fe40000000000 */
[----:B------:R-:W2:Y:S02]  /*4c150*/  LDC R33, c[0x0][0x230] ;  /* 0x00008c00ff217b82 */ /* 0x000ea40000000800 */
[----:B------:R-:W-:Y:S04]  /*4c160*/  LDGSTS.E [R19+-0x78000], desc[UR8][R60.64], !P0 ;  /* 0x880000003c137fae */ /* 0x000fe8000c121848 */
[----:B------:R-:W-:Y:S01]  /*4c170*/  LDGSTS.E [R9+-0x74000], desc[UR8][R58.64], !P0 ;  /* 0x8c0000003a097fae */ /* 0x000fe2000c121848 */
[----:B------:R-:W-:-:S02]  /*4c180*/  ISETP.GE.U32.AND P0, PT, R18, 0x7ffffc6e, PT ;  /* 0x7ffffc6e1200780c */ /* 0x000fc40003f06070 */
[----:B------:R-:W-:Y:S01]  /*4c190*/  IADD3 R18, R21, 0x200000, RZ ;  /* 0x0020000015127810 */ /* 0x000fe20007ffe0ff */
[----:B------:R-:W2:Y:S04]  /*4c1a0*/  LDL.64 R60, [R1+0x688] ;  /* 0x00068800013c7983 */ /* 0x000ea80000100a00 */
[----:B---3--:R3:W-:Y:S04]  /*4c1b0*/  LDGSTS.E [R20+-0x7fffc], desc[UR8][R48.64], !P2 ;  /* 0x8000400030147fae */ /* 0x0087e8000d121848 */
[----:B----4-:R-:W-:Y:S04]  /*4c1c0*/  LDGSTS.E [R19+-0x7bffc], desc[UR8][R46.64], !P2 ;  /* 0x840040002e137fae */ /* 0x010fe8000d121848 */
[----:B------:R-:W4:Y:S04]  /*4c1d0*/  LDL.64 R58, [R1+0x680] ;  /* 0x00068000013a7983 */ /* 0x000f280000100a00 */
[----:B------:R-:W4:Y:S04]  /*4c1e0*/  LDL.64 R48, [R1+0x8f8] ;  /* 0x0008f80001307983 */ /* 0x000f280000100a00 */
[----:B------:R-:W4:Y:S04]  /*4c1f0*/  LDL.64 R46, [R1+0x690] ;  /* 0x00069000012e7983 */ /* 0x000f280000100a00 */
[----:B------:R-:W-:Y:S04]  /*4c200*/  LDGSTS.E [R18+-0x77ffc], desc[UR8][R44.64], !P2 ;  /* 0x880040002c127fae */ /* 0x000fe8000d121848 */
[----:B------:R-:W4:Y:S04]  /*4c210*/  LDL.64 R44, [R1+0xd88] ;  /* 0x000d8800012c7983 */ /* 0x000f280000100a00 */
[----:B------:R-:W-:Y:S04]  /*4c220*/  LDGSTS.E [R9+-0x73ffc], desc[UR8][R42.64], !P2 ;  /* 0x8c0040002a097fae */ /* 0x000fe8000d121848 */
[----:B------:R1:W-:Y:S04]  /*4c230*/  LDGSTS.E [R19+-0x7fff8], desc[UR8][R64.64], !P0 ;  /* 0x8000800040137fae */ /* 0x0003e8000c121848 */
[----:B------:R-:W4:Y:S01]  /*4c240*/  LDL.64 R42, [R1+0x9b0] ;  /* 0x0009b000012a7983 */ /* 0x000f220000100a00 */
[----:B---3--:R-:W-:-:S02]  /*4c250*/  VIADD R20, R34, 0xfffffcec ;  /* 0xfffffcec22147836 */ /* 0x008fc40000000000 */
        /* <DEDUP_REMOVED lines=9> */
[----:B------:R-:W-:-:S02]  /*4c2f0*/  ISETP.GE.U32.AND P3, PT, R19, 0x7ffffc50, PT ;  /* 0x7ffffc501300780c */ /* 0x000fc40003f66070 */
[C---:B------:R-:W-:Y:S01]  /*4c300*/  IADD3 R19, R21.reuse, 0x200000, RZ ;  /* 0x0020000015137810 */ /* 0x040fe20007ffe0ff */
[----:B------:R-:W-:-:S04]  /*4c310*/  VIADD R20, R21, 0x200000 ;  /* 0x0020000015147836 */ /* 0x000fc80000000000 */
[----:B------:R-:W-:Y:S04]  /*4c320*/  LDGSTS.E [R19+-0x73ff8], desc[UR8][R62.64], !P0 ;  /* 0x8c0080003e137fae */ /* 0x000fe8000c121848 */
[----:B------:R-:W2:Y:S04]  /*4c330*/  LDL.64 R62, [R1+0x9e0] ;  /* 0x0009e000013e7983 */ /* 0x000ea80000100a00 */
[----:B----4-:R4:W-:Y:S04]  /*4c340*/  LDGSTS.E [R18+-0x7fff4], desc[UR8][R48.64], !P2 ;  /* 0x8000c00030127fae */ /* 0x0109e8000d121848 */
[----:B------:R-:W-:Y:S04]  /*4c350*/  LDGSTS.E [R9+-0x7bff4], desc[UR8][R46.64], !P2 ;  /* 0x8400c0002e097fae */ /* 0x000fe8000d121848 */
[----:B------:R-:W-:Y:S04]  /*4c360*/  LDGSTS.E [R20+-0x77ff4], desc[UR8][R60.64], !P2 ;  /* 0x8800c0003c147fae */ /* 0x000fe8000d121848 */
[----:B------:R-:W2:Y:S01]  /*4c370*/  LDL.64 R48, [R1+0x9d0] ;  /* 0x0009d00001307983 */ /* 0x000ea20000100a00 */
[----:B----4-:R-:W-:-:S02]  /*4c380*/  IADD3 R18, R25, -0x332, RZ ;  /* 0xfffffcce19127810 */ /* 0x010fc40007ffe0ff */
[----:B------:R-:W4:Y:S01]  /*4c390*/  LDC R25, c[0x0][0x230] ;  /* 0x00008c00ff197b82 */ /* 0x000f220000000800 */
[----:B------:R-:W4:Y:S04]  /*4c3a0*/  LDL.64 R46, [R1+0x9d8] ;  /* 0x0009d800012e7983 */ /* 0x000f280000100a00 */
[----:B------:R-:W-:Y:S01]  /*4c3b0*/  LDGSTS.E [R9+-0x73ff4], desc[UR8][R58.64], !P2 ;  /* 0x8c00c0003a097fae */ /* 0x000fe2000d121848 */
[----:B------:R-:W-:Y:S02]  /*4c3c0*/  ISETP.GE.U32.AND P0, PT, R18, 0x7ffffc4f, PT ;  /* 0x7ffffc4f1200780c */ /* 0x000fe40003f06070 */
[----:B------:R-:W-:Y:S01]  /*4c3d0*/  IADD3 R18, R21, 0x200000, RZ ;  /* 0x0020000015127810 */ /* 0x000fe20007ffe0ff */
[----:B------:R-:W4:Y:S04]  /*4c3e0*/  LDL.64 R60, [R1+0x9f8] ;  /* 0x0009f800013c7983 */ /* 0x000f280000100a00 */
[----:B------:R1:W-:Y:S04]  /*4c3f0*/  LDGSTS.E [R20+-0x70000], desc[UR8][R44.64], !P3 ;  /* 0x900000002c147fae */ /* 0x0003e8000d921848 */
[----:B------:R-:W4:Y:S04]  /*4c400*/  LDL.64 R58, [R1+0xa00] ;  /* 0x000a0000013a7983 */ /* 0x000f280000100a00 */
[----:B------:R-:W4:Y:S04]  /*4c410*/  LDL.64 R44, [R1+0xdc8] ;  /* 0x000dc800012c7983 */ /* 0x000f280000100a00 */
[----:B------:R-:W-:Y:S04]  /*4c420*/  LDGSTS.E [R19+-0x6c000], desc[UR8][R42.64], !P3 ;  /* 0x940000002a137fae */ /* 0x000fe8000d921848 */
[----:B------:R-:W4:Y:S04]  /*4c430*/  LDL.64 R42, [R1+0x9f0] ;  /* 0x0009f000012a7983 */ /* 0x000f280000100a00 */
[----:B---3--:R-:W-:Y:S04]  /*4c440*/  LDGSTS.E [R18+-0x68000], desc[UR8][R56.64], !P3 ;  /* 0x9800000038127fae */ /* 0x008fe8000d921848 */
[----:B------:R-:W3:Y:S04]  /*4c450*/  LDL.64 R56, [R1+0xdf0] ;  /* 0x000df00001387983 */ /* 0x000ee80000100a00 */
[----:B--2---:R-:W-:Y:S01]  /*4c460*/  LDGSTS.E [R9+-0x64000], desc[UR8][R40.64], !P3 ;  /* 0x9c00000028097fae */ /* 0x004fe2000d921848 */
[----:B-1----:R-:W-:-:S02]  /*4c470*/  VIADD R20, R33, 0xfffffccd ;  /* 0xfffffccd21147836 */ /* 0x002fc40000000000 */
[----:B------:R-:W1:Y:S01]  /*4c480*/  LDC R33, c[0x0][0x230] ;  /* 0x00008c00ff217b82 */ /* 0x000e620000000800 */
[----:B------:R2:W-:Y:S04]  /*4c490*/  LDGSTS.E [R19+-0x6fffc], desc[UR8][R64.64], !P0 ;  /* 0x9000400040137fae */ /* 0x0005e8000c121848 */
[----:B------:R-:W3:Y:S01]  /*4c4a0*/  LDL.64 R40, [R1+0xa08] ;  /* 0x000a080001287983 */ /* 0x000ee20000100a00 */
[----:B------:R-:W-:Y:S02]  /*4c4b0*/  ISETP.GE.U32.AND P2, PT, R20, 0x7ffffc4e, PT ;  /* 0x7ffffc4e1400780c */ /* 0x000fe40003f46070 */
[----:B--2---:R-:W-:Y:S01]  /*4c4c0*/  IADD3 R19, R34, -0x334, RZ ;  /* 0xfffffccc22137810 */ /* 0x004fe20007ffe0ff */
[----:B------:R-:W2:Y:S01]  /*4c4d0*/  LDL.64 R64, [R1+0x16d0] ;  /* 0x0016d00001407983 */ /* 0x000ea20000100a00 */
[----:B------:R-:W-:Y:S01]  /*4c4e0*/  VIADD R20, R21, 0x200000 ;  /* 0x0020000015147836 */ /* 0x000fe20000000000 */
[----:B------:R-:W2:Y:S01]  /*4c4f0*/  LDC R34, c[0x0][0x230] ;  /* 0x00008c00ff227b82 */ /* 0x000ea20000000800 */
[----:B------:R-:W-:-:S02]  /*4c500*/  ISETP.GE.U32.AND P3, PT, R19, 0x7ffffc4d, PT ;  /* 0x7ffffc4d1300780c */ /* 0x000fc40003f66070 */
[----:B------:R-:W-:Y:S01]  /*4c510*/  IADD3 R19, R21, 0x200000, RZ ;  /* 0x0020000015137810 */ /* 0x000fe20007ffe0ff */
[----:B------:R-:W-:Y:S04]  /*4c520*/  LDGSTS.E [R18+-0x6bffc], desc[UR8][R48.64], !P0 ;  /* 0x9400400030127fae */ /* 0x000fe8000c121848 */
[----:B----4-:R-:W-:Y:S04]  /*4c530*/  LDGSTS.E [R9+-0x67ffc], desc[UR8][R46.64], !P0 ;  /* 0x980040002e097fae */ /* 0x010fe8000c121848 */
[----:B------:R-:W-:Y:S04]  /*4c540*/  LDGSTS.E [R19+-0x63ffc], desc[UR8][R62.64], !P0 ;  /* 0x9c0040003e137fae */ /* 0x000fe8000c121848 */
[----:B------:R-:W4:Y:S04]  /*4c550*/  LDL.64 R48, [R1+0xa10] ;  /* 0x000a100001307983 */ /* 0x000f280000100a00 */
[----:B------:R-:W2:Y:S04]  /*4c560*/  LDL.64 R46, [R1+0xa18] ;  /* 0x000a1800012e7983 */ /* 0x000ea80000100a00 */
[----:B------:R-:W2:Y:S04]  /*4c570*/  LDL.64 R62, [R1+0xd80] ;  /* 0x000d8000013e7983 */ /* 0x000ea80000100a00 */
[----:B------:R1:W-:Y:S04]  /*4c580*/  LDGSTS.E [R18+-0x6fff8], desc[UR8][R44.64], !P2 ;  /* 0x900080002c127fae */ /* 0x0003e8000d121848 */
[----:B------:R-:W2:Y:S04]  /*4c590*/  LDL.64 R44, [R1+0xd70] ;  /* 0x000d7000012c7983 */ /* 0x000ea80000100a00 */
[----:B------:R-:W-:Y:S04]  /*4c5a0*/  LDGSTS.E [R9+-0x6bff8], desc[UR8][R42.64], !P2 ;  /* 0x940080002a097fae */ /* 0x000fe8000d121848 */
[----:B------:R-:W-:Y:S04]  /*4c5b0*/  LDGSTS.E [R20+-0x67ff8], desc[UR8][R60.64], !P2 ;  /* 0x980080003c147fae */ /* 0x000fe8000d121848 */
[----:B------:R-:W-:Y:S04]  /*4c5c0*/  LDGSTS.E [R9+-0x63ff8], desc[UR8][R58.64], !P2 ;  /* 0x9c0080003a097fae */ /* 0x000fe8000d121848 */
[----:B------:R-:W2:Y:S01]  /*4c5d0*/  LDL.64 R42, [R1+0xd78] ;  /* 0x000d7800012a7983 */ /* 0x000ea20000100a00 */
[----:B-1----:R-:W-:-:S02]  /*4c5e0*/  IADD3 R18, R25, -0x351, RZ ;  /* 0xfffffcaf19127810 */ /* 0x002fc40007ffe0ff */
[----:B------:R-:W1:Y:S01]  /*4c5f0*/  LDC R25, c[0x0][0x230] ;  /* 0x00008c00ff197b82 */ /* 0x000e620000000800 */
[----:B------:R-:W2:Y:S04]  /*4c600*/  LDL.64 R60, [R1+0xd98] ;  /* 0x000d9800013c7983 */ /* 0x000ea80000100a00 */
[----:B------:R-:W2:Y:S04]  /*4c610*/  LDL.64 R58, [R1+0xda0] ;  /* 0x000da000013a7983 */ /* 0x000ea80000100a00 */
[----:B---3--:R3:W-:Y:S04]  /*4c620*/  LDGSTS.E [R20+-0x6fff4], desc[UR8][R56.64], !P3 ;  /* 0x9000c00038147fae */ /* 0x0087e8000d921848 */
[----:B------:R-:W2:Y:S04]  /*4c630*/  LDL.64 R56, [R1+0x16d8] ;  /* 0x0016d80001387983 */ /* 0x000ea80000100a00 */
[----:B------:R-:W-:Y:S04]  /*4c640*/  LDGSTS.E [R19+-0x6bff4], desc[UR8][R40.64], !P3 ;  /* 0x9400c00028137fae */ /* 0x000fe8000d921848 */
[----:B------:R-:W2:Y:S01]  /*4c650*/  LDL.64 R40, [R1+0xd90] ;  /* 0x000d900001287983 */ /* 0x000ea20000100a00 */
[----:B------:R-:W-:-:S02]  /*4c660*/  ISETP.GE.U32.AND P0, PT, R18, 0x7ffffc30, PT ;  /* 0x7ffffc301200780c */ /* 0x000fc40003f06070 */
[----:B------:R-:W-:Y:S01]  /*4c670*/  IADD3 R18, R21, 0x200000, RZ ;  /* 0x0020000015127810 */ /* 0x000fe20007ffe0ff */
[----:B---3--:R-:W-:Y:S02]  /*4c680*/  VIADD R20, R33, 0xfffffcae ;  /* 0xfffffcae21147836 */ /* 0x008fe40000000000 */
[----:B------:R-:W3:Y:S03]  /*4c690*/  LDC R33, c[0x0][0x230] ;  /* 0x00008c00ff217b82 */ /* 0x000ee60000000800 */
[----:B------:R-:W-:Y:S01]  /*4c6a0*/  ISETP.GE.U32.AND P2, PT, R20, 0x7ffffc2f, PT ;  /* 0x7ffffc2f1400780c */ /* 0x000fe20003f46070 */
[----:B----4-:R-:W-:Y:S04]  /*4c6b0*/  LDGSTS.E [R18+-0x67ff4], desc[UR8][R48.64], !P3 ;  /* 0x9800c00030127fae */ /* 0x010fe8000d921848 */
[----:B--2---:R-:W-:Y:S04]  /*4c6c0*/  LDGSTS.E [R9+-0x63ff4], desc[UR8][R46.64], !P3 ;  /* 0x9c00c0002e097fae */ /* 0x004fe8000d921848 */
[----:B------:R2:W-:Y:S04]  /*4c6d0*/  LDGSTS.E [R19+-0x60000], desc[UR8][R64.64], !P0 ;  /* 0xa000000040137fae */ /* 0x0005e8000c121848 */
[----:B------:R-:W4:Y:S04]  /*4c6e0*/  LDL.64 R48, [R1+0x1740] ;  /* 0x0017400001307983 */ /* 0x000f280000100a00 */
[----:B------:R-:W3:Y:S01]  /*4c6f0*/  LDL.64 R46, [R1+0xdb0] ;  /* 0x000db000012e7983 */ /* 0x000ee20000100a00 */
[----:B--2---:R-:W-:-:S03]  /*4c700*/  IADD3 R19, R34, -0x353, RZ ;  /* 0xfffffcad22137810 */ /* 0x004fc60007ffe0ff */
[----:B------:R-:W2:Y:S01]  /*4c710*/  LDL.64 R64, [R1+0x1748] ;  /* 0x0017480001407983 */ /* 0x000ea20000100a00 */
[----:B------:R-:W-:Y:S01]  /*4c720*/  VIADD R20, R21, 0x200000 ;  /* 0x0020000015147836 */ /* 0x000fe20000000000 */
[----:B------:R-:W2:Y:S01]  /*4c730*/  LDC R34, c[0x0][0x230] ;  /* 0x00008c00ff227b82 */ /* 0x000ea20000000800 */
[----:B------:R-:W-:Y:S01]  /*4c740*/  ISETP.GE.U32.AND P3, PT, R19, 0x7ffffc2e, PT ;  /* 0x7ffffc2e1300780c */ /* 0x000fe20003f66070 */
[----:B------:R-:W-:Y:S01]  /*4c750*/  LDGSTS.E [R18+-0x5c000], desc[UR8][R44.64], !P0 ;  /* 0xa40000002c127fae */ /* 0x000fe2000c121848 */
[----:B------:R-:W-:-:S03]  /*4c760*/  IADD3 R19, R21, 0x200000, RZ ;  /* 0x0020000015137810 */ /* 0x000fc60007ffe0ff */
[----:B------:R-:W2:Y:S04]  /*4c770*/  LDL.64 R44, [R1+0xdb8] ;  /* 0x000db800012c7983 */ /* 0x000ea80000100a00 */
[----:B------:R-:W-:Y:S04]  /*4c780*/  LDGSTS.E [R9+-0x58000], desc[UR8][R42.64], !P0 ;  /* 0xa80000002a097fae */ /* 0x000fe8000c121848 */
[----:B------:R-:W-:Y:S04]  /*4c790*/  LDGSTS.E [R19+-0x54000], desc[UR8][R62.64], !P0 ;  /* 0xac0000003e137fae */ /* 0x000fe8000c121848 */
[----:B------:R-:W2:Y:S04]  /*4c7a0*/  LDL.64 R42, [R1+0xdc0] ;  /* 0x000dc000012a7983 */ /* 0x000ea80000100a00 */
[----:B------:R-:W2:Y:S04]  /*4c7b0*/  LDL.64 R62, [R1+0xde0] ;  /* 0x000de000013e7983 */ /* 0x000ea80000100a00 */
[----:B------:R1:W-:Y:S04]  /*4c7c0*/  LDGSTS.E [R18+-0x5fffc], desc[UR8][R56.64], !P2 ;  /* 0xa000400038127fae */ /* 0x0003e8000d121848 */
[----:B------:R-:W2:Y:S04]  /*4c7d0*/  LDL.64 R56, [R1+0xdd0] ;  /* 0x000dd00001387983 */ /* 0x000ea80000100a00 */
[----:B------:R-:W-:Y:S01]  /*4c7e0*/  LDGSTS.E [R9+-0x5bffc], desc[UR8][R40.64], !P2 ;  /* 0xa400400028097fae */ /* 0x000fe2000d121848 */
        /* <DEDUP_REMOVED lines=9> */
[----:B----4-:R4:W-:Y:S04]  /*4c880*/  LDGSTS.E [R20+-0x5fff8], desc[UR8][R48.64], !P3 ;  /* 0xa000800030147fae */ /* 0x0109e8000d921848 */
[----:B---3--:R-:W-:Y:S04]  /*4c890*/  LDGSTS.E [R19+-0x5bff8], desc[UR8][R46.64], !P3 ;  /* 0xa40080002e137fae */ /* 0x008fe8000d921848 */
[----:B------:R-:W3:Y:S04]  /*4c8a0*/  LDL.64 R48, [R1+0x1830] ;  /* 0x0018300001307983 */ /* 0x000ee80000100a00 */
[----:B------:R-:W3:Y:S04]  /*4c8b0*/  LDL.64 R46, [R1+0x1120] ;  /* 0x00112000012e7983 */ /* 0x000ee80000100a00 */
[----:B--2---:R-:W-:Y:S04]  /*4c8c0*/  LDGSTS.E [R18+-0x57ff8], desc[UR8][R44.64], !P3 ;  /* 0xa80080002c127fae */ /* 0x004fe8000d921848 */
[----:B------:R-:W2:Y:S04]  /*4c8d0*/  LDL.64 R44, [R1+0x1838] ;  /* 0x00183800012c7983 */ /* 0x000ea80000100a00 */
[----:B------:R-:W-:Y:S04]  /*4c8e0*/  LDGSTS.E [R9+-0x53ff8], desc[UR8][R42.64], !P3 ;  /* 0xac0080002a097fae */ /* 0x000fe8000d921848 */
[----:B------:R1:W-:Y:S04]  /*4c8f0*/  LDGSTS.E [R19+-0x5fff4], desc[UR8][R64.64], !P0 ;  /* 0xa000c00040137fae */ /* 0x0003e8000c121848 */
[----:B------:R-:W2:Y:S01]  /*4c900*/  LDL.64 R42, [R1+0x1138] ;  /* 0x00113800012a7983 */ /* 0x000ea20000100a00 */
[----:B----4-:R-:W-:-:S02]  /*4c910*/  VIADD R20, R34, 0xfffffc8f ;  /* 0xfffffc8f22147836 */ /* 0x010fc40000000000 */
[----:B------:R-:W4:Y:S01]  /*4c920*/  LDC R34, c[0x0][0x230] ;  /* 0x00008c00ff227b82 */ /* 0x000f220000000800 */
[----:B-1----:R-:W-:Y:S01]  /*4c930*/  IADD3 R19, R35, -0x372, RZ ;  /* 0xfffffc8e23137810 */ /* 0x002fe20007ffe0ff */
[----:B------:R-:W4:Y:S04]  /*4c940*/  LDL.64 R64, [R1+0x1840] ;  /* 0x0018400001407983 */ /* 0x000f280000100a00 */
[----:B------:R-:W-:Y:S04]  /*4c950*/  LDGSTS.E [R18+-0x5bff4], desc[UR8][R56.64], !P0 ;  /* 0xa400c00038127fae */ /* 0x000fe8000c121848 */
[----:B------:R-:W4:Y:S04]  /*4c960*/  LDL.64 R56, [R1+0x1148] ;  /* 0x0011480001387983 */ /* 0x000f280000100a00 */
[----:B------:R-:W-:Y:S04]  /*4c970*/  LDGSTS.E [R9+-0x57ff4], desc[UR8][R40.64], !P0 ;  /* 0xa800c00028097fae */ /* 0x000fe8000c121848 */
[----:B------:R-:W4:Y:S01]  /*4c980*/  LDL.64 R40, [R1+0x1150] ;  /* 0x0011500001287983 */ /* 0x000f220000100a00 */
[----:B------:R-:W-:-:S02]  /*4c990*/  ISETP.GE.U32.AND P2, PT, R20, 0x7ffffc10, PT ;  /* 0x7ffffc101400780c */ /* 0x000fc40003f46070 */
[----:B------:R-:W-:Y:S02]  /*4c9a0*/  ISETP.GE.U32.AND P3, PT, R19, 0x7ffffc0f, PT ;  /* 0x7ffffc0f1300780c */ /* 0x000fe40003f66070 */
[C---:B------:R-:W-:Y:S01]  /*4c9b0*/  IADD3 R19, R21.reuse, 0x200000, RZ ;  /* 0x0020000015137810 */ /* 0x040fe20007ffe0ff */
[----:B------:R-:W-:-:S04]  /*4c9c0*/  VIADD R20, R21, 0x200000 ;  /* 0x0020000015147836 */ /* 0x000fc80000000000 */
[----:B------:R-:W-:Y:S04]  /*4c9d0*/  LDGSTS.E [R19+-0x53ff4], desc[UR8][R62.64], !P0 ;  /* 0xac00c0003e137fae */ /* 0x000fe8000c121848 */
[----:B------:R-:W4:Y:S04]  /*4c9e0*/  LDL.64 R62, [R1+0x1168] ;  /* 0x00116800013e7983 */ /* 0x000f280000100a00 */
[----:B---3--:R1:W-:Y:S04]  /*4c9f0*/  LDGSTS.E [R18+-0x50000], desc[UR8][R48.64], !P2 ;  /* 0xb000000030127fae */ /* 0x0083e8000d121848 */
[----:B------:R-:W-:Y:S04]  /*4ca00*/  LDGSTS.E [R9+-0x4c000], desc[UR8][R46.64], !P2 ;  /* 0xb40000002e097fae */ /* 0x000fe8000d121848 */
[----:B------:R-:W-:Y:S04]  /*4ca10*/  LDGSTS.E [R20+-0x48000], desc[UR8][R60.64], !P2 ;  /* 0xb80000003c147fae */ /* 0x000fe8000d121848 */
[----:B------:R-:W3:Y:S01]  /*4ca20*/  LDL.64 R48, [R1+0x1158] ;  /* 0x0011580001307983 */ /* 0x000ee20000100a00 */
[----:B-1----:R-:W-:-:S02]  /*4ca30*/  IADD3 R18, R33, -0x373, RZ ;  /* 0xfffffc8d21127810 */ /* 0x002fc40007ffe0ff */
[----:B------:R-:W1:Y:S01]  /*4ca40*/  LDC R33, c[0x0][0x230] ;  /* 0x00008c00ff217b82 */ /* 0x000e620000000800 */
[----:B------:R-:W3:Y:S04]  /*4ca50*/  LDL.64 R46, [R1+0x1160] ;  /* 0x00116000012e7983 */ /* 0x000ee80000100a00 */
[----:B------:R-:W-:Y:S01]  /*4ca60*/  LDGSTS.E [R9+-0x44000], desc[UR8][R58.64], !P2 ;  /* 0xbc0000003a097fae */ /* 0x000fe2000d121848 */
[----:B------:R-:W-:-:S03]  /*4ca70*/  ISETP.GE.U32.AND P2, PT, R18, 0x7ffffc0e, PT ;  /* 0x7ffffc0e1200780c */ /* 0x000fc60003f46070 */
[----:B------:R-:W3:Y:S04]  /*4ca80*/  LDL.64 R60, [R1+0x1180] ;  /* 0x00118000013c7983 */ /* 0x000ee80000100a00 */
[----:B--2---:R2:W-:Y:S01]  /*4ca90*/  LDGSTS.E [R20+-0x4fffc], desc[UR8][R44.64], !P3 ;  /* 0xb00040002c147fae */ /* 0x0045e2000d921848 */
[----:B------:R-:W-:-:S03]  /*4caa0*/  IADD3 R18, R21, 0x200000, RZ ;  /* 0x0020000015127810 */ /* 0x000fc60007ffe0ff */
[----:B------:R-:W3:Y:S04]  /*4cab0*/  LDL.64 R58, [R1+0x1188] ;  /* 0x00118800013a7983 */ /* 0x000ee80000100a00 */
[----:B------:R-:W3:Y:S04]  /*4cac0*/  LDL.64 R44, [R1+0x1848] ;  /* 0x00184800012c7983 */ /* 0x000ee80000100a00 */
[----:B------:R-:W-:Y:S04]  /*4cad0*/  LDGSTS.E [R19+-0x4bffc], desc[UR8][R42.64], !P3 ;  /* 0xb40040002a137fae */ /* 0x000fe8000d921848 */
[----:B------:R-:W3:Y:S04]  /*4cae0*/  LDL.64 R42, [R1+0x1178] ;  /* 0x00117800012a7983 */ /* 0x000ee80000100a00 */
[----:B----4-:R-:W-:Y:S04]  /*4caf0*/  LDGSTS.E [R18+-0x47ffc], desc[UR8][R56.64], !P3 ;  /* 0xb800400038127fae */ /* 0x010fe8000d921848 */
[----:B------:R-:W4:Y:S04]  /*4cb00*/  LDL.64 R56, [R1+0x918] ;  /* 0x0009180001387983 */ /* 0x000f280000100a00 */
[----:B------:R-:W-:Y:S01]  /*4cb10*/  LDGSTS.E [R9+-0x43ffc], desc[UR8][R40.64], !P3 ;  /* 0xbc00400028097fae */ /* 0x000fe2000d921848 */
[----:B--2---:R-:W-:-:S02]  /*4cb20*/  VIADD R20, R25, 0xfffffc8c ;  /* 0xfffffc8c19147836 */ /* 0x004fc40000000000 */
[----:B------:R-:W2:Y:S01]  /*4cb30*/  LDC R25, c[0x0][0x230] ;  /* 0x00008c00ff197b82 */ /* 0x000ea20000000800 */
[----:B------:R1:W-:Y:S04]  /*4cb40*/  LDGSTS.E [R19+-0x4fff8], desc[UR8][R64.64], !P2 ;  /* 0xb000800040137fae */ /* 0x0003e8000d121848 */
[----:B------:R-:W4:Y:S01]  /*4cb50*/  LDL.64 R40, [R1+0x678] ;  /* 0x0006780001287983 */ /* 0x000f220000100a00 */
[----:B------:R-:W-:Y:S02]  /*4cb60*/  ISETP.GE.U32.AND P3, PT, R20, 0x7ffffc0d, PT ;  /* 0x7ffffc0d1400780c */ /* 0x000fe40003f66070 */
[----:B-1----:R-:W-:Y:S01]  /*4cb70*/  IADD3 R19, R34, -0x315, RZ ;  /* 0xfffffceb22137810 */ /* 0x002fe20007ffe0ff */
[----:B------:R-:W4:Y:S01]  /*4cb80*/  LDL.64 R64, [R1+0x938] ;  /* 0x0009380001407983 */ /* 0x000f220000100a00 */
[----:B------:R-:W-:Y:S01]  /*4cb90*/  VIADD R20, R21, 0x200000 ;  /* 0x0020000015147836 */ /* 0x000fe20000000000 */
[----:B------:R-:W1:Y:S01]  /*4cba0*/  LDC R34, c[0x0][0x230] ;  /* 0x00008c00ff227b82 */ /* 0x000e620000000800 */
[----:B------:R-:W-:-:S02]  /*4cbb0*/  ISETP.GE.U32.AND P0, PT, R19, 0x7ffffc6c, PT ;  /* 0x7ffffc6c1300780c */ /* 0x000fc40003f06070 */
[C---:B------:R-:W-:Y:S02]  /*4cbc0*/  IADD3 R19, R21.reuse, 0x200000, RZ ;  /* 0x0020000015137810 */ /* 0x040fe40007ffe0ff */
[----:B------:R-:W-:Y:S01]  /*4cbd0*/  IADD3 R21, R21, 0x200000, RZ ;  /* 0x0020000015157810 */ /* 0x000fe20007ffe0ff */
[----:B---3--:R-:W-:Y:S04]  /*4cbe0*/  LDGSTS.E [R18+-0x4bff8], desc[UR8][R48.64], !P2 ;  /* 0xb400800030127fae */ /* 0x008fe8000d121848 */
[----:B------:R-:W-:Y:S04]  /*4cbf0*/  LDGSTS.E [R9+-0x47ff8], desc[UR8][R46.64], !P2 ;  /* 0xb80080002e097fae */ /* 0x000fe8000d121848 */
[----:B------:R3:W-:Y:S04]  /*4cc00*/  LDGSTS.E [R19+-0x43ff8], desc[UR8][R62.64], !P2 ;  /* 0xbc0080003e137fae */ /* 0x0007e8000d121848 */
[----:B------:R-:W4:Y:S04]  /*4cc10*/  LDL.64 R48, [R1+0x670] ;  /* 0x0006700001307983 */ /* 0x000f280000100a00 */
[----:B------:R-:W4:Y:S01]  /*4cc20*/  LDL.64 R46, [R1+0x668] ;  /* 0x00066800012e7983 */ /* 0x000f220000100a00 */
[----:B---3--:R-:W-:-:S03]  /*4cc30*/  VIADD R19, R22, 0x200000 ;  /* 0x0020000016137836 */ /* 0x008fc60000000000 */
[----:B------:R-:W3:Y:S04]  /*4cc40*/  LDL.64 R62, [R1+0x648] ;  /* 0x00064800013e7983 */ /* 0x000ee80000100a00 */
[----:B------:R-:W-:Y:S04]  /*4cc50*/  LDGSTS.E [R18+-0x4fff4], desc[UR8][R44.64], !P3 ;  /* 0xb000c0002c127fae */ /* 0x000fe8000d921848 */
[----:B------:R-:W3:Y:S04]  /*4cc60*/  LDL.64 R44, [R1+0x658] ;  /* 0x00065800012c7983 */ /* 0x000ee80000100a00 */
[----:B------:R2:W-:Y:S04]  /*4cc70*/  LDGSTS.E [R9+-0x4bff4], desc[UR8][R42.64], !P3 ;  /* 0xb400c0002a097fae */ /* 0x0005e8000d921848 */
[----:B------:R1:W-:Y:S04]  /*4cc80*/  LDGSTS.E [R20+-0x47ff4], desc[UR8][R60.64], !P3 ;  /* 0xb800c0003c147fae */ /* 0x0003e8000d921848 */
[----:B------:R4:W-:Y:S04]  /*4cc90*/  LDGSTS.E [R21+-0x43ff4], desc[UR8][R58.64], !P3 ;  /* 0xbc00c0003a157fae */ /* 0x0009e8000d921848 */
[----:B------:R-:W3:Y:S01]  /*4cca0*/  LDL.64 R42, [R1+0x650] ;  /* 0x00065000012a7983 */ /* 0x000ee20000100a00 */
[----:B--2---:R-:W-:-:S02]  /*4ccb0*/  IADD3 R9, R22, 0x200000, RZ ;  /* 0x0020000016097810 */ /* 0x004fc40007ffe0ff */
[----:B------:R-:W-:Y:S01]  /*4ccc0*/  IADD3 R18, R33, -0x316, RZ ;  /* 0xfffffcea21127810 */ /* 0x000fe20007ffe0ff */
[----:B------:R-:W2:Y:S01]  /*4ccd0*/  LDL.64 R60, [R1+0x638] ;  /* 0x00063800013c7983 */ /* 0x000ea20000100a00 */
[----:B-1----:R-:W-:Y:S01]  /*4cce0*/  VIADD R20, R25, 0xfffffce9 ;  /* 0xfffffce919147836 */ /* 0x002fe20000000000 */
[----:B------:R-:W1:Y:S02]  /*4ccf0*/  LDC R33, c[0x0][0x230] ;  /* 0x00008c00ff217b82 */ /* 0x000e640000000800 */
[----:B------:R-:W2:Y:S04]  /*4cd00*/  LDL.64 R58, [R1+0x628] ;  /* 0x00062800013a7983 */ /* 0x000ea80000100a00 */
[----:B----4-:R-:W-:Y:S01]  /*4cd10*/  LDGSTS.E [R19+-0x80000], desc[UR8][R56.64], !P0 ;  /* 0x8000000038137fae */ /* 0x010fe2000c121848 */
[----:B------:R-:W-:Y:S01]  /*4cd20*/  ISETP.GE.U32.AND P2, PT, R18, 0x7ffffc6b, PT ;  /* 0x7ffffc6b1200780c */ /* 0x000fe20003f46070 */
[----:B------:R-:W4:Y:S08]  /*4cd30*/  LDC R21, c[0x0][0x230] ;  /* 0x00008c00ff157b82 */ /* 0x000f300000000800 */
[----:B------:R-:W1:Y:S01]  /*4cd40*/  LDC R25, c[0x0][0x230] ;  /* 0x00008c00ff197b82 */ /* 0x000e620000000800 */
[----:B------:R-:W4:Y:S04]  /*4cd50*/  LDL.64 R56, [R1+0x960] ;  /* 0x0009600001387983 */ /* 0x000f280000100a00 */
[----:B------:R-:W-:Y:S04]  /*4cd60*/  LDGSTS.E [R9+-0x7c000], desc[UR8][R40.64], !P0 ;  /* 0x8400000028097fae */ /* 0x000fe8000c121848 */
[----:B------:R-:W2:Y:S01]  /*4cd70*/  LDL.64 R40, [R1+0x640] ;  /* 0x0006400001287983 */ /* 0x000ea20000100a00 */
[----:B------:R-:W-:-:S05]  /*4cd80*/  IADD3 R18, R22, 0x200000, RZ ;  /* 0x0020000016127810 */ /* 0x000fca0007ffe0ff */
[----:B------:R-:W-:Y:S04]  /*4cd90*/  LDGSTS.E [R18+-0x78000], desc[UR8][R48.64], !P0 ;  /* 0x8800000030127fae */ /* 0x000fe8000c121848 */
[----:B------:R-:W-:Y:S01]  /*4cda0*/  LDGSTS.E [R9+-0x74000], desc[UR8][R46.64], !P0 ;  /* 0x8c0000002e097fae */ /* 0x000fe2000c121848 */
[----:B------:R-:W-:-:S03]  /*4cdb0*/  ISETP.GE.U32.AND P0, PT, R20, 0x7ffffc6a, PT ;  /* 0x7ffffc6a1400780c */ /* 0x000fc60003f06070 */
[----:B------:R1:W-:Y:S04]  /*4cdc0*/  LDGSTS.E [R19+-0x7fffc], desc[UR8][R64.64], !P2 ;  /* 0x8000400040137fae */ /* 0x0003e8000d121848 */
[----:B------:R-:W2:Y:S04]  /*4cdd0*/  LDL.64 R48, [R1+0x990] ;  /* 0x0009900001307983 */ /* 0x000ea80000100a00 */
[----:B------:R-:W2:Y:S01]  /*4cde0*/  LDL.64 R46, [R1+0x620] ;  /* 0x00062000012e7983 */ /* 0x000ea20000100a00 */
[----:B-1----:R-:W-:-:S03]  /*4cdf0*/  IADD3 R19, R34, -0x318, RZ ;  /* 0xfffffce822137810 */ /* 0x002fc60007ffe0ff */
[----:B------:R-:W2:Y:S01]  /*4ce00*/  LDL.64 R64, [R1+0xe20] ;  /* 0x000e200001407983 */ /* 0x000ea20000100a00 */
[C---:B------:R-:W-:Y:S01]  /*4ce10*/  VIADD R20, R22.reuse, 0x200000 ;  /* 0x0020000016147836 */ /* 0x040fe20000000000 */
[----:B------:R-:W1:Y:S01]  /*4ce20*/  LDC R34, c[0x0][0x230] ;  /* 0x00008c00ff227b82 */ /* 0x000e620000000800 */
[----:B------:R-:W-:Y:S01]  /*4ce30*/  ISETP.GE.U32.AND P3, PT, R19, 0x7ffffc69, PT ;  /* 0x7ffffc691300780c */ /* 0x000fe20003f66070 */
[----:B---3--:R-:W-:Y:S01]  /*4ce40*/  LDGSTS.E [R18+-0x7bffc], desc[UR8][R44.64], !P2 ;  /* 0x840040002c127fae */ /* 0x008fe2000d121848 */
[----:B------:R-:W-:-:S03]  /*4ce50*/  IADD3 R19, R22, 0x200000, RZ ;  /* 0x0020000016137810 */ /* 0x000fc60007ffe0ff */
[----:B------:R-:W3:Y:S04]  /*4ce60*/  LDL.64 R44, [R1+0x618] ;  /* 0x00061800012c7983 */ /* 0x000ee80000100a00 */
[----:B------:R-:W-:Y:S04]  /*4ce70*/  LDGSTS.E [R9+-0x77ffc], desc[UR8][R42.64], !P2 ;  /* 0x880040002a097fae */ /* 0x000fe8000d121848 */
[----:B------:R-:W-:Y:S04]  /*4ce80*/  LDGSTS.E [R19+-0x73ffc], desc[UR8][R62.64], !P2 ;  /* 0x8c0040003e137fae */ /* 0x000fe8000d121848 */
[----:B------:R-:W3:Y:S04]  /*4ce90*/  LDL.64 R42, [R1+0x610] ;  /* 0x00061000012a7983 */ /* 0x000ee80000100a00 */
[----:B------:R-:W3:Y:S04]  /*4cea0*/  LDL.64 R62, [R1+0xa30] ;  /* 0x000a3000013e7983 */ /* 0x000ee80000100a00 */
[----:B----4-:R4:W-:Y:S04]  /*4ceb0*/  LDGSTS.E [R18+-0x7fff8], desc[UR8][R56.64], !P0 ;  /* 0x8000800038127fae */ /* 0x0109e8000c121848 */
[----:B------:R-:W3:Y:S04]  /*4cec0*/  LDL.64 R56, [R1+0xa20] ;  /* 0x000a200001387983 */ /* 0x000ee80000100a00 */
[----:B--2---:R-:W-:Y:S01]  /*4ced0*/  LDGSTS.E [R9+-0x7bff8], desc[UR8][R40.64], !P0 ;  /* 0x8400800028097fae */ /* 0x004fe2000c121848 */
[----:B----4-:R-:W-:-:S02]  /*4cee0*/  IADD3 R18, R21, -0x335, RZ ;  /* 0xfffffccb15127810 */ /* 0x010fc40007ffe0ff */
[----:B------:R-:W2:Y:S01]  /*4cef0*/  LDC R21, c[0x0][0x230] ;  /* 0x00008c00ff157b82 */ /* 0x000ea20000000800 */
[----:B------:R-:W-:Y:S04]  /*4cf00*/  LDGSTS.E [R20+-0x77ff8], desc[UR8][R60.64], !P0 ;  /* 0x880080003c147fae */ /* 0x000fe8000c121848 */
[----:B------:R-:W-:Y:S04]  /*4cf10*/  LDGSTS.E [R9+-0x73ff8], desc[UR8][R58.64], !P0 ;  /* 0x8c0080003a097fae */ /* 0x000fe8000c121848 */
[----:B------:R-:W4:Y:S01]  /*4cf20*/  LDL.64 R40, [R1+0xa28] ;  /* 0x000a280001287983 */ /* 0x000f220000100a00 */
        /* <DEDUP_REMOVED lines=10> */
[----:B------:R-:W-:Y:S04]  /*4cfd0*/  LDGSTS.E [R9+-0x73ff4], desc[UR8][R42.64], !P3 ;  /* 0x8c00c0002a097fae */ /* 0x000fe8000d921848 */
[----:B------:R1:W-:Y:S04]  /*4cfe0*/  LDGSTS.E [R19+-0x70000], desc[UR8][R64.64], !P0 ;  /* 0x9000000040137fae */ /* 0x0003e8000c121848 */
[----:B------:R-:W3:Y:S01]  /*4cff0*/  LDL.64 R42, [R1+0xa58] ;  /* 0x000a5800012a7983 */ /* 0x000ee20000100a00 */
[----:B-1----:R-:W-:-:S02]  /*4d000*/  VIADD R20, R25, 0xfffffcca ;  /* 0xfffffcca19147836 */ /* 0x002fc40000000000 */
[----:B------:R-:W1:Y:S01]  /*4d010*/  LDC R25, c[0x0][0x230] ;  /* 0x00008c00ff197b82 */ /* 0x000e620000000800 */
[----:B------:R-:W-:Y:S01]  /*4d020*/  IADD3 R19, R33, -0x337, RZ ;  /* 0xfffffcc921137810 */ /* 0x000fe20007ffe0ff */
[----:B------:R-:W3:Y:S04]  /*4d030*/  LDL.64 R64, [R1+0xe98] ;  /* 0x000e980001407983 */ /* 0x000ee80000100a00 */
[----:B------:R-:W-:Y:S01]  /*4d040*/  LDGSTS.E [R18+-0x6c000], desc[UR8][R56.64], !P0 ;  /* 0x9400000038127fae */ /* 0x000fe2000c121848 */
[----:B------:R-:W-:Y:S01]  /*4d050*/  ISETP.GE.U32.AND P2, PT, R20, 0x7ffffc4b, PT ;  /* 0x7ffffc4b1400780c */ /* 0x000fe20003f46070 */
[----:B------:R-:W1:Y:S02]  /*4d060*/  LDC R33, c[0x0][0x230] ;  /* 0x00008c00ff217b82 */ /* 0x000e640000000800 */
[----:B------:R-:W3:Y:S04]  /*4d070*/  LDL.64 R56, [R1+0xa60] ;  /* 0x000a600001387983 */ /* 0x000ee80000100a00 */
[----:B----4-:R-:W-:Y:S04]  /*4d080*/  LDGSTS.E [R9+-0x68000], desc[UR8][R40.64], !P0 ;  /* 0x9800000028097fae */ /* 0x010fe8000c121848 */
[----:B------:R-:W4:Y:S01]  /*4d090*/  LDL.64 R40, [R1+0xa68] ;  /* 0x000a680001287983 */ /* 0x000f220000100a00 */
[----:B------:R-:W-:-:S02]  /*4d0a0*/  ISETP.GE.U32.AND P3, PT, R19, 0x7ffffc4a, PT ;  /* 0x7ffffc4a1300780c */ /* 0x000fc40003f66070 */
[C---:B------:R-:W-:Y:S01]  /*4d0b0*/  IADD3 R19, R22.reuse, 0x200000, RZ ;  /* 0x0020000016137810 */ /* 0x040fe20007ffe0ff */
[----:B------:R-:W-:-:S04]  /*4d0c0*/  VIADD R20, R22, 0x200000 ;  /* 0x0020000016147836 */ /* 0x000fc80000000000 */
[----:B------:R-:W-:Y:S04]  /*4d0d0*/  LDGSTS.E [R19+-0x64000], desc[UR8][R62.64], !P0 ;  /* 0x9c0000003e137fae */ /* 0x000fe8000c121848 */
[----:B------:R-:W4:Y:S04]  /*4d0e0*/  LDL.64 R62, [R1+0xa88] ;  /* 0x000a8800013e7983 */ /* 0x000f280000100a00 */
[----:B--2---:R2:W-:Y:S04]  /*4d0f0*/  LDGSTS.E [R18+-0x6fffc], desc[UR8][R48.64], !P2 ;  /* 0x9000400030127fae */ /* 0x0045e8000d121848 */
[----:B------:R-:W-:Y:S04]  /*4d100*/  LDGSTS.E [R9+-0x6bffc], desc[UR8][R46.64], !P2 ;  /* 0x940040002e097fae */ /* 0x000fe8000d121848 */
[----:B------:R-:W-:Y:S04]  /*4d110*/  LDGSTS.E [R20+-0x67ffc], desc[UR8][R60.64], !P2 ;  /* 0x980040003c147fae */ /* 0x000fe8000d121848 */
[----:B------:R-:W4:Y:S01]  /*4d120*/  LDL.64 R48, [R1+0xa70] ;  /* 0x000a700001307983 */ /* 0x000f220000100a00 */
[----:B--2---:R-:W-:-:S02]  /*4d130*/  IADD3 R18, R21, -0x338, RZ ;  /* 0xfffffcc815127810 */ /* 0x004fc40007ffe0ff */
[----:B------:R-:W2:Y:S01]  /*4d140*/  LDC R21, c[0x0][0x230] ;  /* 0x00008c00ff157b82 */ /* 0x000ea20000000800 */
        /* <DEDUP_REMOVED lines=10> */
[----:B------:R-:W-:Y:S04]  /*4d1f0*/  LDGSTS.E [R18+-0x67ff8], desc[UR8][R56.64], !P3 ;  /* 0x9800800038127fae */ /* 0x000fe8000d921848 */
[----:B------:R-:W3:Y:S04]  /*4d200*/  LDL.64 R56, [R1+0x1758] ;  /* 0x0017580001387983 */ /* 0x000ee80000100a00 */
[----:B----4-:R-:W-:Y:S01]  /*4d210*/  LDGSTS.E [R9+-0x63ff8], desc[UR8][R40.64], !P3 ;  /* 0x9c00800028097fae */ /* 0x010fe2000d921848 */
[----:B-1----:R-:W-:-:S02]  /*4d220*/  VIADD R20, R25, 0xfffffcab ;  /* 0xfffffcab19147836 */ /* 0x002fc40000000000 */
[----:B------:R-:W1:Y:S01]  /*4d230*/  LDC R25, c[0x0][0x230] ;  /* 0x00008c00ff197b82 */ /* 0x000e620000000800 */
[----:B------:R4:W-:Y:S04]  /*4d240*/  LDGSTS.E [R19+-0x6fff4], desc[UR8][R64.64], !P0 ;  /* 0x9000c00040137fae */ /* 0x0009e8000c121848 */
[----:B------:R-:W3:Y:S01]  /*4d250*/  LDL.64 R40, [R1+0xe08] ;  /* 0x000e080001287983 */ /* 0x000ee20000100a00 */
[----:B------:R-:W-:Y:S02]  /*4d260*/  ISETP.GE.U32.AND P2, PT, R20, 0x7ffffc2c, PT ;  /* 0x7ffffc2c1400780c */ /* 0x000fe40003f46070 */
[----:B----4-:R-:W-:Y:S01]  /*4d270*/  IADD3 R19, R33, -0x356, RZ ;  /* 0xfffffcaa21137810 */ /* 0x010fe20007ffe0ff */
[----:B------:R-:W4:Y:S01]  /*4d280*/  LDL.64 R64, [R1+0x1760] ;  /* 0x0017600001407983 */ /* 0x000f220000100a00 */
[----:B------:R-:W-:Y:S01]  /*4d290*/  VIADD R20, R22, 0x200000 ;  /* 0x0020000016147836 */ /* 0x000fe20000000000 */
[----:B------:R-:W1:Y:S01]  /*4d2a0*/  LDC R33, c[0x0][0x230] ;  /* 0x00008c00ff217b82 */ /* 0x000e620000000800 */
[----:B------:R-:W-:-:S02]  /*4d2b0*/  ISETP.GE.U32.AND P3, PT, R19, 0x7ffffc2b, PT ;  /* 0x7ffffc2b1300780c */ /* 0x000fc40003f66070 */
[----:B------:R-:W-:Y:S01]  /*4d2c0*/  IADD3 R19, R22, 0x200000, RZ ;  /* 0x0020000016137810 */ /* 0x000fe20007ffe0ff */
[----:B------:R-:W-:Y:S04]  /*4d2d0*/  LDGSTS.E [R18+-0x6bff4], desc[UR8][R48.64], !P0 ;  /* 0x9400c00030127fae */ /* 0x000fe8000c121848 */
[----:B--2---:R-:W-:Y:S04]  /*4d2e0*/  LDGSTS.E [R9+-0x67ff4], desc[UR8][R46.64], !P0 ;  /* 0x9800c0002e097fae */ /* 0x004fe8000c121848 */
[----:B------:R-:W-:Y:S04]  /*4d2f0*/  LDGSTS.E [R19+-0x63ff4], desc[UR8][R62.64], !P0 ;  /* 0x9c00c0003e137fae */ /* 0x000fe8000c121848 */
[----:B------:R-:W2:Y:S04]  /*4d300*/  LDL.64 R48, [R1+0xe10] ;  /* 0x000e100001307983 */ /* 0x000ea80000100a00 */
[----:B------:R-:W4:Y:S04]  /*4d310*/  LDL.64 R46, [R1+0xe18] ;  /* 0x000e1800012e7983 */ /* 0x000f280000100a00 */
[----:B------:R-:W4:Y:S04]  /*4d320*/  LDL.64 R62, [R1+0xe38] ;  /* 0x000e3800013e7983 */ /* 0x000f280000100a00 */
[----:B---3--:R3:W-:Y:S04]  /*4d330*/  LDGSTS.E [R18+-0x60000], desc[UR8][R44.64], !P2 ;  /* 0xa00000002c127fae */ /* 0x0087e8000d121848 */
[----:B------:R-:W4:Y:S04]  /*4d340*/  LDL.64 R44, [R1+0xe28] ;  /* 0x000e2800012c7983 */ /* 0x000f280000100a00 */
[----:B------:R-:W-:Y:S04]  /*4d350*/  LDGSTS.E [R9+-0x5c000], desc[UR8][R42.64], !P2 ;  /* 0xa40000002a097fae */ /* 0x000fe8000d121848 */
[----:B------:R-:W-:Y:S04]  /*4d360*/  LDGSTS.E [R20+-0x58000], desc[UR8][R60.64], !P2 ;  /* 0xa80000003c147fae */ /* 0x000fe8000d121848 */
[----:B------:R-:W-:Y:S04]  /*4d370*/  LDGSTS.E [R9+-0x54000], desc[UR8][R58.64], !P2 ;  /* 0xac0000003a097fae */ /* 0x000fe8000d121848 */
[----:B------:R-:W4:Y:S01]  /*4d380*/  LDL.64 R42, [R1+0xe30] ;  /* 0x000e3000012a7983 */ /* 0x000f220000100a00 */
[----:B---3--:R-:W-:-:S02]  /*4d390*/  IADD3 R18, R21, -0x357, RZ ;  /* 0xfffffca915127810 */ /* 0x008fc40007ffe0ff */
[----:B------:R-:W3:Y:S01]  /*4d3a0*/  LDC R21, c[0x0][0x230] ;  /* 0x00008c00ff157b82 */ /* 0x000ee20000000800 */
[----:B------:R-:W3:Y:S04]  /*4d3b0*/  LDL.64 R60, [R1+0xe50] ;  /* 0x000e5000013c7983 */ /* 0x000ee80000100a00 */
[----:B------:R-:W3:Y:S04]  /*4d3c0*/  LDL.64 R58, [R1+0xe58] ;  /* 0x000e5800013a7983 */ /* 0x000ee80000100a00 */
[----:B------:R1:W-:Y:S04]  /*4d3d0*/  LDGSTS.E [R20+-0x5fffc], desc[UR8][R56.64], !P3 ;  /* 0xa000400038147fae */ /* 0x0003e8000d921848 */
[----:B------:R-:W3:Y:S04]  /*4d3e0*/  LDL.64 R56, [R1+0x1768] ;  /* 0x0017680001387983 */ /* 0x000ee80000100a00 */
[----:B------:R-:W-:Y:S04]  /*4d3f0*/  LDGSTS.E [R19+-0x5bffc], desc[UR8][R40.64], !P3 ;  /* 0xa400400028137fae */ /* 0x000fe8000d921848 */
[----:B------:R-:W3:Y:S01]  /*4d400*/  LDL.64 R40, [R1+0xe48] ;  /* 0x000e480001287983 */ /* 0x000ee20000100a00 */
[----:B------:R-:W-:-:S02]  /*4d410*/  ISETP.GE.U32.AND P0, PT, R18, 0x7ffffc2a, PT ;  /* 0x7ffffc2a1200780c */ /* 0x000fc40003f06070 */
[----:B------:R-:W-:Y:S01]  /*4d420*/  IADD3 R18, R22, 0x200000, RZ ;  /* 0x0020000016127810 */ /* 0x000fe20007ffe0ff */
[----:B-1----:R-:W-:Y:S02]  /*4d430*/  VIADD R20, R33, 0xfffffca8 ;  /* 0xfffffca821147836 */ /* 0x002fe40000000000 */
[----:B------:R-:W1:Y:S03]  /*4d440*/  LDC R33, c[0x0][0x230] ;  /* 0x00008c00ff217b82 */ /* 0x000e660000000800 */
[----:B------:R-:W-:Y:S01]  /*4d450*/  ISETP.GE.U32.AND P2, PT, R20, 0x7ffffc29, PT ;  /* 0x7ffffc291400780c */ /* 0x000fe20003f46070 */
[----:B--2---:R-:W-:Y:S04]  /*4d460*/  LDGSTS.E [R18+-0x57ffc], desc[UR8][R48.64], !P3 ;  /* 0xa800400030127fae */ /* 0x004fe8000d921848 */
[----:B----4-:R-:W-:Y:S04]  /*4d470*/  LDGSTS.E [R9+-0x53ffc], desc[UR8][R46.64], !P3 ;  /* 0xac0040002e097fae */ /* 0x010fe8000d921848 */
[----:B------:R2:W-:Y:S04]  /*4d480*/  LDGSTS.E [R19+-0x5fff8], desc[UR8][R64.64], !P0 ;  /* 0xa000800040137fae */ /* 0x0005e8000c121848 */
[----:B------:R-:W4:Y:S04]  /*4d490*/  LDL.64 R48, [R1+0x1850] ;  /* 0x0018500001307983 */ /* 0x000f280000100a00 */
[----:B------:R-:W4:Y:S01]  /*4d4a0*/  LDL.64 R46, [R1+0x1190] ;  /* 0x00119000012e7983 */ /* 0x000f220000100a00 */
[----:B--2---:R-:W-:-:S03]  /*4d4b0*/  IADD3 R19, R34, -0x375, RZ ;  /* 0xfffffc8b22137810 */ /* 0x004fc60007ffe0ff */
[----:B------:R-:W2:Y:S01]  /*4d4c0*/  LDL.64 R64, [R1+0x1858] ;  /* 0x0018580001407983 */ /* 0x000ea20000100a00 */
[C---:B------:R-:W-:Y:S01]  /*4d4d0*/  VIADD R20, R22.reuse, 0x200000 ;  /* 0x0020000016147836 */ /* 0x040fe20000000000 */
[----:B------:R-:W1:Y:S01]  /*4d4e0*/  LDC R34, c[0x0][0x230] ;  /* 0x00008c00ff227b82 */ /* 0x000e620000000800 */
        /* <DEDUP_REMOVED lines=8> */
[----:B---3--:R3:W-:Y:S04]  /*4d570*/  LDGSTS.E [R18+-0x5fff4], desc[UR8][R56.64], !P2 ;  /* 0xa000c00038127fae */ /* 0x0087e8000d121848 */
[----:B------:R-:W2:Y:S04]  /*4d580*/  LDL.64 R56, [R1+0x11b0] ;  /* 0x0011b00001387983 */ /* 0x000ea80000100a00 */
[----:B------:R-:W-:Y:S01]  /*4d590*/  LDGSTS.E [R9+-0x5bff4], desc[UR8][R40.64], !P2 ;  /* 0xa400c00028097fae */ /* 0x000fe2000d121848 */
[----:B---3--:R-:W-:-:S02]  /*4d5a0*/  IADD3 R18, R25, -0x376, RZ ;  /* 0xfffffc8a19127810 */ /* 0x008fc40007ffe0ff */
[----:B------:R-:W3:Y:S01]  /*4d5b0*/  LDC R25, c[0x0][0x230] ;  /* 0x00008c00ff197b82 */ /* 0x000ee20000000800 */
[----:B------:R-:W-:Y:S04]  /*4d5c0*/  LDGSTS.E [R20+-0x57ff4], desc[UR8][R60.64], !P2 ;  /* 0xa800c0003c147fae */ /* 0x000fe8000d121848 */
[----:B------:R-:W-:Y:S04]  /*4d5d0*/  LDGSTS.E [R9+-0x53ff4], desc[UR8][R58.64], !P2 ;  /* 0xac00c0003a097fae */ /* 0x000fe8000d121848 */
[----:B------:R-:W3:Y:S01]  /*4d5e0*/  LDL.64 R40, [R1+0x11b8] ;  /* 0x0011b80001287983 */ /* 0x000ee20000100a00 */
[----:B------:R-:W-:-:S02]  /*4d5f0*/  ISETP.GE.U32.AND P0, PT, R18, 0x7ffffc0b, PT ;  /* 0x7ffffc0b1200780c */ /* 0x000fc40003f06070 */
[----:B------:R-:W-:Y:S01]  /*4d600*/  IADD3 R18, R22, 0x200000, RZ ;  /* 0x0020000016127810 */ /* 0x000fe20007ffe0ff */
[----:B------:R-:W3:Y:S04]  /*4d610*/  LDL.64 R60, [R1+0x11d0] ;  /* 0x0011d000013c7983 */ /* 0x000ee80000100a00 */
[----:B------:R-:W3:Y:S04]  /*4d620*/  LDL.64 R58, [R1+0x1250] ;  /* 0x00125000013a7983 */ /* 0x000ee80000100a00 */
[----:B----4-:R4:W-:Y:S04]  /*4d630*/  LDGSTS.E [R20+-0x50000], desc[UR8][R48.64], !P3 ;  /* 0xb000000030147fae */ /* 0x0109e8000d921848 */
[----:B------:R-:W-:Y:S04]  /*4d640*/  LDGSTS.E [R19+-0x4c000], desc[UR8][R46.64], !P3 ;  /* 0xb40000002e137fae */ /* 0x000fe8000d921848 */
        /* <DEDUP_REMOVED lines=11> */
[----:B------:R-:W-:Y:S01]  /*4d700*/  LDGSTS.E [R18+-0x4bffc], desc[UR8][R56.64], !P0 ;  /* 0xb400400038127fae */ /* 0x000fe2000c121848 */
[----:B------:R-:W-:Y:S01]  /*4d710*/  ISETP.GE.U32.AND P2, PT, R20, 0x7ffffc0a, PT ;  /* 0x7ffffc0a1400780c */ /* 0x000fe20003f46070 */
[----:B------:R-:W1:Y:S02]  /*4d720*/  LDC R34, c[0x0][0x230] ;  /* 0x00008c00ff227b82 */ /* 0x000e640000000800 */
[----:B------:R-:W4:Y:S04]  /*4d730*/  LDL.64 R56, [R1+0x1260] ;  /* 0x0012600001387983 */ /* 0x000f280000100a00 */
[----:B---3--:R-:W-:Y:S04]  /*4d740*/  LDGSTS.E [R9+-0x47ffc], desc[UR8][R40.64], !P0 ;  /* 0xb800400028097fae */ /* 0x008fe8000c121848 */
[----:B------:R-:W3:Y:S01]  /*4d750*/  LDL.64 R40, [R1+0x1268] ;  /* 0x0012680001287983 */ /* 0x000ee20000100a00 */
[----:B------:R-:W-:-:S02]  /*4d760*/  ISETP.GE.U32.AND P3, PT, R19, 0x7ffffc09, PT ;  /* 0x7ffffc091300780c */ /* 0x000fc40003f66070 */
[C---:B------:R-:W-:Y:S01]  /*4d770*/  IADD3 R19, R22.reuse, 0x200000, RZ ;  /* 0x0020000016137810 */ /* 0x040fe20007ffe0ff */
[----:B------:R-:W-:-:S04]  /*4d780*/  VIADD R20, R22, 0x200000 ;  /* 0x0020000016147836 */ /* 0x000fc80000000000 */
[----:B------:R-:W-:Y:S01]  /*4d790*/  LDGSTS.E [R19+-0x43ffc], desc[UR8][R62.64], !P0 ;  /* 0xbc0040003e137fae */ /* 0x000fe2000c121848 */
[----:B------:R-:W-:-:S03]  /*4d7a0*/  IADD3 R22, R22, 0x200000, RZ ;  /* 0x0020000016167810 */ /* 0x000fc60007ffe0ff */
[----:B------:R-:W3:Y:S04]  /*4d7b0*/  LDL.64 R62, [R1+0x5f0] ;  /* 0x0005f000013e7983 */ /* 0x000ee80000100a00 */
[----:B------:R-:W-:Y:S04]  /*4d7c0*/  LDGSTS.E [R18+-0x4fff8], desc[UR8][R48.64], !P2 ;  /* 0xb000800030127fae */ /* 0x000fe8000d121848 */
[----:B------:R-:W-:Y:S04]  /*4d7d0*/  LDGSTS.E [R9+-0x4bff8], desc[UR8][R46.64], !P2 ;  /* 0xb40080002e097fae */ /* 0x000fe8000d121848 */
[----:B------:R1:W-:Y:S04]  /*4d7e0*/  LDGSTS.E [R20+-0x47ff8], desc[UR8][R60.64], !P2 ;  /* 0xb80080003c147fae */ /* 0x0003e8000d121848 */
[----:B------:R-:W3:Y:S04]  /*4d7f0*/  LDL.64 R48, [R1+0x608] ;  /* 0x0006080001307983 */ /* 0x000ee80000100a00 */
[----:B------:R-:W3:Y:S04]  /*4d800*/  LDL.64 R46, [R1+0x5f8] ;  /* 0x0005f800012e7983 */ /* 0x000ee80000100a00 */
[----:B------:R-:W-:Y:S04]  /*4d810*/  LDGSTS.E [R9+-0x43ff8], desc[UR8][R58.64], !P2 ;  /* 0xbc0080003a097fae */ /* 0x000fe8000d121848 */
[----:B------:R-:W3:Y:S04]  /*4d820*/  LDL.64 R60, [R1+0x5e0] ;  /* 0x0005e000013c7983 */ /* 0x000ee80000100a00 */
[----:B--2---:R-:W-:Y:S04]  /*4d830*/  LDGSTS.E [R19+-0x4fff4], desc[UR8][R44.64], !P3 ;  /* 0xb000c0002c137fae */ /* 0x004fe8000d921848 */
[----:B------:R-:W2:Y:S04]  /*4d840*/  LDL.64 R58, [R1+0x5d8] ;  /* 0x0005d800013a7983 */ /* 0x000ea80000100a00 */
[----:B------:R-:W2:Y:S04]  /*4d850*/  LDL.64 R44, [R1+0x9e8] ;  /* 0x0009e800012c7983 */ /* 0x000ea80000100a00 */
[----:B------:R-:W-:Y:S04]  /*4d860*/  LDGSTS.E [R18+-0x4bff4], desc[UR8][R42.64], !P3 ;  /* 0xb400c0002a127fae */ /* 0x000fe8000d921848 */
[----:B------:R-:W2:Y:S04]  /*4d870*/  LDL.64 R42, [R1+0x5e8] ;  /* 0x0005e800012a7983 */ /* 0x000ea80000100a00 */
[----:B----4-:R4:W-:Y:S04]  /*4d880*/  LDGSTS.E [R9+-0x47ff4], desc[UR8][R56.64], !P3 ;  /* 0xb800c00038097fae */ /* 0x0109e8000d921848 */
[----:B------:R-:W2:Y:S04]  /*4d890*/  LDL.64 R56, [R1+0xa38] ;  /* 0x000a380001387983 */ /* 0x000ea80000100a00 */
[----:B---3--:R3:W-:Y:S04]  /*4d8a0*/  LDGSTS.E [R22+-0x43ff4], desc[UR8][R40.64], !P3 ;  /* 0xbc00c00028167fae */ /* 0x0087e8000d921848 */
[----:B------:R-:W2:Y:S01]  /*4d8b0*/  LDL.64 R40, [R1+0x5d0] ;  /* 0x0005d00001287983 */ /* 0x000ea20000100a00 */
[----:B-1----:R-:W-:Y:S01]  /*4d8c0*/  IADD3 R20, R33, -0x319, RZ ;  /* 0xfffffce721147810 */ /* 0x002fe20007ffe0ff */
[----:B----4-:R-:W-:Y:S01]  /*4d8d0*/  VIADD R9, R25, 0xfffffce6 ;  /* 0xfffffce619097836 */ /* 0x010fe20000000000 */
[----:B------:R-:W-:Y:S01]  /*4d8e0*/  IADD3 R19, R23, 0x200000, RZ ;  /* 0x0020000017137810 */ /* 0x000fe20007ffe0ff */
[----:B---3--:R-:W1:Y:S01]  /*4d8f0*/  LDC R22, c[0x0][0x230] ;  /* 0x00008c00ff167b82 */ /* 0x008e620000000800 */
[----:B------:R-:W-:-:S02]  /*4d900*/  ISETP.GE.U32.AND P0, PT, R20, 0x7ffffc68, PT ;  /* 0x7ffffc681400780c */ /* 0x000fc40003f06070 */
[----:B------:R-:W-:Y:S02]  /*4d910*/  IADD3 R18, R23, 0x200000, RZ ;  /* 0x0020000017127810 */ /* 0x000fe40007ffe0ff */
[----:B------:R-:W-:Y:S01]  /*4d920*/  ISETP.GE.U32.AND P2, PT, R9, 0x7ffffc67, PT ;  /* 0x7ffffc670900780c */ /* 0x000fe20003f46070 */
[----:B------:R-:W-:Y:S02]  /*4d930*/  VIADD R9, R23, 0x200000 ;  /* 0x0020000017097836 */ /* 0x000fe40000000000 */
[----:B------:R-:W3:Y:S06]  /*4d940*/  LDC R25, c[0x0][0x230] ;  /* 0x00008c00ff197b82 */ /* 0x000eec0000000800 */
[----:B------:R4:W-:Y:S04]  /*4d950*/  LDGSTS.E [R19+-0x80000], desc[UR8][R64.64], !P0 ;  /* 0x8000000040137fae */ /* 0x0009e8000c121848 */
[----:B------:R-:W-:Y:S01]  /*4d960*/  LDGSTS.E [R18+-0x7c000], desc[UR8][R48.64], !P0 ;  /* 0x8400000030127fae */ /* 0x000fe2000c121848 */
[----:B----4-:R-:W-:-:S03]  /*4d970*/  IADD3 R19, R34, -0x31b, RZ ;  /* 0xfffffce522137810 */ /* 0x010fc60007ffe0ff */
[----:B------:R-:W-:Y:S01]  /*4d980*/  LDGSTS.E [R9+-0x78000], desc[UR8][R46.64], !P0 ;  /* 0x880000002e097fae */ /* 0x000fe2000c121848 */
[----:B------:R-:W-:-:S03]  /*4d990*/  ISETP.GE.U32.AND P3, PT, R19, 0x7ffffc66, PT ;  /* 0x7ffffc661300780c */ /* 0x000fc60003f66070 */
[----:B------:R-:W4:Y:S01]  /*4d9a0*/  LDL.64 R64, [R1+0xa80] ;  /* 0x000a800001407983 */ /* 0x000f220000100a00 */
[----:B------:R-:W-:-:S03]  /*4d9b0*/  IADD3 R19, R23, 0x200000, RZ ;  /* 0x0020000017137810 */ /* 0x000fc60007ffe0ff */
[----:B------:R-:W3:Y:S04]  /*4d9c0*/  LDL.64 R48, [R1+0x5c8] ;  /* 0x0005c80001307983 */ /* 0x000ee80000100a00 */
[----:B------:R-:W4:Y:S01]  /*4d9d0*/  LDL.64 R46, [R1+0x5c0] ;  /* 0x0005c000012e7983 */ /* 0x000f220000100a00 */
[----:B------:R-:W-:-:S03]  /*4d9e0*/  VIADD R20, R23, 0x200000 ;  /* 0x0020000017147836 */ /* 0x000fc60000000000 */
[----:B------:R-:W-:Y:S04]  /*4d9f0*/  LDGSTS.E [R19+-0x74000], desc[UR8][R62.64], !P0 ;  /* 0x8c0000003e137fae */ /* 0x000fe8000c121848 */
[----:B--2---:R2:W-:Y:S04]  /*4da00*/  LDGSTS.E [R18+-0x7fffc], desc[UR8][R44.64], !P2 ;  /* 0x800040002c127fae */ /* 0x0045e8000d121848 */
[----:B------:R-:W4:Y:S04]  /*4da10*/  LDL.64 R62, [R1+0x5a8] ;  /* 0x0005a800013e7983 */ /* 0x000f280000100a00 */
[----:B------:R-:W4:Y:S04]  /*4da20*/  LDL.64 R44, [R1+0x5b8] ;  /* 0x0005b800012c7983 */ /* 0x000f280000100a00 */
[----:B------:R-:W-:Y:S04]  /*4da30*/  LDGSTS.E [R9+-0x7bffc], desc[UR8][R42.64], !P2 ;  /* 0x840040002a097fae */ /* 0x000fe8000d121848 */
[----:B------:R-:W-:Y:S04]  /*4da40*/  LDGSTS.E [R20+-0x77ffc], desc[UR8][R60.64], !P2 ;  /* 0x880040003c147fae */ /* 0x000fe8000d121848 */
[----:B------:R-:W-:Y:S04]  /*4da50*/  LDGSTS.E [R9+-0x73ffc], desc[UR8][R58.64], !P2 ;  /* 0x8c0040003a097fae */ /* 0x000fe8000d121848 */
[----:B------:R-:W4:Y:S01]  /*4da60*/  LDL.64 R42, [R1+0x5b0] ;  /* 0x0005b000012a7983 */ /* 0x000f220000100a00 */
[----:B--2---:R-:W-:-:S02]  /*4da70*/  IADD3 R18, R21, -0x31c, RZ ;  /* 0xfffffce415127810 */ /* 0x004fc40007ffe0ff */
[----:B------:R-:W2:Y:S01]  /*4da80*/  LDC R21, c[0x0][0x230] ;  /* 0x00008c00ff157b82 */ /* 0x000ea20000000800 */
[----:B------:R-:W2:Y:S04]  /*4da90*/  LDL.64 R60, [R1+0xa98] ;  /* 0x000a9800013c7983 */ /* 0x000ea80000100a00 */
[----:B------:R-:W2:Y:S04]  /*4daa0*/  LDL.64 R58, [R1+0xaa0] ;  /* 0x000aa000013a7983 */ /* 0x000ea80000100a00 */
[----:B------:R1:W-:Y:S04]  /*4dab0*/  LDGSTS.E [R20+-0x7fff8], desc[UR8][R56.64], !P3 ;  /* 0x8000800038147fae */ /* 0x0003e8000d921848 */
[----:B------:R-:W2:Y:S04]  /*4dac0*/  LDL.64 R56, [R1+0xec0] ;  /* 0x000ec00001387983 */ /* 0x000ea80000100a00 */
[----:B------:R-:W-:Y:S04]  /*4dad0*/  LDGSTS.E [R19+-0x7bff8], desc[UR8][R40.64], !P3 ;  /* 0x8400800028137fae */ /* 0x000fe8000d921848 */
[----:B------:R-:W2:Y:S01]  /*4dae0*/  LDL.64 R40, [R1+0xa90] ;  /* 0x000a900001287983 */ /* 0x000ea20000100a00 */
[----:B------:R-:W-:-:S02]  /*4daf0*/  ISETP.GE.U32.AND P0, PT, R18, 0x7ffffc65, PT ;  /* 0x7ffffc651200780c */ /* 0x000fc40003f06070 */
[----:B------:R-:W-:Y:S01]  /*4db00*/  IADD3 R18, R23, 0x200000, RZ ;  /* 0x0020000017127810 */ /* 0x000fe20007ffe0ff */
[----:B-1----:R-:W-:Y:S02]  /*4db10*/  VIADD R20, R22, 0xfffffcc7 ;  /* 0xfffffcc716147836 */ /* 0x002fe40000000000 */
[----:B------:R-:W1:Y:S03]  /*4db20*/  LDC R22, c[0x0][0x230] ;  /* 0x00008c00ff167b82 */ /* 0x000e660000000800 */
[----:B------:R-:W-:Y:S01]  /*4db30*/  ISETP.GE.U32.AND P2, PT, R20, 0x7ffffc48, PT ;  /* 0x7ffffc481400780c */ /* 0x000fe20003f46070 */
[----:B---3--:R-:W-:Y:S04]  /*4db40*/  LDGSTS.E [R18+-0x77ff8], desc[UR8][R48.64], !P3 ;  /* 0x8800800030127fae */ /* 0x008fe8000d921848 */
[----:B----4-:R-:W-:Y:S04]  /*4db50*/  LDGSTS.E [R9+-0x73ff8], desc[UR8][R46.64], !P3 ;  /* 0x8c0080002e097fae */ /* 0x010fe8000d921848 */
[----:B------:R3:W-:Y:S04]  /*4db60*/  LDGSTS.E [R19+-0x7fff4], desc[UR8][R64.64], !P0 ;  /* 0x8000c00040137fae */ /* 0x0007e8000c121848 */
[----:B------:R-:W4:Y:S04]  /*4db70*/  LDL.64 R48, [R1+0xef0] ;  /* 0x000ef00001307983 */ /* 0x000f280000100a00 */
[----:B------:R-:W4:Y:S01]  /*4db80*/  LDL.64 R46, [R1+0xab0] ;  /* 0x000ab000012e7983 */ /* 0x000f220000100a00 */
[----:B---3--:R-:W-:-:S03]  /*4db90*/  IADD3 R19, R25, -0x33a, RZ ;  /* 0xfffffcc619137810 */ /* 0x008fc60007ffe0ff */
[----:B------:R-:W3:Y:S01]  /*4dba0*/  LDL.64 R64, [R1+0xf40] ;  /* 0x000f400001407983 */ /* 0x000ee20000100a00 */
[----:B------:R-:W-:Y:S01]  /*4dbb0*/  VIADD R20, R23, 0x200000 ;  /* 0x0020000017147836 */ /* 0x000fe20000000000 */
[----:B------:R-:W1:Y:S01]  /*4dbc0*/  LDC R25, c[0x0][0x230] ;  /* 0x00008c00ff197b82 */ /* 0x000e620000000800 */
[----:B------:R-:W-:Y:S01]  /*4dbd0*/  ISETP.GE.U32.AND P3, PT, R19, 0x7ffffc47, PT ;  /* 0x7ffffc471300780c */ /* 0x000fe20003f66070 */
[----:B------:R-:W-:Y:S01]  /*4dbe0*/  LDGSTS.E [R18+-0x7bff4], desc[UR8][R44.64], !P0 ;  /* 0x8400c0002c127fae */ /* 0x000fe2000c121848 */
[----:B------:R-:W-:-:S03]  /*4dbf0*/  IADD3 R19, R23, 0x200000, RZ ;  /* 0x0020000017137810 */ /* 0x000fc60007ffe0ff */
[----:B------:R-:W3:Y:S04]  /*4dc00*/  LDL.64 R44, [R1+0xab8] ;  /* 0x000ab800012c7983 */ /* 0x000ee80000100a00 */
[----:B------:R-:W-:Y:S04]  /*4dc10*/  LDGSTS.E [R9+-0x77ff4], desc[UR8][R42.64], !P0 ;  /* 0x8800c0002a097fae */ /* 0x000fe8000c121848 */
        /* <DEDUP_REMOVED lines=16> */
[----:B------:R-:W-:Y:S04]  /*4dd20*/  LDGSTS.E [R19+-0x6bffc], desc[UR8][R46.64], !P3 ;  /* 0x940040002e137fae */ /* 0x000fe8000d921848 */
[----:B------:R-:W4:Y:S04]  /*4dd30*/  LDL.64 R48, [R1+0xf60] ;  /* 0x000f600001307983 */ /* 0x000f280000100a00 */
[----:B------:R-:W4:Y:S04]  /*4dd40*/  LDL.64 R46, [R1+0xae8] ;  /* 0x000ae800012e7983 */ /* 0x000f280000100a00 */
        /* <DEDUP_REMOVED lines=31> */
[----:B---3--:R1:W-:Y:S04]  /*4df40*/  LDGSTS.E [R20+-0x60000], desc[UR8][R44.64], !P3 ;  /* 0xa00000002c147fae */ /* 0x0083e8000d921848 */
[----:B------:R-:W3:Y:S04]  /*4df50*/  LDL.64 R58, [R1+0xeb0] ;  /* 0x000eb000013a7983 */ /* 0x000ee80000100a00 */
[----:B------:R-:W3:Y:S04]  /*4df60*/  LDL.64 R44, [R1+0x1780] ;  /* 0x00178000012c7983 */ /* 0x000ee80000100a00 */
[----:B------:R-:W-:Y:S04]  /*4df70*/  LDGSTS.E [R19+-0x5c000], desc[UR8][R42.64], !P3 ;  /* 0xa40000002a137fae */ /* 0x000fe8000d921848 */
[----:B------:R-:W3:Y:S04]  /*4df80*/  LDL.64 R42, [R1+0xea0] ;  /* 0x000ea000012a7983 */ /* 0x000ee80000100a00 */
[----:B------:R-:W-:Y:S04]  /*4df90*/  LDGSTS.E [R18+-0x58000], desc[UR8][R56.64], !P3 ;  /* 0xa800000038127fae */ /* 0x000fe8000d921848 */
        /* <DEDUP_REMOVED lines=19> */
[----:B---3--:R3:W-:Y:S04]  /*4e0d0*/  LDGSTS.E [R18+-0x5fff8], desc[UR8][R44.64], !P2 ;  /* 0xa00080002c127fae */ /* 0x0087e8000d121848 */
[----:B------:R-:W2:Y:S04]  /*4e0e0*/  LDL.64 R44, [R1+0x1278] ;  /* 0x00127800012c7983 */ /* 0x000ea80000100a00 */
[----:B------:R-:W-:Y:S04]  /*4e0f0*/  LDGSTS.E [R9+-0x5bff8], desc[UR8][R42.64], !P2 ;  /* 0xa40080002a097fae */ /* 0x000fe8000d121848 */
[----:B------:R-:W-:Y:S04]  /*4e100*/  LDGSTS.E [R20+-0x57ff8], desc[UR8][R60.64], !P2 ;  /* 0xa80080003c147fae */ /* 0x000fe8000d121848 */
[----:B------:R-:W-:Y:S04]  /*4e110*/  LDGSTS.E [R9+-0x53ff8], desc[UR8][R58.64], !P2 ;  /* 0xac0080003a097fae */ /* 0x000fe8000d121848 */
[----:B------:R-:W2:Y:S01]  /*4e120*/  LDL.64 R42, [R1+0x1280] ;  /* 0x00128000012a7983 */ /* 0x000ea20000100a00 */
        /* <DEDUP_REMOVED lines=13> */
[----:B----4-:R-:W-:Y:S04]  /*4e200*/  LDGSTS.E [R18+-0x57ff4], desc[UR8][R48.64], !P3 ;  /* 0xa800c00030127fae */ /* 0x010fe8000d921848 */
[----:B--2---:R-:W-:Y:S04]  /*4e210*/  LDGSTS.E [R9+-0x53ff4], desc[UR8][R46.64], !P3 ;  /* 0xac00c0002e097fae */ /* 0x004fe8000d921848 */
[----:B------:R2:W-:Y:S04]  /*4e220*/  LDGSTS.E [R19+-0x50000], desc[UR8][R64.64], !P0 ;  /* 0xb000000040137fae */ /* 0x0005e8000c121848 */
[----:B------:R-:W4:Y:S04]  /*4e230*/  LDL.64 R48, [R1+0x1880] ;  /* 0x0018800001307983 */ /* 0x000f280000100a00 */
[----:B------:R-:W4:Y:S01]  /*4e240*/  LDL.64 R46, [R1+0x12b0] ;  /* 0x0012b000012e7983 */ /* 0x000f220000100a00 */
[----:B--2---:R-:W-:-:S03]  /*4e250*/  IADD3 R19, R25, -0x37b, RZ ;  /* 0xfffffc8519137810 */ /* 0x004fc60007ffe0ff */
[----:B------:R-:W2:Y:S01]  /*4e260*/  LDL.64 R64, [R1+0x1888] ;  /* 0x0018880001407983 */ /* 0x000ea20000100a00 */
[----:B------:R-:W-:Y:S01]  /*4e270*/  VIADD R20, R23, 0x200000 ;  /* 0x0020000017147836 */ /* 0x000fe20000000000 */
        /* <DEDUP_REMOVED lines=18> */
[C---:B------:R-:W-:Y:S01]  /*4e3a0*/  IADD3 R18, R23.reuse, 0x200000, RZ ;  /* 0x0020000017127810 */ /* 0x040fe20007ffe0ff */
[----:B------:R-:W3:Y:S04]  /*4e3b0*/  LDL.64 R60, [R1+0x590] ;  /* 0x00059000013c7983 */ /* 0x000ee80000100a00 */
[----:B------:R-:W3:Y:S04]  /*4e3c0*/  LDL.64 R58, [R1+0x588] ;  /* 0x00058800013a7983 */ /* 0x000ee80000100a00 */
[----:B----4-:R1:W-:Y:S04]  /*4e3d0*/  LDGSTS.E [R20+-0x4fff8], desc[UR8][R48.64], !P3 ;  /* 0xb000800030147fae */ /* 0x0103e8000d921848 */
[----:B------:R-:W-:Y:S04]  /*4e3e0*/  LDGSTS.E [R19+-0x4bff8], desc[UR8][R46.64], !P3 ;  /* 0xb40080002e137fae */ /* 0x000fe8000d921848 */
[----:B------:R-:W4:Y:S04]  /*4e3f0*/  LDL.64 R48, [R1+0xaa8] ;  /* 0x000aa80001307983 */ /* 0x000f280000100a00 */
[----:B------:R-:W4:Y:S04]  /*4e400*/  LDL.64 R46, [R1+0x598] ;  /* 0x00059800012e7983 */ /* 0x000f280000100a00 */
[----:B--2---:R-:W-:Y:S04]  /*4e410*/  LDGSTS.E [R18+-0x47ff8], desc[UR8][R44.64], !P3 ;  /* 0xb80080002c127fae */ /* 0x004fe8000d921848 */
[----:B------:R-:W2:Y:S04]  /*4e420*/  LDL.64 R44, [R1+0xae0] ;  /* 0x000ae000012c7983 */ /* 0x000ea80000100a00 */
[----:B------:R-:W-:Y:S04]  /*4e430*/  LDGSTS.E [R9+-0x43ff8], desc[UR8][R42.64], !P3 ;  /* 0xbc0080002a097fae */ /* 0x000fe8000d921848 */
[----:B------:R1:W-:Y:S04]  /*4e440*/  LDGSTS.E [R19+-0x4fff4], desc[UR8][R64.64], !P4 ;  /* 0xb000c00040137fae */ /* 0x0003e8000e121848 */
[----:B------:R-:W2:Y:S01]  /*4e450*/  LDL.64 R42, [R1+0x580] ;  /* 0x00058000012a7983 */ /* 0x000ea20000100a00 */
[----:B-1----:R-:W-:Y:S01]  /*4e460*/  VIADD R20, R22, 0xfffffce3 ;  /* 0xfffffce316147836 */ /* 0x002fe20000000000 */
[----:B------:R-:W-:Y:S01]  /*4e470*/  IADD3 R23, R23, 0x200000, RZ ;  /* 0x0020000017177810 */ /* 0x000fe20007ffe0ff */
[----:B------:R-:W1:Y:S01]  /*4e480*/  LDC R22, c[0x0][0x230] ;  /* 0x00008c00ff167b82 */ /* 0x000e620000000800 */
[----:B------:R-:W-:Y:S01]  /*4e490*/  IADD3 R19, R25, -0x31e, RZ ;  /* 0xfffffce219137810 */ /* 0x000fe20007ffe0ff */
[----:B------:R-:W2:Y:S04]  /*4e4a0*/  LDL.64 R64, [R1+0xb08] ;  /* 0x000b080001407983 */ /* 0x000ea80000100a00 */
[----:B------:R3:W-:Y:S01]  /*4e4b0*/  LDGSTS.E [R18+-0x4bff4], desc[UR8][R56.64], !P4 ;  /* 0xb400c00038127fae */ /* 0x0007e2000e121848 */
[----:B------:R-:W-:Y:S01]  /*4e4c0*/  ISETP.GE.U32.AND P0, PT, R20, 0x7ffffc64, PT ;  /* 0x7ffffc641400780c */ /* 0x000fe20003f06070 */
[----:B------:R-:W1:Y:S02]  /*4e4d0*/  LDC R25, c[0x0][0x230] ;  /* 0x00008c00ff197b82 */ /* 0x000e640000000800 */
[----:B------:R-:W2:Y:S04]  /*4e4e0*/  LDL.64 R56, [R1+0x578] ;  /* 0x0005780001387983 */ /* 0x000ea80000100a00 */
[----:B---3--:R3:W-:Y:S01]  /*4e4f0*/  LDGSTS.E [R9+-0x47ff4], desc[UR8][R40.64], !P4 ;  /* 0xb800c00028097fae */ /* 0x0087e2000e121848 */
[----:B------:R-:W-:Y:S01]  /*4e500*/  VIADD R18, R24, 0x200000 ;  /* 0x0020000018127836 */ /* 0x000fe20000000000 */
[----:B------:R-:W-:-:S02]  /*4e510*/  ISETP.GE.U32.AND P2, PT, R19, 0x7ffffc63, PT ;  /* 0x7ffffc631300780c */ /* 0x000fc40003f46070 */
[----:B------:R1:W-:Y:S04]  /*4e520*/  LDGSTS.E [R23+-0x43ff4], desc[UR8][R62.64], !P4 ;  /* 0xbc00c0003e177fae */ /* 0x0003e8000e121848 */
[----:B------:R-:W2:Y:S01]  /*4e530*/  LDL.64 R40, [R1+0x568] ;  /* 0x0005680001287983 */ /* 0x000ea20000100a00 */
[C---:B---3--:R-:W-:Y:S02]  /*4e540*/  IADD3 R9, R24.reuse, 0x200000, RZ ;  /* 0x0020000018097810 */ /* 0x048fe40007ffe0ff */
[C---:B------:R-:W-:Y:S01]  /*4e550*/  IADD3 R19, R24.reuse, 0x200000, RZ ;  /* 0x0020000018137810 */ /* 0x040fe20007ffe0ff */
[----:B------:R-:W3:Y:S01]  /*4e560*/  LDL.64 R62, [R1+0x538] ;  /* 0x00053800013e7983 */ /* 0x000ee20000100a00 */
[----:B------:R-:W-:Y:S01]  /*4e570*/  IADD3 R20, R24, 0x200000, RZ ;  /* 0x0020000018147810 */ /* 0x000fe20007ffe0ff */
[----:B-1----:R-:W1:Y:S02]  /*4e580*/  LDC R23, c[0x0][0x230] ;  /* 0x00008c00ff177b82 */ /* 0x002e640000000800 */
[----:B----4-:R4:W-:Y:S04]  /*4e590*/  LDGSTS.E [R18+-0x80000], desc[UR8][R48.64], !P0 ;  /* 0x8000000030127fae */ /* 0x0109e8000c121848 */
[----:B------:R-:W-:Y:S04]  /*4e5a0*/  LDGSTS.E [R9+-0x7c000], desc[UR8][R46.64], !P0 ;  /* 0x840000002e097fae */ /* 0x000fe8000c121848 */
[----:B------:R-:W-:Y:S04]  /*4e5b0*/  LDGSTS.E [R19+-0x78000], desc[UR8][R60.64], !P0 ;  /* 0x880000003c137fae */ /* 0x000fe8000c121848 */
[----:B------:R-:W3:Y:S01]  /*4e5c0*/  LDL.64 R48, [R1+0x560] ;  /* 0x0005600001307983 */ /* 0x000ee20000100a00 */
[----:B----4-:R-:W-:-:S02]  /*4e5d0*/  VIADD R18, R21, 0xfffffce1 ;  /* 0xfffffce115127836 */ /* 0x010fc40000000000 */
[----:B------:R-:W4:Y:S01]  /*4e5e0*/  LDC R21, c[0x0][0x230] ;  /* 0x00008c00ff157b82 */ /* 0x000f220000000800 */
[----:B------:R-:W4:Y:S04]  /*4e5f0*/  LDL.64 R46, [R1+0x558] ;  /* 0x00055800012e7983 */ /* 0x000f280000100a00 */
[----:B------:R-:W4:Y:S04]  /*4e600*/  LDL.64 R60, [R1+0x550] ;  /* 0x00055000013c7983 */ /* 0x000f280000100a00 */
[----:B------:R-:W-:Y:S01]  /*4e610*/  LDGSTS.E [R9+-0x74000], desc[UR8][R58.64], !P0 ;  /* 0x8c0000003a097fae */ /* 0x000fe2000c121848 */
[----:B------:R-:W-:-:S03]  /*4e620*/  ISETP.GE.U32.AND P0, PT, R18, 0x7ffffc62, PT ;  /* 0x7ffffc621200780c */ /* 0x000fc60003f06070 */
[----:B--2---:R2:W-:Y:S01]  /*4e630*/  LDGSTS.E [R20+-0x7fffc], desc[UR8][R44.64], !P2 ;  /* 0x800040002c147fae */ /* 0x0045e2000d121848 */
[----:B------:R-:W-:-:S03]  /*4e640*/  IADD3 R18, R24, 0x200000, RZ ;  /* 0x0020000018127810 */ /* 0x000fc60007ffe0ff */
[----:B------:R-:W4:Y:S04]  /*4e650*/  LDL.64 R58, [R1+0x530] ;  /* 0x00053000013a7983 */ /* 0x000f280000100a00 */
[----:B------:R-:W4:Y:S04]  /*4e660*/  LDL.64 R44, [R1+0xb48] ;  /* 0x000b4800012c7983 */ /* 0x000f280000100a00 */
[----:B------:R-:W-:Y:S04]  /*4e670*/  LDGSTS.E [R19+-0x7bffc], desc[UR8][R42.64], !P2 ;  /* 0x840040002a137fae */ /* 0x000fe8000d121848 */
[----:B------:R-:W4:Y:S04]  /*4e680*/  LDL.64 R42, [R1+0x548] ;  /* 0x00054800012a7983 */ /* 0x000f280000100a00 */
[----:B------:R-:W-:Y:S04]  /*4e690*/  LDGSTS.E [R18+-0x77ffc], desc[UR8][R56.64], !P2 ;  /* 0x8800400038127fae */ /* 0x000fe8000d121848 */
[----:B------:R-:W4:Y:S04]  /*4e6a0*/  LDL.64 R56, [R1+0xf90] ;  /* 0x000f900001387983 */ /* 0x000f280000100a00 */
[----:B------:R-:W-:Y:S01]  /*4e6b0*/  LDGSTS.E [R9+-0x73ffc], desc[UR8][R40.64], !P2 ;  /* 0x8c00400028097fae */ /* 0x000fe2000d121848 */
[----:B--2---:R-:W-:-:S02]  /*4e6c0*/  VIADD R20, R22, 0xfffffce0 ;  /* 0xfffffce016147836 */ /* 0x004fc40000000000 */
[----:B------:R-:W2:Y:S01]  /*4e6d0*/  LDC R22, c[0x0][0x230] ;  /* 0x00008c00ff167b82 */ /* 0x000ea20000000800 */
[----:B------:R1:W-:Y:S04]  /*4e6e0*/  LDGSTS.E [R19+-0x7fff8], desc[UR8][R64.64], !P0 ;  /* 0x8000800040137fae */ /* 0x0003e8000c121848 */
[----:B------:R-:W2:Y:S01]  /*4e6f0*/  LDL.64 R40, [R1+0xb00] ;  /* 0x000b000001287983 */ /* 0x000ea20000100a00 */
[----:B------:R-:W-:Y:S02]  /*4e700*/  ISETP.GE.U32.AND P2, PT, R20, 0x7ffffc61, PT ;  /* 0x7ffffc611400780c */ /* 0x000fe40003f46070 */
[----:B-1----:R-:W-:Y:S01]  /*4e710*/  IADD3 R19, R25, -0x33d, RZ ;  /* 0xfffffcc319137810 */ /* 0x002fe20007ffe0ff */
[----:B------:R-:W-:Y:S01]  /*4e720*/  VIADD R20, R24, 0x200000 ;  /* 0x0020000018147836 */ /* 0x000fe20000000000 */
[----:B------:R-:W2:Y:S01]  /*4e730*/  LDL.64 R64, [R1+0xfd8] ;  /* 0x000fd80001407983 */ /* 0x000ea20000100a00 */
[----:B------:R-:W1:Y:S01]  /*4e740*/  LDC R25, c[0x0][0x230] ;  /* 0x00008c00ff197b82 */ /* 0x000e620000000800 */
[----:B------:R-:W-:-:S02]  /*4e750*/  ISETP.GE.U32.AND P3, PT, R19, 0x7ffffc44, PT ;  /* 0x7ffffc441300780c */ /* 0x000fc40003f66070 */
[----:B------:R-:W-:Y:S01]  /*4e760*/  IADD3 R19, R24, 0x200000, RZ ;  /* 0x0020000018137810 */ /* 0x000fe20007ffe0ff */
[----:B---3--:R-:W-:Y:S04]  /*4e770*/  LDGSTS.E [R18+-0x7bff8], desc[UR8][R48.64], !P0 ;  /* 0x8400800030127fae */ /* 0x008fe8000c121848 */
[----:B----4-:R-:W-:Y:S04]  /*4e780*/  LDGSTS.E [R9+-0x77ff8], desc[UR8][R46.64], !P0 ;  /* 0x880080002e097fae */ /* 0x010fe8000c121848 */
[----:B------:R-:W-:Y:S04]  /*4e790*/  LDGSTS.E [R19+-0x73ff8], desc[UR8][R60.64], !P0 ;  /* 0x8c0080003c137fae */ /* 0x000fe8000c121848 */
[----:B------:R-:W3:Y:S04]  /*4e7a0*/  LDL.64 R48, [R1+0xb10] ;  /* 0x000b100001307983 */ /* 0x000ee80000100a00 */
        /* <DEDUP_REMOVED lines=12> */
[----:B------:R2:W-:Y:S01]  /*4e870*/  LDGSTS.E [R20+-0x70000], desc[UR8][R56.64], !P3 ;  /* 0x9000000038147fae */ /* 0x0005e2000d921848 */
[----:B------:R-:W-:-:S03]  /*4e880*/  ISETP.GE.U32.AND P0, PT, R18, 0x7ffffc43, PT ;  /* 0x7ffffc431200780c */ /* 0x000fc60003f06070 */
[----:B------:R-:W4:Y:S04]  /*4e890*/  LDL.64 R56, [R1+0xb50] ;  /* 0x000b500001387983 */ /* 0x000f280000100a00 */
[----:B--2---:R-:W-:Y:S04]  /*4e8a0*/  LDGSTS.E [R19+-0x6c000], desc[UR8][R40.64], !P3 ;  /* 0x9400000028137fae */ /* 0x004fe8000d921848 */
[----:B------:R-:W2:Y:S01]  /*4e8b0*/  LDL.64 R40, [R1+0xb38] ;  /* 0x000b380001287983 */ /* 0x000ea20000100a00 */
[----:B------:R-:W-:Y:S01]  /*4e8c0*/  IADD3 R18, R24, 0x200000, RZ ;  /* 0x0020000018127810 */ /* 0x000fe20007ffe0ff */
[----:B------:R-:W-:-:S02]  /*4e8d0*/  VIADD R20, R22, 0xfffffcc1 ;  /* 0xfffffcc116147836 */ /* 0x000fc40000000000 */
[----:B------:R-:W2:Y:S03]  /*4e8e0*/  LDC R22, c[0x0][0x230] ;  /* 0x00008c00ff167b82 */ /* 0x000ea60000000800 */
        /* <DEDUP_REMOVED lines=14> */
[----:B------:R-:W-:Y:S04]  /*4e9d0*/  LDGSTS.E [R9+-0x67ffc], desc[UR8][R42.64], !P0 ;  /* 0x980040002a097fae */ /* 0x000fe8000c121848 */
[----:B------:R-:W-:Y:S04]  /*4e9e0*/  LDGSTS.E [R19+-0x63ffc], desc[UR8][R58.64], !P0 ;  /* 0x9c0040003a137fae */ /* 0x000fe8000c121848 */
[----:B------:R-:W3:Y:S04]  /*4e9f0*/  LDL.64 R42, [R1+0xb70] ;  /* 0x000b7000012a7983 */ /* 0x000ee80000100a00 */
[----:B------:R1:W-:Y:S04]  /*4ea00*/  LDGSTS.E [R18+-0x6fff8], desc[UR8][R64.64], !P2 ;  /* 0x9000800040127fae */ /* 0x0003e8000d121848 */
[----:B------:R-:W3:Y:S01]  /*4ea10*/  LDL.64 R58, [R1+0xed8] ;  /* 0x000ed800013a7983 */ /* 0x000ee20000100a00 */
[----:B-1----:R-:W-:-:S03]  /*4ea20*/  IADD3 R18, R21, -0x35d, RZ ;  /* 0xfffffca315127810 */ /* 0x002fc60007ffe0ff */
[----:B------:R-:W3:Y:S01]  /*4ea30*/  LDL.64 R64, [R1+0xf10] ;  /* 0x000f100001407983 */ /* 0x000ee20000100a00 */
[----:B------:R-:W1:Y:S03]  /*4ea40*/  LDC R21, c[0x0][0x230] ;  /* 0x00008c00ff157b82 */ /* 0x000e660000000800 */
[----:B--2---:R-:W-:Y:S04]  /*4ea50*/  LDGSTS.E [R9+-0x6bff8], desc[UR8][R40.64], !P2 ;  /* 0x9400800028097fae */ /* 0x004fe8000d121848 */
        /* <DEDUP_REMOVED lines=15> */
[----:B------:R-:W-:Y:S04]  /*4eb50*/  LDGSTS.E [R18+-0x5c000], desc[UR8][R58.64], !P0 ;  /* 0xa40000003a127fae */ /* 0x000fe8000c121848 */
[----:B------:R-:W3:Y:S04]  /*4eb60*/  LDL.64 R42, [R1+0x17a0] ;  /* 0x0017a000012a7983 */ /* 0x000ee80000100a00 */
[----:B------:R-:W3:Y:S04]  /*4eb70*/  LDL.64 R60, [R1+0xf20] ;  /* 0x000f2000013c7983 */ /* 0x000ee80000100a00 */
[----:B------:R-:W3:Y:S04]  /*4eb80*/  LDL.64 R58, [R1+0x17a8] ;  /* 0x0017a800013a7983 */ /* 0x000ee80000100a00 */
[----:B--2---:R-:W-:Y:S01]  /*4eb90*/  LDGSTS.E [R9+-0x58000], desc[UR8][R40.64], !P0 ;  /* 0xa800000028097fae */ /* 0x004fe2000c121848 */
[----:B----4-:R-:W-:Y:S01]  /*4eba0*/  VIADD R20, R23, 0xfffffca2 ;  /* 0xfffffca217147836 */ /* 0x010fe20000000000 */
[----:B-1----:R-:W-:Y:S01]  /*4ebb0*/  IADD3 R19, R25, -0x35f, RZ ;  /* 0xfffffca119137810 */ /* 0x002fe20007ffe0ff */
[----:B------:R-:W1:Y:S01]  /*4ebc0*/  LDC R23, c[0x0][0x230] ;  /* 0x00008c00ff177b82 */ /* 0x000e620000000800 */
[----:B------:R-:W-:Y:S04]  /*4ebd0*/  LDGSTS.E [R18+-0x54000], desc[UR8][R72.64], !P0 ;  /* 0xac00000048127fae */ /* 0x000fe8000c121848 */
[----:B------:R-:W2:Y:S01]  /*4ebe0*/  LDL.64 R40, [R1+0xf28] ;  /* 0x000f280001287983 */ /* 0x000ea20000100a00 */
[----:B------:R-:W-:-:S02]  /*4ebf0*/  ISETP.GE.U32.AND P2, PT, R20, 0x7ffffc23, PT ;  /* 0x7ffffc231400780c */ /* 0x000fc40003f46070 */
[----:B------:R-:W4:Y:S01]  /*4ec00*/  LDC R25, c[0x0][0x230] ;  /* 0x00008c00ff197b82 */ /* 0x000f220000000800 */
[C---:B------:R-:W-:Y:S01]  /*4ec10*/  IADD3 R20, R24.reuse, 0x200000, RZ ;  /* 0x0020000018147810 */ /* 0x040fe20007ffe0ff */
[----:B------:R-:W4:Y:S01]  /*4ec20*/  LDL.64 R72, [R1+0x1310] ;  /* 0x0013100001487983 */ /* 0x000f220000100a00 */
[----:B------:R-:W-:Y:S01]  /*4ec30*/  ISETP.GE.U32.AND P3, PT, R19, 0x7ffffc22, PT ;  /* 0x7ffffc221300780c */ /* 0x000fe20003f66070 */
[----:B------:R-:W-:-:S07]  /*4ec40*/  VIADD R19, R24, 0x200000 ;  /* 0x0020000018137836 */ /* 0x000fce0000000000 */
[----:B------:R-:W-:Y:S04]  /*4ec50*/  LDGSTS.E [R9+-0x5fffc], desc[UR8][R56.64], !P2 ;  /* 0xa000400038097fae */ /* 0x000fe8000d121848 */
[----:B------:R-:W4:Y:S04]  /*4ec60*/  LDL.64 R56, [R1+0xf30] ;  /* 0x000f300001387983 */ /* 0x000f280000100a00 */
[----:B------:R1:W-:Y:S04]  /*4ec70*/  LDGSTS.E [R20+-0x5bffc], desc[UR8][R48.64], !P2 ;  /* 0xa400400030147fae */ /* 0x0003e8000d121848 */
[----:B------:R-:W-:Y:S01]  /*4ec80*/  LDGSTS.E [R19+-0x57ffc], desc[UR8][R46.64], !P2 ;  /* 0xa80040002e137fae */ /* 0x000fe2000d121848 */
[----:B-1----:R-:W-:-:S03]  /*4ec90*/  IADD3 R20, R22, -0x360, RZ ;  /* 0xfffffca016147810 */ /* 0x002fc60007ffe0ff */
[----:B------:R-:W4:Y:S01]  /*4eca0*/  LDL.64 R48, [R1+0xf38] ;  /* 0x000f380001307983 */ /* 0x000f220000100a00 */
[----:B------:R-:W1:Y:S01]  /*4ecb0*/  LDC R22, c[0x0][0x230] ;  /* 0x00008c00ff167b82 */ /* 0x000e620000000800 */
[----:B------:R-:W-:Y:S02]  /*4ecc0*/  ISETP.GE.U32.AND P0, PT, R20, 0x7ffffc21, PT ;  /* 0x7ffffc211400780c */ /* 0x000fe40003f06070 */
[----:B------:R-:W4:Y:S04]  /*4ecd0*/  LDL.64 R46, [R1+0x1908] ;  /* 0x00190800012e7983 */ /* 0x000f280000100a00 */
[----:B---3--:R-:W-:Y:S04]  /*4ece0*/  LDGSTS.E [R9+-0x53ffc], desc[UR8][R44.64], !P2 ;  /* 0xac0040002c097fae */ /* 0x008fe8000d121848 */
[----:B------:R-:W3:Y:S04]  /*4ecf0*/  LDL.64 R44, [R1+0x12e8] ;  /* 0x0012e800012c7983 */ /* 0x000ee80000100a00 */
[----:B------:R-:W-:Y:S04]  /*4ed00*/  LDGSTS.E [R19+-0x5fff8], desc[UR8][R42.64], !P3 ;  /* 0xa00080002a137fae */ /* 0x000fe8000d921848 */
[----:B------:R-:W-:Y:S04]  /*4ed10*/  LDGSTS.E [R18+-0x5bff8], desc[UR8][R64.64], !P3 ;  /* 0xa400800040127fae */ /* 0x000fe8000d921848 */
[----:B------:R-:W-:Y:S04]  /*4ed20*/  LDGSTS.E [R9+-0x57ff8], desc[UR8][R62.64], !P3 ;  /* 0xa80080003e097fae */ /* 0x000fe8000d921848 */
[----:B------:R-:W3:Y:S04]  /*4ed30*/  LDL.64 R42, [R1+0x12f0] ;  /* 0x0012f000012a7983 */ /* 0x000ee80000100a00 */
[----:B------:R-:W-:Y:S04]  /*4ed40*/  LDGSTS.E [R19+-0x53ff8], desc[UR8][R60.64], !P3 ;  /* 0xac0080003c137fae */ /* 0x000fe8000d921848 */
[----:B------:R-:W-:Y:S01]  /*4ed50*/  LDGSTS.E [R18+-0x5fff4], desc[UR8][R58.64], !P0 ;  /* 0xa000c0003a127fae */ /* 0x000fe2000c121848 */
[----:B------:R-:W-:-:S03]  /*4ed60*/  IADD3 R20, R21, -0x37d, RZ ;  /* 0xfffffc8315147810 */ /* 0x000fc60007ffe0ff */
[----:B------:R-:W3:Y:S04]  /*4ed70*/  LDL.64 R64, [R1+0x1a58] ;  /* 0x001a580001407983 */ /* 0x000ee80000100a00 */
[----:B------:R-:W3:Y:S04]  /*4ed80*/  LDL.64 R62, [R1+0x1318] ;  /* 0x00131800013e7983 */ /* 0x000ee80000100a00 */
[----:B------:R-:W3:Y:S04]  /*4ed90*/  LDL.64 R60, [R1+0x1320] ;  /* 0x00132000013c7983 */ /* 0x000ee80000100a00 */
[----:B------:R-:W3:Y:S04]  /*4eda0*/  LDL.64 R58, [R1+0x1330] ;  /* 0x00133000013a7983 */ /* 0x000ee80000100a00 */
[----:B--2---:R-:W-:Y:S04]  /*4edb0*/  LDGSTS.E [R9+-0x5bff4], desc[UR8][R40.64], !P0 ;  /* 0xa400c00028097fae */ /* 0x004fe8000c121848 */
[----:B------:R-:W2:Y:S01]  /*4edc0*/  LDL.64 R40, [R1+0x1300] ;  /* 0x0013000001287983 */ /* 0x000ea20000100a00 */
[----:B------:R-:W-:Y:S01]  /*4edd0*/  ISETP.GE.U32.AND P2, PT, R20, 0x7ffffc04, PT ;  /* 0x7ffffc041400780c */ /* 0x000fe20003f46070 */
[----:B----4-:R-:W-:Y:S01]  /*4ede0*/  VIADD R20, R25, 0xfffffc82 ;  /* 0xfffffc8219147836 */ /* 0x010fe20000000000 */
[----:B------:R-:W-:-:S04]  /*4edf0*/  IADD3 R21, R24, 0x200000, RZ ;  /* 0x0020000018157810 */ /* 0x000fc80007ffe0ff */
[----:B------:R-:W-:Y:S02]  /*4ee00*/  ISETP.GE.U32.AND P3, PT, R20, 0x7ffffc03, PT ;  /* 0x7ffffc031400780c */ /* 0x000fe40003f66070 */
[----:B------:R-:W-:Y:S01]  /*4ee10*/  IADD3 R20, R24, 0x200000, RZ ;  /* 0x0020000018147810 */ /* 0x000fe20007ffe0ff */
[----:B------:R-:W-:Y:S04]  /*4ee20*/  LDGSTS.E [R21+-0x57ff4], desc[UR8][R56.64], !P0 ;  /* 0xa800c00038157fae */ /* 0x000fe8000c121848 */
[----:B------:R-:W4:Y:S04]  /*4ee30*/  LDL.64 R56, [R1+0x1aa8] ;  /* 0x001aa80001387983 */ /* 0x000f280000100a00 */
[----:B------:R1:W-:Y:S04]  /*4ee40*/  LDGSTS.E [R20+-0x53ff4], desc[UR8][R48.64], !P0 ;  /* 0xac00c00030147fae */ /* 0x0003e8000c121848 */
[----:B------:R-:W-:Y:S04]  /*4ee50*/  LDGSTS.E [R19+-0x50000], desc[UR8][R46.64], !P2 ;  /* 0xb00000002e137fae */ /* 0x000fe8000d121848 */
[----:B------:R-:W4:Y:S04]  /*4ee60*/  LDL.64 R48, [R1+0x1338] ;  /* 0x0013380001307983 */ /* 0x000f280000100a00 */
[----:B------:R-:W4:Y:S04]  /*4ee70*/  LDL.64 R46, [R1+0x1340] ;  /* 0x00134000012e7983 */ /* 0x000f280000100a00 */
[----:B---3--:R-:W-:Y:S04]  /*4ee80*/  LDGSTS.E [R18+-0x4c000], desc[UR8][R44.64], !P2 ;  /* 0xb40000002c127fae */ /* 0x008fe8000d121848 */
[----:B------:R-:W3:Y:S04]  /*4ee90*/  LDL.64 R44, [R1+0x1350] ;  /* 0x00135000012c7983 */ /* 0x000ee80000100a00 */
[----:B------:R-:W-:Y:S04]  /*4eea0*/  LDGSTS.E [R9+-0x48000], desc[UR8][R42.64], !P2 ;  /* 0xb80000002a097fae */ /* 0x000fe8000d121848 */
[----:B------:R-:W-:Y:S04]  /*4eeb0*/  LDGSTS.E [R19+-0x44000], desc[UR8][R78.64], !P2 ;  /* 0xbc0000004e137fae */ /* 0x000fe8000d121848 */
[----:B------:R-:W-:Y:S04]  /*4eec0*/  LDGSTS.E [R18+-0x4fffc], desc[UR8][R76.64], !P3 ;  /* 0xb00040004c127fae */ /* 0x000fe8000d921848 */
[----:B------:R-:W3:Y:S04]  /*4eed0*/  LDL.64 R42, [R1+0x1348] ;  /* 0x00134800012a7983 */ /* 0x000ee80000100a00 */
[----:B--2---:R-:W-:Y:S04]  /*4eee0*/  LDGSTS.E [R9+-0x4bffc], desc[UR8][R40.64], !P3 ;  /* 0xb400400028097fae */ /* 0x004fe8000d921848 */
[----:B------:R-:W2:Y:S01]  /*4eef0*/  LDL.64 R40, [R1+0x1358] ;  /* 0x0013580001287983 */ /* 0x000ea20000100a00 */
[----:B-1----:R-:W-:Y:S01]  /*4ef00*/  VIADD R20, R22, 0xfffffc81 ;  /* 0xfffffc8116147836 */ /* 0x002fe20000000000 */
[----:B------:R-:W-:-:S04]  /*4ef10*/  IADD3 R21, R23, -0x380, RZ ;  /* 0xfffffc8017157810 */ /* 0x000fc80007ffe0ff */
[----:B------:R-:W-:Y:S02]  /*4ef20*/  ISETP.GE.U32.AND P0, PT, R20, 0x7ffffc02, PT ;  /* 0x7ffffc021400780c */ /* 0x000fe40003f06070 */
[----:B------:R-:W-:Y:S01]  /*4ef30*/  ISETP.GE.U32.AND P2, PT, R21, 0x7ffffc01, PT ;  /* 0x7ffffc011500780c */ /* 0x000fe20003f46070 */
[C---:B------:R-:W-:Y:S01]  /*4ef40*/  VIADD R20, R24.reuse, 0x200000 ;  /* 0x0020000018147836 */ /* 0x040fe20000000000 */
[----:B------:R-:W-:-:S05]  /*4ef50*/  IADD3 R21, R24, 0x200000, RZ ;  /* 0x0020000018157810 */ /* 0x000fca0007ffe0ff */
[----:B------:R-:W-:Y:S01]  /*4ef60*/  LDGSTS.E [R21+-0x47ffc], desc[UR8][R74.64], !P3 ;  /* 0xb80040004a157fae */ /* 0x000fe2000d921848 */
[----:B------:R-:W-:-:S03]  /*4ef70*/  IADD3 R24, R24, 0x200000, RZ ;  /* 0x0020000018187810 */ /* 0x000fc60007ffe0ff */
[----:B------:R-:W-:Y:S04]  /*4ef80*/  LDGSTS.E [R20+-0x43ffc], desc[UR8][R72.64], !P3 ;  /* 0xbc00400048147fae */ /* 0x000fe8000d921848 */
[----:B------:R-:W-:Y:S04]  /*4ef90*/  LDGSTS.E [R19+-0x4fff8], desc[UR8][R64.64], !P0 ;  /* 0xb000800040137fae */ /* 0x000fe8000c121848 */
[----:B------:R-:W-:Y:S04]  /*4efa0*/  LDGSTS.E [R18+-0x4bff8], desc[UR8][R62.64], !P0 ;  /* 0xb40080003e127fae */ /* 0x000fe8000c121848 */
[----:B------:R-:W-:Y:S04]  /*4efb0*/  LDGSTS.E [R9+-0x47ff8], desc[UR8][R60.64], !P0 ;  /* 0xb80080003c097fae */ /* 0x000fe8000c121848 */
[----:B------:R-:W-:Y:S04]  /*4efc0*/  LDGSTS.E [R20+-0x43ff8], desc[UR8][R58.64], !P0 ;  /* 0xbc0080003a147fae */ /* 0x000fe8000c121848 */
[----:B----4-:R-:W-:Y:S04]  /*4efd0*/  LDGSTS.E [R19+-0x4fff4], desc[UR8][R56.64], !P2 ;  /* 0xb000c00038137fae */ /* 0x010fe8000d121848 */
[----:B------:R-:W-:Y:S04]  /*4efe0*/  LDGSTS.E [R18+-0x4bff4], desc[UR8][R48.64], !P2 ;  /* 0xb400c00030127fae */ /* 0x000fe8000d121848 */
[----:B------:R1:W-:Y:S04]  /*4eff0*/  LDGSTS.E [R9+-0x47ff4], desc[UR8][R46.64], !P2 ;  /* 0xb800c0002e097fae */ /* 0x0003e8000d121848 */
[----:B---3--:R-:W-:Y:S04]  /*4f000*/  LDGSTS.E [R24+-0x43ff4], desc[UR8][R44.64], !P2 ;  /* 0xbc00c0002c187fae */ /* 0x008fe8000d121848 */
[----:B------:R-:W0:Y:S01]  /*4f010*/  LDGDEPBAR ;  /* 0x00000000000079af */ /* 0x000e220000000000 */
[----:B-1----:R-:W1:Y:S03]  /*4f020*/  LDC R9, c[0x0][0x230] ;  /* 0x00008c00ff097b82 */ /* 0x002e660000000800 */
[----:B------:R-:W-:Y:S04]  /*4f030*/  LDGSTS.E [R32+0x30000], desc[UR8][R42.64], P1 ;  /* 0x300000002a207fae */ /* 0x000fe80008921848 */
[----:B------:R-:W-:Y:S04]  /*4f040*/  LDGSTS.E [R32+0x30400], desc[UR8][R50.64], P1 ;  /* 0x3040000032207fae */ /* 0x000fe80008921848 */
[----:B------:R-:W-:Y:S04]  /*4f050*/  LDGSTS.E [R32+0x30800], desc[UR8][R66.64], P1 ;  /* 0x3080000042207fae */ /* 0x000fe80008921848 */
[----:B------:R-:W-:Y:S04]  /*4f060*/  LDGSTS.E [R32+0x30c00], desc[UR8][R82.64], P1 ;  /* 0x30c0000052207fae */ /* 0x000fe80008921848 */
[----:B------:R-:W-:Y:S04]  /*4f070*/  LDGSTS.E [R32+0x31000], desc[UR8][R98.64], P1 ;  /* 0x3100000062207fae */ /* 0x000fe80008921848 */
[----:B------:R-:W-:Y:S04]  /*4f080*/  LDGSTS.E [R32+0x31400], desc[UR8][R114.64], P1 ;  /* 0x3140000072207fae */ /* 0x000fe80008921848 */
[----:B------:R3:W-:Y:S04]  /*4f090*/  LDGSTS.E [R32+0x31800], desc[UR8][R130.64], P1 ;  /* 0x3180000082207fae */ /* 0x0007e80008921848 */
[----:B------:R4:W-:Y:S01]  /*4f0a0*/  LDGSTS.E [R32+0x31c00], desc[UR8][R146.64], P1 ;  /* 0x31c0000092207fae */ /* 0x0009e20008921848 */
[----:B-1----:R-:W-:-:S04]  /*4f0b0*/  IADD3 R9, R9, 0x7f, RZ ;  /* 0x0000007f09097810 */ /* 0x002fc80007ffe0ff */
[----:B------:R-:W-:Y:S02]  /*4f0c0*/  ISETP.GE.AND P0, PT, R9, 0x80, PT ;  /* 0x000000800900780c */ /* 0x000fe40003f06270 */
[----:B------:R-:W-:Y:S02]  /*4f0d0*/  CS2R R152, SRZ ;  /* 0x0000000000987805 */ /* 0x000fe4000001ff00 */
[----:B------:R-:W-:Y:S02]  /*4f0e0*/  CS2R R154, SRZ ;  /* 0x00000000009a7805 */ /* 0x000fe4000001ff00 */
[----:B------:R-:W-:Y:S02]  /*4f0f0*/  CS2R R156, SRZ ;  /* 0x00000000009c7805 */ /* 0x000fe4000001ff00 */
[----:B------:R-:W-:Y:S02]  /*4f100*/  CS2R R158, SRZ ;  /* 0x00000000009e7805 */ /* 0x000fe4000001ff00 */
[----:B------:R-:W-:-:S02]  /*4f110*/  CS2R R160, SRZ ;  /* 0x0000000000a07805 */ /* 0x000fc4000001ff00 */
[----:B------:R-:W-:Y:S02]  /*4f120*/  CS2R R162, SRZ ;  /* 0x0000000000a27805 */ /* 0x000fe4000001ff00 */
[----:B------:R-:W-:Y:S02]  /*4f130*/  CS2R R120, SRZ ;  /* 0x0000000000787805 */ /* 0x000fe4000001ff00 */
[----:B------:R-:W-:Y:S02]  /*4f140*/  CS2R R122, SRZ ;  /* 0x00000000007a7805 */ /* 0x000fe4000001ff00 */
[----:B------:R-:W-:Y:S02]  /*4f150*/  CS2R R124, SRZ ;  /* 0x00000000007c7805 */ /* 0x000fe4000001ff00 */
[----:B------:R-:W-:Y:S02]  /*4f160*/  CS2R R126, SRZ ;  /* 0x00000000007e7805 */ /* 0x000fe4000001ff00 */
[----:B------:R-:W-:-:S02]  /*4f170*/  CS2R R128, SRZ ;  /* 0x0000000000807805 */ /* 0x000fc4000001ff00 */
[----:B---3--:R-:W-:Y:S02]  /*4f180*/  CS2R R130, SRZ ;  /* 0x0000000000827805 */ /* 0x008fe4000001ff00 */
[----:B------:R-:W-:Y:S02]  /*4f190*/  CS2R R134, SRZ ;  /* 0x0000000000867805 */ /* 0x000fe4000001ff00 */
[----:B------:R-:W-:Y:S02]  /*4f1a0*/  CS2R R136, SRZ ;  /* 0x0000000000887805 */ /* 0x000fe4000001ff00 */
[----:B------:R-:W-:Y:S02]  /*4f1b0*/  CS2R R138, SRZ ;  /* 0x00000000008a7805 */ /* 0x000fe4000001ff00 */
[----:B------:R-:W-:Y:S02]  /*4f1c0*/  CS2R R140, SRZ ;  /* 0x00000000008c7805 */ /* 0x000fe4000001ff00 */
[----:B------:R-:W-:-:S02]  /*4f1d0*/  CS2R R142, SRZ ;  /* 0x00000000008e7805 */ /* 0x000fc4000001ff00 */
[----:B------:R-:W-:Y:S02]  /*4f1e0*/  CS2R R144, SRZ ;  /* 0x0000000000907805 */ /* 0x000fe4000001ff00 */
[----:B----4-:R-:W-:Y:S02]  /*4f1f0*/  CS2R R146, SRZ ;  /* 0x0000000000927805 */ /* 0x010fe4000001ff00 */
        /* <DEDUP_REMOVED lines=34> */
[----:B------:R-:W-:Y:S01]  /*4f420*/  CS2R R50, SRZ ;  /* 0x0000000000327805 */ /* 0x000fe2000001ff00 */
[----:B--2---:R-:W-:Y:S04]  /*4f430*/  LDGSTS.E [R26+0x30080], desc[UR8][R40.64], P1 ;  /* 0x30080000281a7fae */ /* 0x004fe80008921848 */
        /* <DEDUP_REMOVED lines=10> */
[----:B------:R-:W5:Y:S04]  /*4f4e0*/  LDL.LU.64 R6, [R1+0x1ab0] ;  /* 0x001ab00001067983 */ /* 0x000f680000300a00 */
[----:B------:R1:W-:Y:S04]  /*4f4f0*/  STL [R1], RZ ;  /* 0x000000ff01007387 */ /* 0x0003e80000100800 */
[----:B------:R1:W-:Y:S04]  /*4f500*/  STL [R1+0x4], RZ ;  /* 0x000004ff01007387 */ /* 0x0003e80000100800 */
[----:B------:R1:W-:Y:S04]  /*4f510*/  STL [R1+0x8], RZ ;  /* 0x000008ff01007387 */ /* 0x0003e80000100800 */
[----:B------:R-:W-:Y:S04]  /*4f520*/  LDGSTS.E [R27+0x30d00], desc[UR8][R86.64], P1 ;  /* 0x30d00000561b7fae */ /* 0x000fe80008921848 */
        /* <DEDUP_REMOVED lines=35> */
[----:B------:R2:W-:Y:S04]  /*4f760*/  LDGSTS.E [R29+0x31600], desc[UR8][R216.64], P1 ;  /* 0x31600000d81d7fae */ /* 0x0005e80008921848 */
        /* <DEDUP_REMOVED lines=36> */
[----:B------:R4:W-:Y:S01]  /*4f9b0*/  LDGSTS.E [R0+0x31f80], desc[UR8][R164.64], P1 ;  /* 0x31f80000a4007fae */ /* 0x0009e20008921848 */
[----:B--2---:R-:W-:-:S03]  /*4f9c0*/  CS2R R216, SRZ ;  /* 0x0000000000d87805 */ /* 0x004fc6000001ff00 */
[----:B------:R-:W0:Y:S01]  /*4f9d0*/  LDGDEPBAR ;  /* 0x00000000000079af */ /* 0x000e220000000000 */
        /* <DEDUP_REMOVED lines=15> */
[----:B---3--:R-:W-:Y:S02]  /*4fad0*/  CS2R R184, SRZ ;  /* 0x0000000000b87805 */ /* 0x008fe4000001ff00 */
        /* <DEDUP_REMOVED lines=40> */
[----:B------:R-:W-:Y:S01]  /*4fd60*/  CS2R R54, SRZ ;  /* 0x0000000000367805 */ /* 0x000fe2000001ff00 */
[----:B-1----:R-:W-:Y:S06]  /*4fd70*/  @!P0 BRA `(.L_x_0) ;  /* 0x0000022400e88947 */ /* 0x002fec0003800000 */
[----:B------:R-:W2:Y:S04]  /*4fd80*/  LDL.LU.64 R50, [R1+0x758] ;  /* 0x0007580001327983 */ /* 0x000ea80000300a00 */
[----:B------:R-:W3:Y:S04]  /*4fd90*/  LDL.LU.64 R52, [R1+0x760] ;  /* 0x0007600001347983 */ /* 0x000ee80000300a00 */
[----:B------:R-:W4:Y:S04]  /*4fda0*/  LDL.LU.64 R18, [R1+0x768] ;  /* 0x0007680001127983 */ /* 0x000f280000300a00 */
[----:B------:R-:W4:Y:S04]  /*4fdb0*/  LDL.LU.64 R20, [R1+0x770] ;  /* 0x0007700001147983 */ /* 0x000f280000300a00 */
[----:B------:R-:W4:Y:S04]  /*4fdc0*/  LDL.LU.64 R22, [R1+0x778] ;  /* 0x0007780001167983 */ /* 0x000f280000300a00 */
[----:B------:R-:W4:Y:S01]  /*4fdd0*/  LDL.LU.64 R54, [R1+0x780] ;  /* 0x0007800001367983 */ /* 0x000f220000300a00 */
[----:B--2---:R-:W-:-:S03]  /*4fde0*/  IMAD.MOV.U32 R0, RZ, RZ, R51 ;  /* 0x000000ffff007224 */ /* 0x004fc600078e0033 */
[----:B------:R-:W-:Y:S04]  /*4fdf0*/  STL [R1+0x120c], R50 ;  /* 0x00120c3201007387 */ /* 0x000fe80000100800 */
[----:B------:R-:W2:Y:S04]  /*4fe00*/  LDL.LU.64 R46, [R1+0x788] ;  /* 0x00078800012e7983 */ /* 0x000ea80000300a00 */
[----:B------:R1:W-:Y:S04]  /*4fe10*/  STL [R1+0x1208], R0 ;  /* 0x0012080001007387 */ /* 0x0003e80000100800 */
[----:B---3--:R-:W-:Y:S04]  /*4fe20*/  STL [R1+0x1214], R52 ;  /* 0x0012143401007387 */ /* 0x008fe80000100800 */
[----:B------:R-:W3:Y:S01]  /*4fe30*/  LDL.LU.64 R48, [R1+0xe0] ;  /* 0x0000e00001307983 */ /* 0x000ee20000300a00 */
[----:B-1----:R-:W-:-:S05]  /*4fe40*/  MOV R0, R53 ;  /* 0x0000003500007202 */ /* 0x002fca0000000f00 */
[----:B------:R1:W-:Y:S04]  /*4fe50*/  STL [R1+0x1210], R0 ;  /* 0x0012100001007387 */ /* 0x0003e80000100800 */
[----:B----4-:R4:W-:Y:S01]  /*4fe60*/  STL [R1+0x121c], R18 ;  /* 0x00121c1201007387 */ /* 0x0109e20000100800 */
[----:B-1----:R-:W-:-:S03]  /*4fe70*/  MOV R0, R19 ;  /* 0x0000001300007202 */ /* 0x002fc60000000f00 */
[----:B----4-:R-:W4:Y:S04]  /*4fe80*/  LDL.LU.64 R18, [R1+0x110] ;  /* 0x0001100001127983 */ /* 0x010f280000300a00 */
[----:B------:R1:W-:Y:S04]  /*4fe90*/  STL [R1+0x1218], R0 ;  /* 0x0012180001007387 */ /* 0x0003e80000100800 */
[----:B------:R1:W-:Y:S02]  /*4fea0*/  STL [R1+0x1224], R20 ;  /* 0x0012241401007387 */ /* 0x0003e40000100800 */
[----:B-1----:R-:W-:-:S02]  /*4feb0*/  IMAD.MOV.U32 R0, RZ, RZ, R21 ;  /* 0x000000ffff007224 */ /* 0x002fc400078e0015 */
[----:B------:R-:W4:Y:S04]  /*4fec0*/  LDL.LU.64 R20, [R1+0x140] ;  /* 0x0001400001147983 */ /* 0x000f280000300a00 */
[----:B------:R1:W-:Y:S04]  /*4fed0*/  STL [R1+0x1220], R0 ;  /* 0x0012200001007387 */ /* 0x0003e80000100800 */
[----:B------:R1:W-:Y:S02]  /*4fee0*/  STL [R1+0x122c], R22 ;  /* 0x00122c1601007387 */ /* 0x0003e40000100800 */
[----:B-1----:R-:W-:-:S02]  /*4fef0*/  MOV R0, R23 ;  /* 0x0000001700007202 */ /* 0x002fc40000000f00 */
[----:B------:R-:W4:Y:S04]  /*4ff00*/  LDL.LU.64 R22, [R1+0x790] ;  /* 0x0007900001167983 */ /* 0x000f280000300a00 */
[----:B------:R1:W-:Y:S04]  /*4ff10*/  STL [R1+0x1228], R0 ;  /* 0x0012280001007387 */ /* 0x0003e80000100800 */
[----:B------:R-:W-:Y:S04]  /*4ff20*/  STL [R1+0x1230], R16 ;  /* 0x0012301001007387 */ /* 0x000fe80000100800 */
[----:B------:R-:W-:Y:S04]  /*4ff30*/  STL [R1+0x1200], R17 ;  /* 0x0012001101007387 */ /* 0x000fe80000100800 */
[----:B------:R-:W-:Y:S01]  /*4ff40*/  STL [R1+0x1204], R14 ;  /* 0x0012040e01007387 */ /* 0x000fe20000100800 */
[----:B-1----:R-:W-:-:S03]  /*4ff50*/  MOV R0, R55 ;  /* 0x0000003700007202 */ /* 0x002fc60000000f00 */
[----:B------:R-:W-:Y:S04]  /*4ff60*/  STL [R1+0x11f8], R15 ;  /* 0x0011f80f01007387 */ /* 0x000fe80000100800 */
[----:B------:R-:W-:Y:S04]  /*4ff70*/  STL [R1+0x11fc], R12 ;  /* 0x0011fc0c01007387 */ /* 0x000fe80000100800 */
[----:B------:R-:W-:Y:S04]  /*4ff80*/  STL [R1+0x11e8], R13 ;  /* 0x0011e80d01007387 */ /* 0x000fe80000100800 */
[----:B------:R1:W-:Y:S04]  /*4ff90*/  STL [R1+0x11f0], R54 ;  /* 0x0011f03601007387 */ /* 0x0003e80000100800 */
[----:B------:R-:W4:Y:S04]  /*4ffa0*/  LDL.LU.64 R50, [R1+0x1f0] ;  /* 0x0001f00001327983 */ /* 0x000f280000300a00 */
[----:B------:R-:W-:Y:S04]  /*4ffb0*/  STL [R1+0x11ec], R0 ;  /* 0x0011ec0001007387 */ /* 0x000fe80000100800 */
[----:B------:R-:W-:Y:S04]  /*4ffc0*/  STL [R1+0x11f4], R10 ;  /* 0x0011f40a01007387 */ /* 0x000fe80000100800 */
[----:B------:R2:W-:Y:S04]  /*4ffd0*/  STL [R1+0x11e0], R11 ;  /* 0x0011e00b01007387 */ /* 0x0005e80000100800 */
[----:B------:R-:W4:Y:S04]  /*4ffe0*/  LDL.LU.64 R52, [R1+0x798] ;  /* 0x0007980001347983 */ /* 0x000f280000300a00 */
[----:B------:R-:W-:Y:S04]  /*4fff0*/  STL [R1+0x11e4], R4 ;  /* 0x0011e40401007387 */ /* 0x000fe80000100800 */
[----:B------:R-:W-:Y:S04]  /*50000*/  STL [R1+0x11d8], R5 ;  /* 0x0011d80501007387 */ /* 0x000fe80000100800 */
[----:B-1----:R-:W4:Y:S04]  /*50010*/  LDL.LU.64 R54, [R1+0x258] ;  /* 0x0002580001367983 */ /* 0x002f280000300a00 */
[----:B------:R-:W-:Y:S04]  /*50020*/  STL [R1+0x11dc], R2 ;  /* 0x0011dc0201007387 */ /* 0x000fe80000100800 */
[----:B------:R-:W4:Y:S04]  /*50030*/  LDL.LU.64 R38, [R1+0x270] ;  /* 0x0002700001267983 */ /* 0x000f280000300a00 */
[----:B------:R-:W4:Y:S04]  /*50040*/  LDL.LU.64 R40, [R1+0x2a0] ;  /* 0x0002a00001287983 */ /* 0x000f280000300a00 */
[----:B------:R-:W4:Y:S04]  /*50050*/  LDL.LU.64 R42, [R1+0x7a0] ;  /* 0x0007a000012a7983 */ /* 0x000f280000300a00 */
[----:B------:R-:W4:Y:S04]  /*50060*/  LDL.LU.64 R34, [R1+0x300] ;  /* 0x0003000001227983 */ /* 0x000f280000300a00 */
[----:B------:R-:W4:Y:S04]  /*50070*/  LDL.LU.64 R36, [R1+0x330] ;  /* 0x0003300001247983 */ /* 0x000f280000300a00 */
[----:B------:R-:W4:Y:S01]  /*50080*/  LDL.LU.64 R44, [R1+0x360] ;  /* 0x00036000012c7983 */ /* 0x000f220000300a00 */
[----:B--2---:R-:W-:-:S02]  /*50090*/  MOV R12, R46 ;  /* 0x0000002e000c7202 */ /* 0x004fc40000000f00 */
[----:B------:R-:W-:Y:S02]  /*500a0*/  MOV R11, R47 ;  /* 0x0000002f000b7202 */ /* 0x000fe40000000f00 */
[----:B------:R-:W2:Y:S01]  /*500b0*/  LDL.LU.64 R46, [R1+0x7a8] ;  /* 0x0007a800012e7983 */ /* 0x000ea20000300a00 */
[----:B---3--:R-:W-:Y:S01]  /*500c0*/  IMAD.MOV.U32 R14, RZ, RZ, R48 ;  /* 0x000000ffff0e7224 */ /* 0x008fe200078e0030 */
[----:B------:R-:W-:Y:S02]  /*500d0*/  MOV R13, R49 ;  /* 0x00000031000d7202 */ /* 0x000fe40000000f00 */
[----:B------:R-:W3:Y:S01]  /*500e0*/  LDL.LU.64 R48, [R1+0x3c0] ;  /* 0x0003c00001307983 */ /* 0x000ee20000300a00 */
[----:B----4-:R-:W-:Y:S01]  /*500f0*/  MOV R16, R18 ;  /* 0x0000001200107202 */ /* 0x010fe20000000f00 */
[----:B------:R-:W-:Y:S01]  /*50100*/  IMAD.MOV.U32 R15, RZ, RZ, R19 ;  /* 0x000000ffff0f7224 */ /* 0x000fe200078e0013 */
[----:B------:R-:W-:Y:S02]  /*50110*/  MOV R18, R20 ;  /* 0x0000001400127202 */ /* 0x000fe40000000f00 */
[----:B------:R-:W-:Y:S01]  /*50120*/  MOV R17, R21 ;  /* 0x0000001500117202 */ /* 0x000fe20000000f00 */
[----:B------:R-:W-:-:S02]  /*50130*/  IMAD.MOV.U32 R21, RZ, RZ, R249 ;  /* 0x000000ffff157224 */ /* 0x000fc400078e00f9 */
[----:B------:R-:W-:Y:S01]  /*50140*/  IMAD.MOV.U32 R20, RZ, RZ, R22 ;  /* 0x000000ffff147224 */ /* 0x000fe200078e0016 */
[----:B------:R-:W-:Y:S02]  /*50150*/  MOV R22, R248 ;  /* 0x000000f800167202 */ /* 0x000fe40000000f00 */
[----:B------:R-:W-:Y:S02]  /*50160*/  MOV R248, R250 ;  /* 0x000000fa00f87202 */ /* 0x000fe40000000f00 */
[----:B------:R-:W-:Y:S02]  /*50170*/  MOV R19, R23 ;  /* 0x0000001700137202 */ /* 0x000fe40000000f00 */
[----:B------:R-:W-:Y:S01]  /*50180*/  MOV R23, R251 ;  /* 0x000000fb00177202 */ /* 0x000fe20000000f00 */
[----:B------:R-:W-:Y:S01]  /*50190*/  IMAD.MOV.U32 R250, RZ, RZ, R50 ;  /* 0x000000fffffa7224 */ /* 0x000fe200078e0032 */
[----:B------:R-:W-:Y:S02]  /*501a0*/  MOV R249, R51 ;  /* 0x0000003300f97202 */ /* 0x000fe40000000f00 */
[----:B------:R-:W4:Y:S01]  /*501b0*/  LDL.LU.64 R50, [R1+0x3f0] ;  /* 0x0003f00001327983 */ /* 0x000f220000300a00 */
[----:B------:R-:W-:Y:S01]  /*501c0*/  MOV R252, R52 ;  /* 0x0000003400fc7202 */ /* 0x000fe20000000f00 */
[----:B------:R-:W-:-:S02]  /*501d0*/  IMAD.MOV.U32 R251, RZ, RZ, R53 ;  /* 0x000000fffffb7224 */ /* 0x000fc400078e0035 */
[----:B------:R-:W4:Y:S04]  /*501e0*/  LDL.LU.64 R52, [R1+0x420] ;  /* 0x0004200001347983 */ /* 0x000f280000300a00 */
[----:B------:R1:W-:Y:S01]  /*501f0*/  STL [R1+0x84], R54 ;  /* 0x0000843601007387 */ /* 0x0003e20000100800 */
[----:B------:R-:W-:-:S03]  /*50200*/  MOV R0, R55 ;  /* 0x0000003700007202 */ /* 0x000fc60000000f00 */
[----:B-1----:R-:W4:Y:S04]  /*50210*/  LDL.LU.64 R54, [R1+0x7b0] ;  /* 0x0007b00001367983 */ /* 0x002f280000300a00 */
[----:B------:R1:W-:Y:S04]  /*50220*/  STL [R1+0x80], R0 ;  /* 0x0000800001007387 */ /* 0x0003e80000100800 */
[----:B------:R1:W-:Y:S02]  /*50230*/  STL [R1+0x8c], R38 ;  /* 0x00008c2601007387 */ /* 0x0003e40000100800 */
[----:B-1----:R-:W-:-:S02]  /*50240*/  MOV R0, R39 ;  /* 0x0000002700007202 */ /* 0x002fc40000000f00 */
[----:B------:R-:W4:Y:S04]  /*50250*/  LDL.LU.64 R38, [R1+0x480] ;  /* 0x0004800001267983 */ /* 0x000f280000300a00 */
        /* <DEDUP_REMOVED lines=21> */
[----:B--2---:R2:W-:Y:S01]  /*503b0*/  STL [R1+0xbc], R46 ;  /* 0x0000bc2e01007387 */ /* 0x0045e20000100800 */
[----:B-1----:R-:W-:-:S03]  /*503c0*/  MOV R0, R47 ;  /* 0x0000002f00007202 */ /* 0x002fc60000000f00 */
[----:B--2---:R-:W2:Y:S04]  /*503d0*/  LDL.LU.64 R46, [R1+0x5a0] ;  /* 0x0005a000012e7983 */ /* 0x004ea80000300a00 */
[----:B------:R1:W-:Y:S04]  /*503e0*/  STL [R1+0xb8], R0 ;  /* 0x0000b80001007387 */ /* 0x0003e80000100800 */
[----:B---3--:R3:W-:Y:S01]  /*503f0*/  STL [R1+0xc4], R48 ;  /* 0x0000c43001007387 */ /* 0x0087e20000100800 */
[----:B-1----:R-:W-:-:S03]  /*50400*/  IMAD.MOV.U32 R0, RZ, RZ, R49 ;  /* 0x000000ffff007224 */ /* 0x002fc600078e0031 */
[----:B---3--:R-:W3:Y:S04]  /*50410*/  LDL.LU.64 R48, [R1+0x7c0] ;  /* 0x0007c00001307983 */ /* 0x008ee80000300a00 */
[----:B------:R1:W-:Y:S04]  /*50420*/  STL [R1+0xc0], R0 ;  /* 0x0000c00001007387 */ /* 0x0003e80000100800 */
[----:B----4-:R4:W-:Y:S01]  /*50430*/  STL [R1+0xcc], R50 ;  /* 0x0000cc3201007387 */ /* 0x0109e20000100800 */
[----:B-1----:R-:W-:-:S03]  /*50440*/  MOV R0, R51 ;  /* 0x0000003300007202 */ /* 0x002fc60000000f00 */
[----:B----4-:R-:W4:Y:S04]  /*50450*/  LDL.LU.64 R50, [R1+0x600] ;  /* 0x0006000001327983 */ /* 0x010f280000300a00 */
        /* <DEDUP_REMOVED lines=33> */
[----:B--2---:R2:W-:Y:S01]  /*50670*/  STL [R1+0x114], R46 ;  /* 0x0001142e01007387 */ /* 0x0045e20000100800 */
[----:B-1----:R-:W-:-:S03]  /*50680*/  MOV R0, R47 ;  /* 0x0000002f00007202 */ /* 0x002fc60000000f00 */
[----:B--2---:R-:W2:Y:S04]  /*50690*/  LDL.LU.64 R46, [R1+0x748] ;  /* 0x00074800012e7983 */ /* 0x004ea80000300a00 */
[----:B------:R1:W-:Y:S04]  /*506a0*/  STL [R1+0x110], R0 ;  /* 0x0001100001007387 */ /* 0x0003e80000100800 */
[----:B---3--:R3:W-:Y:S01]  /*506b0*/  STL [R1+0x11c], R48 ;  /* 0x00011c3001007387 */ /* 0x0087e20000100800 */
[----:B-1----:R-:W-:-:S03]  /*506c0*/  MOV R0, R49 ;  /* 0x0000003100007202 */ /* 0x002fc60000000f00 */
[----:B---3--:R-:W3:Y:S04]  /*506d0*/  LDL.LU.64 R48, [R1+0x740] ;  /* 0x0007400001307983 */ /* 0x008ee80000300a00 */
[----:B------:R1:W-:Y:S04]  /*506e0*/  STL [R1+0x118], R0 ;  /* 0x0001180001007387 */ /* 0x0003e80000100800 */
[----:B----4-:R4:W-:Y:S01]  /*506f0*/  STL [R1+0x124], R50 ;  /* 0x0001243201007387 */ /* 0x0109e20000100800 */
[----:B-1----:R-:W-:-:S03]  /*50700*/  IMAD.MOV.U32 R0, RZ, RZ, R51 ;  /* 0x000000ffff007224 */ /* 0x002fc600078e0033 */
[----:B----4-:R-:W4:Y:S04]  /*50710*/  LDL.LU.64 R50, [R1+0x820] ;  /* 0x0008200001327983 */ /* 0x010f280000300a00 */
        /* <DEDUP_REMOVED lines=33> */
[----:B--2---:R2:W-:Y:S01]  /*50930*/  STL [R1+0x16c], R46 ;  /* 0x00016c2e01007387 */ /* 0x0045e20000100800 */
[----:B-1----:R-:W-:-:S03]  /*50940*/  IMAD.MOV.U32 R0, RZ, RZ, R47 ;  /* 0x000000ffff007224 */ /* 0x002fc600078e002f */
[----:B--2---:R-:W2:Y:S04]  /*50950*/  LDL.LU.64 R46, [R1+0x700] ;  /* 0x00070000012e7983 */ /* 0x004ea80000300a00 */
[----:B------:R1:W-:Y:S04]  /*50960*/  STL [R1+0x168], R0 ;  /* 0x0001680001007387 */ /* 0x0003e80000100800 */
[----:B---3--:R3:W-:Y:S01]  /*50970*/  STL [R1+0x174], R48 ;  /* 0x0001743001007387 */ /* 0x0087e20000100800 */
[----:B-1----:R-:W-:-:S03]  /*50980*/  MOV R0, R49 ;  /* 0x0000003100007202 */ /* 0x002fc60000000f00 */
[----:B---3--:R-:W3:Y:S04]  /*50990*/  LDL.LU.64 R48, [R1+0x6f8] ;  /* 0x0006f80001307983 */ /* 0x008ee80000300a00 */
        /* <DEDUP_REMOVED lines=1833> */
[----:B------:R-:W-:Y:S04]  /*57c30*/  STL [R1+0xfcc], R36 ;  /* 0x000fcc2401007387 */ /* 0x000fe80000100800 */
[----:B------:R-:W4:Y:S01]  /*57c40*/  LDL.LU.64 R32, [R1+0x13a0] ;  /* 0x0013a00001207983 */ /* 0x000f220000300a00 */
[----:B-1----:R-:W-:-:S05]  /*57c50*/  MOV R0, R37 ;  /* 0x0000002500007202 */ /* 0x002fca0000000f00 */
[----:B------:R1:W-:Y:S04]  /*57c60*/  STL [R1+0xfc8], R0 ;  /* 0x000fc80001007387 */ /* 0x0003e80000100800 */
[----:B------:R1:W-:Y:S02]  /*57c70*/  STL [R1+0xfd4], R44 ;  /* 0x000fd42c01007387 */ /* 0x0003e40000100800 */
[----:B-1----:R-:W-:Y:S02]  /*57c80*/  MOV R0, R45 ;  /* 0x0000002d00007202 */ /* 0x002fe40000000f00 */
        /* <DEDUP_REMOVED lines=14> */
[----:B------:R-:W-:Y:S04]  /*57d70*/  STL [R1+0xff4], R52 ;  /* 0x000ff43401007387 */ /* 0x000fe80000100800 */
[----:B------:R-:W4:Y:S01]  /*57d80*/  LDL.LU.64 R36, [R1+0x13c8] ;  /* 0x0013c80001247983 */ /* 0x000f220000300a00 */
[----:B-1----:R-:W-:-:S05]  /*57d90*/  IMAD.MOV.U32 R0, RZ, RZ, R53 ;  /* 0x000000ffff007224 */ /* 0x002fca00078e0035 */
[----:B------:R1:W-:Y:S02]  /*57da0*/  STL [R1+0xff0], R0 ;  /* 0x000ff00001007387 */ /* 0x0003e40000100800 */
[----:B-1----:R-:W-:Y:S02]  /*57db0*/  MOV R0, R55 ;  /* 0x0000003700007202 */ /* 0x002fe40000000f00 */
[----:B------:R-:W-:Y:S04]  /*57dc0*/  STL [R1+0xffc], R54 ;  /* 0x000ffc3601007387 */ /* 0x000fe80000100800 */
[----:B------:R-:W4:Y:S04]  /*57dd0*/  LDL.LU.64 R52, [R1+0x13d0] ;  /* 0x0013d00001347983 */ /* 0x000f280000300a00 */
[----:B------:R1:W-:Y:S04]  /*57de0*/  STL [R1+0xff8], R0 ;  /* 0x000ff80001007387 */ /* 0x0003e80000100800 */
[----:B------:R1:W-:Y:S02]  /*57df0*/  STL [R1+0x1004], R38 ;  /* 0x0010042601007387 */ /* 0x0003e40000100800 */
[----:B-1----:R-:W-:-:S02]  /*57e00*/  MOV R0, R39 ;  /* 0x0000002700007202 */ /* 0x002fc40000000f00 */
[----:B------:R-:W4:Y:S04]  /*57e10*/  LDL.LU.64 R54, [R1+0x13d8] ;  /* 0x0013d80001367983 */ /* 0x000f280000300a00 */
[----:B------:R-:W-:Y:S04]  /*57e20*/  STL [R1+0x100c], R40 ;  /* 0x00100c2801007387 */ /* 0x000fe80000100800 */
[----:B------:R1:W-:Y:S04]  /*57e30*/  STL [R1+0x1000], R0 ;  /* 0x0010000001007387 */ /* 0x0003e80000100800 */
[----:B------:R-:W4:Y:S01]  /*57e40*/  LDL.LU.64 R38, [R1+0x13e0] ;  /* 0x0013e00001267983 */ /* 0x000f220000300a00 */
[----:B-1----:R-:W-:-:S03]  /*57e50*/  IMAD.MOV.U32 R0, RZ, RZ, R41 ;  /* 0x000000ffff007224 */ /* 0x002fc600078e0029 */
[----:B------:R-:W-:Y:S04]  /*57e60*/  STL [R1+0x1014], R42 ;  /* 0x0010142a01007387 */ /* 0x000fe80000100800 */
[----:B------:R1:W-:Y:S04]  /*57e70*/  STL [R1+0x1008], R0 ;  /* 0x0010080001007387 */ /* 0x0003e80000100800 */
[----:B------:R-:W4:Y:S01]  /*57e80*/  LDL.LU.64 R40, [R1+0x13e8] ;  /* 0x0013e80001287983 */ /* 0x000f220000300a00 */
[----:B-1----:R-:W-:-:S03]  /*57e90*/  MOV R0, R43 ;  /* 0x0000002b00007202 */ /* 0x002fc60000000f00 */
[----:B------:R-:W-:Y:S04]  /*57ea0*/  STL [R1+0x101c], R34 ;  /* 0x00101c2201007387 */ /* 0x000fe80000100800 */
[----:B------:R1:W-:Y:S04]  /*57eb0*/  STL [R1+0x1010], R0 ;  /* 0x0010100001007387 */ /* 0x0003e80000100800 */
[----:B------:R-:W4:Y:S01]  /*57ec0*/  LDL.LU.64 R42, [R1+0x13f0] ;  /* 0x0013f000012a7983 */ /* 0x000f220000300a00 */
[----:B-1----:R-:W-:-:S03]  /*57ed0*/  MOV R0, R35 ;  /* 0x0000002300007202 */ /* 0x002fc60000000f00 */
[----:B------:R-:W-:Y:S04]  /*57ee0*/  STL [R1+0x1024], R32 ;  /* 0x0010242001007387 */ /* 0x000fe80000100800 */
[----:B------:R1:W-:Y:S04]  /*57ef0*/  STL [R1+0x1018], R0 ;  /* 0x0010180001007387 */ /* 0x0003e80000100800 */
[----:B------:R-:W4:Y:S01]  /*57f00*/  LDL.LU.64 R34, [R1+0x13f8] ;  /* 0x0013f80001227983 */ /* 0x000f220000300a00 */
[----:B-1----:R-:W-:-:S03]  /*57f10*/  IMAD.MOV.U32 R0, RZ, RZ, R33 ;  /* 0x000000ffff007224 */ /* 0x002fc600078e0021 */
[----:B------:R-:W-:Y:S04]  /*57f20*/  STL [R1+0x102c], R44 ;  /* 0x00102c2c01007387 */ /* 0x000fe80000100800 */
[----:B------:R1:W-:Y:S02]  /*57f30*/  STL [R1+0x1020], R0 ;  /* 0x0010200001007387 */ /* 0x0003e40000100800 */
[----:B-1----:R-:W-:Y:S02]  /*57f40*/  MOV R0, R45 ;  /* 0x0000002d00007202 */ /* 0x002fe40000000f00 */
        /* <DEDUP_REMOVED lines=38> */
[----:B------:R-:W4:Y:S04]  /*581b0*/  LDL.LU.64 R42, [R1+0x1448] ;  /* 0x00144800012a7983 */ /* 0x000f280000300a00 */
[----:B------:R-:W4:Y:S01]  /*581c0*/  LDL.LU.64 R32, [R1+0x1450] ;  /* 0x0014500001207983 */ /* 0x000f220000300a00 */
[----:B-1----:R-:W-:-:S05]  /*581d0*/  MOV R0, R35 ;  /* 0x0000002300007202 */ /* 0x002fca0000000f00 */
[----:B------:R1:W-:Y:S04]  /*581e0*/  STL [R1+0x1078], R0 ;  /* 0x0010780001007387 */ /* 0x0003e80000100800 */
[----:B------:R1:W-:Y:S02]  /*581f0*/  STL [R1+0x1084], R44 ;  /* 0x0010842c01007387 */ /* 0x0003e40000100800 */
[----:B-1----:R-:W-:Y:S02]  /*58200*/  IMAD.MOV.U32 R0, RZ, RZ, R45 ;  /* 0x000000ffff007224 */ /* 0x002fe400078e002d */
[----:B------:R-:W4:Y:S04]  /*58210*/  LDL.LU.64 R44, [R1+0x1458] ;  /* 0x00145800012c7983 */ /* 0x000f280000300a00 */
[----:B------:R2:W-:Y:S02]  /*58220*/  STL [R1+0x1080], R0 ;  /* 0x0010800001007387 */ /* 0x0005e40000100800 */
[----:B--2---:R-:W-:-:S02]  /*58230*/  MOV R0, R47 ;  /* 0x0000002f00007202 */ /* 0x004fc40000000f00 */
[----:B------:R1:W-:Y:S04]  /*58240*/  STL [R1+0x108c], R46 ;  /* 0x00108c2e01007387 */ /* 0x0003e80000100800 */
[----:B-1----:R-:W2:Y:S04]  /*58250*/  LDL.LU.64 R46, [R1+0x1460] ;  /* 0x00146000012e7983 */ /* 0x002ea80000300a00 */
[----:B------:R1:W-:Y:S04]  /*58260*/  STL [R1+0x1088], R0 ;  /* 0x0010880001007387 */ /* 0x0003e80000100800 */
[----:B---3--:R3:W-:Y:S04]  /*58270*/  STL [R1+0x1094], R48 ;  /* 0x0010943001007387 */ /* 0x0087e80000100800 */
[----:B------:R-:W2:Y:S01]  /*58280*/  LDL.LU.64 R34, [R1+0x1468] ;  /* 0x0014680001227983 */ /* 0x000ea20000300a00 */
[----:B-1----:R-:W-:-:S03]  /*58290*/  MOV R0, R49 ;  /* 0x0000003100007202 */ /* 0x002fc60000000f00 */
[----:B----4-:R-:W-:Y:S04]  /*582a0*/  STL [R1+0x109c], R50 ;  /* 0x00109c3201007387 */ /* 0x010fe80000100800 */
[----:B------:R1:W-:Y:S04]  /*582b0*/  STL [R1+0x1090], R0 ;  /* 0x0010900001007387 */ /* 0x0003e80000100800 */
[----:B---3--:R-:W3:Y:S01]  /*582c0*/  LDL.LU.64 R48, [R1+0x1470] ;  /* 0x0014700001307983 */ /* 0x008ee20000300a00 */
[----:B-1----:R-:W-:-:S03]  /*582d0*/  IMAD.MOV.U32 R0, RZ, RZ, R51 ;  /* 0x000000ffff007224 */ /* 0x002fc600078e0033 */
[----:B------:R-:W-:Y:S04]  /*582e0*/  STL [R1+0x10a4], R36 ;  /* 0x0010a42401007387 */ /* 0x000fe80000100800 */
[----:B------:R1:W-:Y:S04]  /*582f0*/  STL [R1+0x1098], R0 ;  /* 0x0010980001007387 */ /* 0x0003e80000100800 */
[----:B------:R-:W4:Y:S01]  /*58300*/  LDL.LU.64 R50, [R1+0x1478] ;  /* 0x0014780001327983 */ /* 0x000f220000300a00 */
[----:B-1----:R-:W-:-:S03]  /*58310*/  MOV R0, R37 ;  /* 0x0000002500007202 */ /* 0x002fc60000000f00 */
        /* <DEDUP_REMOVED lines=25> */
[----:B------:R1:W-:Y:S02]  /*584b0*/  STL [R1+0x10d0], R0 ;  /* 0x0010d00001007387 */ /* 0x0003e40000100800 */
[----:B-1----:R-:W-:Y:S02]  /*584c0*/  MOV R0, R45 ;  /* 0x0000002d00007202 */ /* 0x002fe40000000f00 */
[----:B------:R-:W4:Y:S04]  /*584d0*/  LDL.LU.64 R44, [R1+0x14b0] ;  /* 0x0014b000012c7983 */ /* 0x000f280000300a00 */
[----:B------:R2:W-:Y:S02]  /*584e0*/  STL [R1+0x10d8], R0 ;  /* 0x0010d80001007387 */ /* 0x0005e40000100800 */
[----:B--2---:R-:W-:-:S02]  /*584f0*/  IMAD.MOV.U32 R0, RZ, RZ, R47 ;  /* 0x000000ffff007224 */ /* 0x004fc400078e002f */
[----:B------:R1:W-:Y:S04]  /*58500*/  STL [R1+0x10e4], R46 ;  /* 0x0010e42e01007387 */ /* 0x0003e80000100800 */
[----:B------:R-:W-:Y:S04]  /*58510*/  STL [R1+0x10ec], R34 ;  /* 0x0010ec2201007387 */ /* 0x000fe80000100800 */
[----:B------:R2:W-:Y:S04]  /*58520*/  STL [R1+0x10e0], R0 ;  /* 0x0010e00001007387 */ /* 0x0005e80000100800 */
[----:B-1----:R-:W4:Y:S01]  /*58530*/  LDL.LU.64 R46, [R1+0x14b8] ;  /* 0x0014b800012e7983 */ /* 0x002f220000300a00 */
[----:B--2---:R-:W-:-:S03]  /*58540*/  MOV R0, R35 ;  /* 0x0000002300007202 */ /* 0x004fc60000000f00 */
[----:B---3--:R-:W-:Y:S04]  /*58550*/  STL [R1+0x10f4], R48 ;  /* 0x0010f43001007387 */ /* 0x008fe80000100800 */
[----:B------:R1:W-:Y:S02]  /*58560*/  STL [R1+0x10e8], R0 ;  /* 0x0010e80001007387 */ /* 0x0003e40000100800 */
[----:B-1----:R-:W-:Y:S02]  /*58570*/  MOV R0, R49 ;  /* 0x0000003100007202 */ /* 0x002fe40000000f00 */
[----:B------:R-:W2:Y:S04]  /*58580*/  LDL.LU.64 R48, [R1+0x14c0] ;  /* 0x0014c00001307983 */ /* 0x000ea80000300a00 */
[----:B------:R1:W-:Y:S04]  /*58590*/  STL [R1+0x10f0], R0 ;  /* 0x0010f00001007387 */ /* 0x0003e80000100800 */
[----:B----4-:R3:W-:Y:S01]  /*585a0*/  STL [R1+0x10fc], R50 ;  /* 0x0010fc3201007387 */ /* 0x0107e20000100800 */
[----:B-1----:R-:W-:-:S03]  /*585b0*/  IMAD.MOV.U32 R0, RZ, RZ, R51 ;  /* 0x000000ffff007224 */ /* 0x002fc600078e0033 */
[----:B------:R-:W-:Y:S04]  /*585c0*/  STL [R1+0x1104], R36 ;  /* 0x0011042401007387 */ /* 0x000fe80000100800 */
[----:B------:R1:W-:Y:S04]  /*585d0*/  STL [R1+0x10f8], R0 ;  /* 0x0010f80001007387 */ /* 0x0003e80000100800 */
[----:B---3--:R-:W3:Y:S01]  /*585e0*/  LDL.LU.64 R50, [R1+0x14c8] ;  /* 0x0014c80001327983 */ /* 0x008ee20000300a00 */
[----:B-1----:R-:W-:-:S03]  /*585f0*/  MOV R0, R37 ;  /* 0x0000002500007202 */ /* 0x002fc60000000f00 */
[----:B------:R-:W-:Y:S04]  /*58600*/  STL [R1+0x110c], R52 ;  /* 0x00110c3401007387 */ /* 0x000fe80000100800 */
[----:B------:R1:W-:Y:S02]  /*58610*/  STL [R1+0x1100], R0 ;  /* 0x0011000001007387 */ /* 0x0003e40000100800 */
[----:B-1----:R-:W-:Y:S02]  /*58620*/  MOV R0, R53 ;  /* 0x0000003500007202 */ /* 0x002fe40000000f00 */
        /* <DEDUP_REMOVED lines=15> */
[----:B------:R-:W-:Y:S04]  /*58720*/  STL [R1+0x112c], R42 ;  /* 0x00112c2a01007387 */ /* 0x000fe80000100800 */
[----:B------:R-:W4:Y:S01]  /*58730*/  LDL.LU.64 R32, [R1+0x14f8] ;  /* 0x0014f80001207983 */ /* 0x000f220000300a00 */
[----:B-1----:R-:W-:-:S03]  /*58740*/  IMAD.MOV.U32 R0, RZ, RZ, R43 ;  /* 0x000000ffff007224 */ /* 0x002fc600078e002b */
[----:B------:R-:W4:Y:S04]  /*58750*/  LDL.LU.64 R34, [R1+0x1500] ;  /* 0x0015000001227983 */ /* 0x000f280000300a00 */
[----:B------:R1:W-:Y:S04]  /*58760*/  STL [R1+0x1128], R0 ;  /* 0x0011280001007387 */ /* 0x0003e80000100800 */
[----:B------:R-:W-:Y:S04]  /*58770*/  STL [R1+0x1134], R44 ;  /* 0x0011342c01007387 */ /* 0x000fe80000100800 */
[----:B------:R-:W4:Y:S01]  /*58780*/  LDL.LU.64 R36, [R1+0x1508] ;  /* 0x0015080001247983 */ /* 0x000f220000300a00 */
[----:B-1----:R-:W-:-:S03]  /*58790*/  MOV R0, R45 ;  /* 0x0000002d00007202 */ /* 0x002fc60000000f00 */
[----:B------:R-:W4:Y:S04]  /*587a0*/  LDL.LU.64 R38, [R1+0x1510] ;  /* 0x0015100001267983 */ /* 0x000f280000300a00 */
[----:B------:R1:W-:Y:S04]  /*587b0*/  STL [R1+0x1130], R0 ;  /* 0x0011300001007387 */ /* 0x0003e80000100800 */
[----:B------:R-:W-:Y:S04]  /*587c0*/  STL [R1+0x113c], R46 ;  /* 0x00113c2e01007387 */ /* 0x000fe80000100800 */
[----:B------:R-:W4:Y:S01]  /*587d0*/  LDL.LU.64 R40, [R1+0x1518] ;  /* 0x0015180001287983 */ /* 0x000f220000300a00 */
[----:B-1----:R-:W-:-:S03]  /*587e0*/  MOV R0, R47 ;  /* 0x0000002f00007202 */ /* 0x002fc60000000f00 */
[----:B------:R-:W4:Y:S04]  /*587f0*/  LDL.LU.64 R42, [R1+0x1520] ;  /* 0x00152000012a7983 */ /* 0x000f280000300a00 */
[----:B------:R1:W-:Y:S04]  /*58800*/  STL [R1+0x1138], R0 ;  /* 0x0011380001007387 */ /* 0x0003e80000100800 */
[----:B--2---:R-:W-:Y:S04]  /*58810*/  STL [R1+0x1144], R48 ;  /* 0x0011443001007387 */ /* 0x004fe80000100800 */
[----:B------:R-:W2:Y:S01]  /*58820*/  LDL.LU.64 R44, [R1+0x1528] ;  /* 0x00152800012c7983 */ /* 0x000ea20000300a00 */
[----:B-1----:R-:W-:-:S03]  /*58830*/  IMAD.MOV.U32 R0, RZ, RZ, R49 ;  /* 0x000000ffff007224 */ /* 0x002fc600078e0031 */
[----:B------:R-:W2:Y:S04]  /*58840*/  LDL.LU.64 R46, [R1+0x1530] ;  /* 0x00153000012e7983 */ /* 0x000ea80000300a00 */
[----:B------:R3:W-:Y:S02]  /*58850*/  STL [R1+0x1140], R0 ;  /* 0x0011400001007387 */ /* 0x0007e40000100800 */
[----:B---3--:R-:W-:Y:S02]  /*58860*/  MOV R0, R51 ;  /* 0x0000003300007202 */ /* 0x008fe40000000f00 */
[----:B------:R1:W-:Y:S04]  /*58870*/  STL [R1+0x114c], R50 ;  /* 0x00114c3201007387 */ /* 0x0003e80000100800 */
[----:B------:R-:W3:Y:S04]  /*58880*/  LDL.LU.64 R48, [R1+0x1538] ;  /* 0x0015380001307983 */ /* 0x000ee80000300a00 */
[----:B-1----:R-:W3:Y:S04]  /*58890*/  LDL.LU.64 R50, [R1+0x1540] ;  /* 0x0015400001327983 */ /* 0x002ee80000300a00 */
[----:B------:R4:W-:Y:S02]  /*588a0*/  STL [R1+0x1148], R0 ;  /* 0x0011480001007387 */ /* 0x0009e40000100800 */
[----:B----4-:R-:W-:-:S02]  /*588b0*/  MOV R0, R53 ;  /* 0x0000003500007202 */ /* 0x010fc40000000f00 */
[----:B------:R1:W-:Y:S04]  /*588c0*/  STL [R1+0x1154], R52 ;  /* 0x0011543401007387 */ /* 0x0003e80000100800 */
[----:B-1----:R-:W4:Y:S04]  /*588d0*/  LDL.LU.64 R52, [R1+0x1548] ;  /* 0x0015480001347983 */ /* 0x002f280000300a00 */
        /* <DEDUP_REMOVED lines=9> */
[----:B------:R-:W-:Y:S01]  /*58970*/  STL [R1+0x1174], R30 ;  /* 0x0011741e01007387 */ /* 0x000fe20000100800 */
[----:B-1----:R-:W-:-:S05]  /*58980*/  MOV R0, R29 ;  /* 0x0000001d00007202 */ /* 0x002fca0000000f00 */
[----:B------:R1:W-:Y:S04]  /*58990*/  STL [R1+0x1168], R0 ;  /* 0x0011680001007387 */ /* 0x0003e80000100800 */
[----:B------:R-:W-:Y:S01]  /*589a0*/  STL [R1+0x117c], R32 ;  /* 0x00117c2001007387 */ /* 0x000fe20000100800 */
[----:B-1----:R-:W-:-:S05]  /*589b0*/  IMAD.MOV.U32 R0, RZ, RZ, R31 ;  /* 0x000000ffff007224 */ /* 0x002fca00078e001f */
[----:B------:R1:W-:Y:S04]  /*589c0*/  STL [R1+0x1170], R0 ;  /* 0x0011700001007387 */ /* 0x0003e80000100800 */
[----:B------:R-:W-:Y:S01]  /*589d0*/  STL [R1+0x1184], R34 ;  /* 0x0011842201007387 */ /* 0x000fe20000100800 */
[----:B-1----:R-:W-:-:S05]  /*589e0*/  MOV R0, R33 ;  /* 0x0000002100007202 */ /* 0x002fca0000000f00 */
[----:B------:R1:W-:Y:S04]  /*589f0*/  STL [R1+0x1178], R0 ;  /* 0x0011780001007387 */ /* 0x0003e80000100800 */
[----:B------:R-:W-:Y:S01]  /*58a00*/  STL [R1+0x118c], R36 ;  /* 0x00118c2401007387 */ /* 0x000fe20000100800 */
[----:B-1----:R-:W-:-:S05]  /*58a10*/  MOV R0, R35 ;  /* 0x0000002300007202 */ /* 0x002fca0000000f00 */
[----:B------:R1:W-:Y:S04]  /*58a20*/  STL [R1+0x1180], R0 ;  /* 0x0011800001007387 */ /* 0x0003e80000100800 */
[----:B------:R-:W-:Y:S01]  /*58a30*/  STL [R1+0x1194], R38 ;  /* 0x0011942601007387 */ /* 0x000fe20000100800 */
[----:B-1----:R-:W-:-:S05]  /*58a40*/  IMAD.MOV.U32 R0, RZ, RZ, R37 ;  /* 0x000000ffff007224 */ /* 0x002fca00078e0025 */
[----:B------:R1:W-:Y:S02]  /*58a50*/  STL [R1+0x1188], R0 ;  /* 0x0011880001007387 */ /* 0x0003e40000100800 */
[----:B-1----:R-:W-:Y:S02]  /*58a60*/  MOV R0, R39 ;  /* 0x0000002700007202 */ /* 0x002fe40000000f00 */
[----:B------:R-:W-:Y:S04]  /*58a70*/  STL [R1+0x119c], R40 ;  /* 0x00119c2801007387 */ /* 0x000fe80000100800 */
[----:B------:R1:W-:Y:S04]  /*58a80*/  STL [R1+0x1190], R0 ;  /* 0x0011900001007387 */ /* 0x0003e80000100800 */
[----:B------:R-:W-:Y:S01]  /*58a90*/  STL [R1+0x11a4], R42 ;  /* 0x0011a42a01007387 */ /* 0x000fe20000100800 */
[----:B-1----:R-:W-:-:S05]  /*58aa0*/  MOV R0, R41 ;  /* 0x0000002900007202 */ /* 0x002fca0000000f00 */
[----:B------:R1:W-:Y:S02]  /*58ab0*/  STL [R1+0x1198], R0 ;  /* 0x0011980001007387 */ /* 0x0003e40000100800 */
[----:B-1----:R-:W-:Y:S02]  /*58ac0*/  IMAD.MOV.U32 R0, RZ, RZ, R43 ;  /* 0x000000ffff007224 */ /* 0x002fe400078e002b */
[----:B--2---:R-:W-:Y:S04]  /*58ad0*/  STL [R1+0x11ac], R44 ;  /* 0x0011ac2c01007387 */ /* 0x004fe80000100800 */
[----:B------:R1:W-:Y:S04]  /*58ae0*/  STL [R1+0x11a0], R0 ;  /* 0x0011a00001007387 */ /* 0x0003e80000100800 */
[----:B------:R-:W-:Y:S01]  /*58af0*/  STL [R1+0x11b4], R46 ;  /* 0x0011b42e01007387 */ /* 0x000fe20000100800 */
[----:B-1----:R-:W-:-:S05]  /*58b00*/  MOV R0, R45 ;  /* 0x0000002d00007202 */ /* 0x002fca0000000f00 */
[----:B------:R1:W-:Y:S04]  /*58b10*/  STL [R1+0x11a8], R0 ;  /* 0x0011a80001007387 */ /* 0x0003e80000100800 */
[----:B---3--:R-:W-:Y:S01]  /*58b20*/  STL [R1+0x11bc], R48 ;  /* 0x0011bc3001007387 */ /* 0x008fe20000100800 */
[----:B-1----:R-:W-:-:S05]  /*58b30*/  MOV R0, R47 ;  /* 0x0000002f00007202 */ /* 0x002fca0000000f00 */
[----:B------:R1:W-:Y:S04]  /*58b40*/  STL [R1+0x11b0], R0 ;  /* 0x0011b00001007387 */ /* 0x0003e80000100800 */
[----:B------:R-:W-:Y:S01]  /*58b50*/  STL [R1+0x11c4], R50 ;  /* 0x0011c43201007387 */ /* 0x000fe20000100800 */
[----:B-1----:R-:W-:-:S05]  /*58b60*/  IMAD.MOV.U32 R0, RZ, RZ, R49 ;  /* 0x000000ffff007224 */ /* 0x002fca00078e0031 */
[----:B------:R1:W-:Y:S02]  /*58b70*/  STL [R1+0x11b8], R0 ;  /* 0x0011b80001007387 */ /* 0x0003e40000100800 */
[----:B-1----:R-:W-:Y:S02]  /*58b80*/  MOV R0, R51 ;  /* 0x0000003300007202 */ /* 0x002fe40000000f00 */
[----:B----4-:R-:W-:-:S03]  /*58b90*/  MOV R2, R53 ;  /* 0x0000003500027202 */ /* 0x010fc60000000f00 */
[----:B------:R-:W-:Y:S04]  /*58ba0*/  STL [R1+0x11c0], R0 ;  /* 0x0011c00001007387 */ /* 0x000fe80000100800 */
[----:B------:R-:W-:Y:S04]  /*58bb0*/  STL [R1+0x11cc], R52 ;  /* 0x0011cc3401007387 */ /* 0x000fe80000100800 */
[----:B------:R1:W-:Y:S02]  /*58bc0*/  STL [R1+0x11c8], R2 ;  /* 0x0011c80201007387 */ /* 0x0003e40000100800 */
[----:B-1----:R-:W-:-:S02]  /*58bd0*/  IMAD.MOV.U32 R2, RZ, RZ, R55 ;  /* 0x000000ffff027224 */ /* 0x002fc400078e0037 */
[----:B------:R1:W-:Y:S04]  /*58be0*/  STL [R1+0x11d4], R54 ;  /* 0x0011d43601007387 */ /* 0x0003e80000100800 */
[----:B------:R2:W-:Y:S04]  /*58bf0*/  STL [R1+0x11d0], R2 ;  /* 0x0011d00201007387 */ /* 0x0005e80000100800 */
[----:B------:R2:W-:Y:S04]  /*58c00*/  STL [R1], RZ ;  /* 0x000000ff01007387 */ /* 0x0005e80000100800 */
[----:B------:R2:W-:Y:S04]  /*58c10*/  STL [R1+0x4], RZ ;  /* 0x000004ff01007387 */ /* 0x0005e80000100800 */
        /* <DEDUP_REMOVED lines=29> */
[----:B------:R2:W-:Y:S01]  /*58df0*/  STL [R1+0x7c], RZ ;  /* 0x00007cff01007387 */ /* 0x0005e20000100800 */
[----:B------:R-:W-:Y:S01]  /*58e00*/  SHF.R.S32.HI R0, RZ, 0x1f, R9 ;  /* 0x0000001fff007819 */ /* 0x000fe20000011409 */
[----:B------:R-:W-:-:S03]  /*58e10*/  USHF.R.S32.HI UR11, URZ, 0x1f, UR6 ;  /* 0x0000001f3f0b7899 */ /* 0x000fc60008011406 */
[----:B------:R-:W-:Y:S01]  /*58e20*/  LEA.HI R0, R0, R9, RZ, 0x7 ;  /* 0x0000000900007211 */ /* 0x000fe200078f38ff */
[----:B------:R-:W-:Y:S01]  /*58e30*/  USHF.R.S32.HI UR12, URZ, 0x1f, UR7 ;  /* 0x0000001f3f0c7899 */ /* 0x000fe20008011407 */
[----:B------:R-:W-:Y:S01]  /*58e40*/  IMAD.MOV.U32 R10, RZ, RZ, R3 ;  /* 0x000000ffff0a7224 */ /* 0x000fe200078e0003 */
[----:B------:R-:W-:Y:S02]  /*58e50*/  MOV R9, RZ ;  /* 0x000000ff00097202 */ /* 0x000fe40000000f00 */
        /* <DEDUP_REMOVED lines=71> */
[----:B------:R-:W-:Y:S02]  /*592d0*/  SHF.R.S32.HI R0, RZ, 0x7, R0 ;  /* 0x00000007ff007819 */ /* 0x000fe40000011400 */
        /* <DEDUP_REMOVED lines=40> */
[----:B-1----:R-:W-:Y:S01]  /*59560*/  CS2R R54, SRZ ;  /* 0x0000000000367805 */ /* 0x002fe2000001ff00 */
[----:B------:R-:W-:Y:S02]  /*59570*/  USHF.L.U32 UR4, UR6, 0x2, URZ ;  /* 0x0000000206047899 */ /* 0x000fe4000800063f */
[----:B------:R-:W-:Y:S02]  /*59580*/  USHF.L.U32 UR5, UR7, 0x2, URZ ;  /* 0x0000000207057899 */ /* 0x000fe4000800063f */
[----:B------:R-:W-:Y:S01]  /*59590*/  USHF.L.U64.HI UR6, UR6, 0x2, UR11 ;  /* 0x0000000206067899 */ /* 0x000fe2000801020b */
[----:B------:R-:W-:Y:S01]  /*595a0*/  UMOV UR60, 0x6 ;  /* 0x00000006003c7882 */ /* 0x000fe20000000000 */
[----:B------:R-:W-:Y:S01]  /*595b0*/  USHF.L.U64.HI UR7, UR7, 0x2, UR12 ;  /* 0x0000000207077899 */ /* 0x000fe2000801020c */
[----:B--2---:R-:W-:-:S11]  /*595c0*/  UMOV UR11, 0xffffffff ;  /* 0xffffffff000b7882 */ /* 0x004fd60000000000 */
.L_x_1:
[----:B------:R-:W-:Y:S01]  /*595d0*/  STL.64 [R1+0x1b48], R54 ;  /* 0x001b483601007387 */ /* 0x000fe20000100a00 */
[----:B------:R-:W-:Y:S01]  /*595e0*/  UIADD3 UR11, UR11, 0x1, URZ ;  /* 0x000000010b0b7890 */ /* 0x000fe2000fffe03f */
[----:B------:R-:W-:-:S04]  /*595f0*/  DEPBAR.LE SB0, 0xc ;  /* 0x000083000000791a */ /* 0x000fc80000000000 */
[----:B------:R-:W-:Y:S01]  /*59600*/  STL.64 [R1+0x1b40], R52 ;  /* 0x001b403401007387 */ /* 0x000fe20000100a00 */
[----:B------:R-:W-:Y:S01]  /*59610*/  UMOV UR37, 0x40000040 ;  /* 0x4000004000257882 */ /* 0x000fe20000000000 */
[----:B------:R-:W-:Y:S01]  /*59620*/  UMOV UR39, 0x40000040 ;  /* 0x4000004000277882 */ /* 0x000fe20000000000 */
[----:B------:R-:W1:Y:S01]  /*59630*/  LDC R2, c[0x0][0x230] ;  /* 0x00008c00ff027b82 */ /* 0x000e620000000800 */
        /* <DEDUP_REMOVED lines=14> */
[----:B--2---:R-:W2:Y:S04]  /*59720*/  LDL.LU.64 R24, [R1] ;  /* 0x0000000001187983 */ /* 0x004ea80000300a00 */
        /* <DEDUP_REMOVED lines=15> */
[----:B------:R-:W-:Y:S01]  /*59820*/  UISETP.GT.AND UP0, UPT, UR11, 0x7, UPT ;  /* 0x000000070b00788c */ /* 0x000fe2000bf04270 */
[----:B------:R-:W-:Y:S03]  /*59830*/  BAR.SYNC.DEFER_BLOCKING 0x0 ;  /* 0x0000000000007b1d */ /* 0x000fe60000010000 */
[----:B------:R-:W-:-:S04]  /*59840*/  USEL UR11, UR11, URZ, !UP0 ;  /* 0x0000003f0b0b7287 */ /* 0x000fc8000c000000 */
[----:B------:R-:W-:Y:S02]  /*59850*/  ULEA UR13, UR11, UR10, 0xf ;  /* 0x0000000a0b0d7291 */ /* 0x000fe4000f8e783f */
[----:B------:R-:W-:Y:S01]  /*59860*/  ULEA UR12, UR11, UR10, 0x12 ;  /* 0x0000000a0b0c7291 */ /* 0x000fe2000f8e903f */
[----:B-----5:R-:W-:Y:S01]  /*59870*/  STL [R1+0x1acc], R7 ;  /* 0x001acc0701007387 */ /* 0x020fe20000100800 */
[----:B------:R-:W-:Y:S02]  /*59880*/  UIADD3 UR13, UR13, 0x200000, URZ ;  /* 0x002000000d0d7890 */ /* 0x000fe4000fffe03f */
[----:B------:R-:W-:Y:S01]  /*59890*/  USHF.R.U32.HI UR12, URZ, 0x4, UR12 ;  /* 0x000000043f0c7899 */ /* 0x000fe2000801160c */
[----:B------:R-:W-:Y:S01]  /*598a0*/  STL [R1+0x1ab0], R8 ;  /* 0x001ab00801007387 */ /* 0x000fe20000100800 */
[----:B------:R-:W-:Y:S02]  /*598b0*/  USHF.R.U32.HI UR13, URZ, 0x4, UR13 ;  /* 0x000000043f0d7899 */ /* 0x000fe4000801160d */
[----:B------:R-:W-:-:S02]  /*598c0*/  USGXT.U32 UR36, UR12, 0xe ;  /* 0x0000000e0c24789a */ /* 0x000fc40008000000 */
[----:B------:R-:W-:Y:S02]  /*598d0*/  USGXT.U32 UR38, UR13, 0xe ;  /* 0x0000000e0d26789a */ /* 0x000fe40008000000 */
[----:B------:R-:W-:Y:S02]  /*598e0*/  UIADD3 UR40, UP0, UR36, 0x2, URZ ;  /* 0x0000000224287890 */ /* 0x000fe4000ff1e03f */
[----:B------:R-:W-:Y:S01]  /*598f0*/  UIADD3 UR42, UP1, UR38, 0x2, URZ ;  /* 0x00000002262a7890 */ /* 0x000fe2000ff3e03f */
[----:B------:R-:W-:Y:S01]  /*59900*/  UMOV UR12, URZ ;  /* 0x0000003f000c7c82 */ /* 0x000fe20008000000 */
[----:B------:R-:W-:Y:S01]  /*59910*/  UMOV UR13, URZ ;  /* 0x0000003f000d7c82 */ /* 0x000fe20008000000 */
[----:B------:R-:W-:Y:S02]  /*59920*/  UIADD3.X UR41, UR12, 0x40000040, URZ, UP0, !UPT ;  /* 0x400000400c297890 */ /* 0x000fe400087fe43f */
[----:B------:R-:W-:Y:S02]  /*59930*/  UIADD3.X UR43, UR13, 0x40000040, URZ, UP1, !UPT ;  /* 0x400000400d2b7890 */ /* 0x000fe40008ffe43f */
[----:B------:R-:W-:-:S02]  /*59940*/  UIADD3.64 UR52, UR40, 0x2, URZ ;  /* 0x0000000228347897 */ /* 0x000fc4000fffe03f */
[----:B------:R-:W-:Y:S02]  /*59950*/  UIADD3.64 UR54, UR42, 0x2, URZ ;  /* 0x000000022a367897 */ /* 0x000fe4000fffe03f */
[----:B------:R-:W-:Y:S02]  /*59960*/  UIADD3.64 UR56, UR40, 0x4, URZ ;  /* 0x0000000428387897 */ /* 0x000fe4000fffe03f */
[----:B------:R-:W-:Y:S02]  /*59970*/  UIADD3.64 UR58, UR42, 0x4, URZ ;  /* 0x000000042a3a7897 */ /* 0x000fe4000fffe03f */
[----:B------:R-:W-:Y:S02]  /*59980*/  UIADD3.64 UR16, UR40, 0xffe, URZ ;  /* 0x00000ffe28107897 */ /* 0x000fe4000fffe03f */
[----:B------:R-:W-:Y:S02]  /*59990*/  UIADD3.64 UR18, UR42, 0x1fe, URZ ;  /* 0x000001fe2a127897 */ /* 0x000fe4000fffe03f */
        /* <DEDUP_REMOVED lines=11> */
[----:B------:R-:W-:Y:S01]  /*59a50*/  UIADD3.64 UR22, UR42, 0x600, URZ ;  /* 0x000006002a167897 */ /* 0x000fe2000fffe03f */
[----:B--2---:R-:W-:-:S06]  /*59a60*/  WARPGROUP.ARRIVE ;  /* 0x00000000000079c5 */ /* 0x004fcc0000000000 */
[----:B------:R-:W-:Y:S01]  /*59a70*/  HGMMA.64x64x8.F32.TF32 R24, gdesc[UR36], R24, gsb0 ;  /* 0x04e00000241879f0 */ /* 0x000fe20008002818 */
[----:B------:R-:W-:Y:S02]  /*59a80*/  UIADD3.64 UR36, UR40, 0x1fe, URZ ;  /* 0x000001fe28247897 */ /* 0x000fe4000fffe03f */
[----:B------:R-:W-:Y:S02]  /*59a90*/  WARPGROUP.DEPBAR.LE gsb0, 0x0 ;  /* 0x00008000000079c5 */ /* 0x000fe40000010000 */
[----:B------:R-:W-:-:S06]  /*59aa0*/  WARPGROUP.ARRIVE ;  /* 0x00000000000079c5 */ /* 0x000fcc0000000000 */
[----:B------:R-:W-:Y:S03]  /*59ab0*/  HGMMA.64x64x8.F32.TF32 R24, gdesc[UR40], R24, gsb0 ;  /* 0x04e00000281879f0 */ /* 0x000fe60008002818 */
[----:B------:R-:W-:Y:S02]  /*59ac0*/  WARPGROUP.DEPBAR.LE gsb0, 0x0 ;  /* 0x00008000000079c5 */ /* 0x000fe40000010000 */
[----:B------:R-:W-:-:S06]  /*59ad0*/  WARPGROUP.ARRIVE ;  /* 0x00000000000079c5 */ /* 0x000fcc0000000000 */
[----:B------:R-:W-:Y:S01]  /*59ae0*/  HGMMA.64x64x8.F32.TF32 R24, gdesc[UR52], R24, gsb0 ;  /* 0x04e00000341879f0 */ /* 0x000fe20008002818 */
[----:B------:R-:W-:Y:S01]  /*59af0*/  UMOV UR52, UR18 ;  /* 0x0000001200347c82 */ /* 0x000fe20008000000 */
[----:B------:R-:W-:Y:S01]  /*59b00*/  UMOV UR53, UR19 ;  /* 0x0000001300357c82 */ /* 0x000fe20008000000 */
        /* <DEDUP_REMOVED lines=8> */
[----:B------:R-:W-:Y:S02]  /*59b90*/  UIADD3.64 UR16, UR40, 0x3002, URZ ;  /* 0x0000300228107897 */ /* 0x000fe4000fffe03f */
[----:B------:R-:W-:Y:S01]  /*59ba0*/  UIADD3.64 UR18, UR42, 0x602, URZ ;  /* 0x000006022a127897 */ /* 0x000fe2000fffe03f */
        /* <DEDUP_REMOVED lines=22> */
[----:B------:R-:W-:Y:S03]  /*59d10*/  HGMMA.64x64x8.F32.TF32 R24, gdesc[UR48], R24, gsb0 ;  /* 0x04e00000301879f0 */ /* 0x000fe60008002818 */
        /* <DEDUP_REMOVED lines=19> */
[----:B------:R-:W-:Y:S01]  /*59e50*/  WARPGROUP.ARRIVE ;  /* 0x00000000000079c5 */ /* 0x000fe20000000000 */
[----:B------:R-:W-:Y:S01]  /*59e60*/  UIADD3.64 UR44, UR40, 0x200, URZ ;  /* 0x00000200282c7897 */ /* 0x000fe2000fffe03f */
[----:B------:R-:W-:Y:S04]  /*59e70*/  STL.64 [R1], R24 ;  /* 0x0000001801007387 */ /* 0x000fe80000100a00 */
[----:B------:R-:W-:Y:S01]  /*59e80*/  HGMMA.64x64x8.F32.TF32 R216, gdesc[UR36], R216, gsb0 ;  /* 0x04e0000024d879f0 */ /* 0x000fe200080028d8 */
[----:B------:R-:W-:Y:S01]  /*59e90*/  UMOV UR46, UR42 ;  /* 0x0000002a002e7c82 */ /* 0x000fe20008000000 */
[----:B------:R-:W-:Y:S01]  /*59ea0*/  UMOV UR47, UR43 ;  /* 0x0000002b002f7c82 */ /* 0x000fe20008000000 */
[----:B------:R-:W-:Y:S01]  /*59eb0*/  UIADD3.64 UR48, UR42, 0x202, URZ ;  /* 0x000002022a307897 */ /* 0x000fe2000fffe03f */
[----:B------:R-:W-:Y:S01]  /*59ec0*/  STL.64 [R1+0x8], R26 ;  /* 0x0000081a01007387 */ /* 0x000fe20000100a00 */
[----:B------:R-:W-:-:S02]  /*59ed0*/  UIADD3.64 UR32, UR42, 0x204, URZ ;  /* 0x000002042a207897 */ /* 0x000fc4000fffe03f */
[----:B------:R-:W-:Y:S01]  /*59ee0*/  UIADD3.64 UR28, UR40, 0x2204, URZ ;  /* 0x00002204281c7897 */ /* 0x000fe2000fffe03f */
[----:B------:R-:W-:Y:S01]  /*59ef0*/  STL.64 [R1+0x10], R28 ;  /* 0x0000101c01007387 */ /* 0x000fe20000100a00 */
[----:B------:R-:W-:Y:S02]  /*59f00*/  UIADD3.64 UR24, UR40, 0x31fe, URZ ;  /* 0x000031fe28187897 */ /* 0x000fe4000fffe03f */
[----:B------:R-:W-:Y:S01]  /*59f10*/  UIADD3.64 UR20, UR40, 0x3200, URZ ;  /* 0x0000320028147897 */ /* 0x000fe2000fffe03f */
[----:B------:R-:W-:Y:S01]  /*59f20*/  STL.64 [R1+0x18], R30 ;  /* 0x0000181e01007387 */ /* 0x000fe20000100a00 */
[----:B------:R-:W-:Y:S02]  /*59f30*/  UIADD3.64 UR16, UR40, 0x3202, URZ ;  /* 0x0000320228107897 */ /* 0x000fe4000fffe03f */
[----:B------:R-:W-:Y:S01]  /*59f40*/  UIADD3.64 UR12, UR40, 0x3204, URZ ;  /* 0x00003204280c7897 */ /* 0x000fe2000fffe03f */
[----:B------:R-:W-:Y:S01]  /*59f50*/  STL.64 [R1+0x20], R32 ;  /* 0x0000202001007387 */ /* 0x000fe20000100a00 */
[----:B------:R-:W-:-:S03]  /*59f60*/  UIADD3.64 UR36, UR40, 0x3fe, URZ ;  /* 0x000003fe28247897 */ /* 0x000fc6000fffe03f */
        /* <DEDUP_REMOVED lines=11> */
[----:B--2---:R-:W2:Y:S01]  /*5a020*/  LDL.LU.64 R54, [R1+0x1b48] ;  /* 0x001b480001367983 */ /* 0x004ea20000300a00 */
[----:B------:R-:W-:-:S02]  /*5a030*/  WARPGROUP.DEPBAR.LE gsb0, 0x0 ;  /* 0x00008000000079c5 */ /* 0x000fc40000010000 */
[----:B------:R-:W-:Y:S01]  /*5a040*/  WARPGROUP.ARRIVE ;  /* 0x00000000000079c5 */ /* 0x000fe20000000000 */
[----:B------:R-:W2:Y:S04]  /*5a050*/  LDL.LU.64 R52, [R1+0x1b40] ;  /* 0x001b400001347983 */ /* 0x000ea80000300a00 */
[----:B------:R-:W2:Y:S01]  /*5a060*/  LDL.LU.64 R50, [R1+0x1b38] ;  /* 0x001b380001327983 */ /* 0x000ea20000300a00 */
[----:B------:R-:W-:Y:S01]  /*5a070*/  HGMMA.64x64x8.F32.TF32 R216, gdesc[UR44], R216, gsb0 ;  /* 0x04e000002cd879f0 */ /* 0x000fe200080028d8 */
[----:B------:R-:W-:Y:S01]  /*5a080*/  UIADD3.64 UR44, UR40, 0x202, URZ ;  /* 0x00000202282c7897 */ /* 0x000fe2000fffe03f */
[----:B------:R-:W-:Y:S01]  /*5a090*/  UMOV UR46, UR54 ;  /* 0x00000036002e7c82 */ /* 0x000fe20008000000 */
[----:B------:R-:W-:Y:S01]  /*5a0a0*/  UMOV UR47, UR55 ;  /* 0x00000037002f7c82 */ /* 0x000fe20008000000 */
        /* <DEDUP_REMOVED lines=13> */
[----:B------:R-:W3:Y:S04]  /*5a180*/  LDL.LU R5, [R1+0x1208] ;  /* 0x0012080001057983 */ /* 0x000ee80000300800 */
[----:B------:R-:W4:Y:S01]  /*5a190*/  LDL.LU R4, [R1+0x120c] ;  /* 0x00120c0001047983 */ /* 0x000f220000300800 */
[----:B-1----:R-:W-:-:S04]  /*5a1a0*/  IADD3 R2, R2, 0x7f, RZ ;  /* 0x0000007f02027810 */ /* 0x002fc80007ffe0ff */
[----:B------:R-:W-:-:S04]  /*5a1b0*/  SHF.R.S32.HI R0, RZ, 0x1f, R2 ;  /* 0x0000001fff007819 */ /* 0x000fc80000011402 */
[----:B------:R-:W-:-:S04]  /*5a1c0*/  LEA.HI R0, R0, R2, RZ, 0x7 ;  /* 0x0000000200007211 */ /* 0x000fc800078f38ff */
[----:B------:R-:W-:Y:S01]  /*5a1d0*/  SHF.R.S32.HI R0, RZ, 0x7, R0 ;  /* 0x00000007ff007819 */ /* 0x000fe20000011400 */
[----:B------:R-:W-:Y:S02]  /*5a1e0*/  WARPGROUP.DEPBAR.LE gsb0, 0x0 ;  /* 0x00008000000079c5 */ /* 0x000fe40000010000 */
[----:B------:R-:W-:Y:S01]  /*5a1f0*/  WARPGROUP.ARRIVE ;  /* 0x00000000000079c5 */ /* 0x000fe20000000000 */
[----:B------:R-:W-:-:S05]  /*5a200*/  IADD3 R0, R0, -0x7, RZ ;  /* 0xfffffff900007810 */ /* 0x000fca0007ffe0ff */
[----:B------:R-:W-:Y:S01]  /*5a210*/  HGMMA.64x64x8.F32.TF32 R216, gdesc[UR44], R216, gsb0 ;  /* 0x04e000002cd879f0 */ /* 0x000fe200080028d8 */
[----:B------:R-:W-:Y:S01]  /*5a220*/  UIADD3.64 UR44, UR40, 0x204, URZ ;  /* 0x00000204282c7897 */ /* 0x000fe2000fffe03f */
[----:B------:R-:W-:Y:S01]  /*5a230*/  UMOV UR46, UR58 ;  /* 0x0000003a002e7c82 */ /* 0x000fe20008000000 */
[----:B------:R-:W-:Y:S01]  /*5a240*/  UMOV UR47, UR59 ;  /* 0x0000003b002f7c82 */ /* 0x000fe20008000000 */
[----:B------:R-:W-:Y:S02]  /*5a250*/  WARPGROUP.DEPBAR.LE gsb0, 0x0 ;  /* 0x00008000000079c5 */ /* 0x000fe40000010000 */
[----:B------:R-:W-:-:S06]  /*5a260*/  WARPGROUP.ARRIVE ;  /* 0x00000000000079c5 */ /* 0x000fcc0000000000 */
        /* <DEDUP_REMOVED lines=16> */
[----:B------:R-:W-:Y:S01]  /*5a370*/  UIADD3.64 UR48, UR42, 0x3fe, URZ ;  /* 0x000003fe2a307897 */ /* 0x000fe2000fffe03f */
        /* <DEDUP_REMOVED lines=28> */
[----:B------:R-:W-:Y:S02]  /*5a540*/  UIADD3.64 UR32, UR42, 0x204, URZ ;  /* 0x000002042a207897 */ /* 0x000fe4000fffe03f */
        /* <DEDUP_REMOVED lines=21> */
[----:B------:R-:W-:Y:S01]  /*5a6a0*/  WARPGROUP.ARRIVE ;  /* 0x00000000000079c5 */ /* 0x000fe20000000000 */
[----:B------:R-:W-:Y:S04]  /*5a6b0*/  STL [R1+0x1ac8], R242 ;  /* 0x001ac8f201007387 */ /* 0x000fe80000100800 */
[----:B------:R1:W-:Y:S01]  /*5a6c0*/  STL [R1+0x1ac4], R243 ;  /* 0x001ac4f301007387 */ /* 0x0003e20000100800 */
[----:B------:R-:W-:Y:S01]  /*5a6d0*/  HGMMA.64x64x8.F32.TF32 R184, gdesc[UR36], R184, gsb0 ;  /* 0x04e0000024b879f0 */ /* 0x000fe200080028b8 */
[----:B------:R-:W-:-:S02]  /*5a6e0*/  UIADD3.64 UR36, UR40, 0x5fe, URZ ;  /* 0x000005fe28247897 */ /* 0x000fc4000fffe03f */
[----:B------:R1:W-:Y:S04]  /*5a6f0*/  STL [R1+0x1ac0], R244 ;  /* 0x001ac0f401007387 */ /* 0x0003e80000100800 */
[----:B------:R-:W-:Y:S01]  /*5a700*/  STL [R1+0x1abc], R245 ;  /* 0x001abcf501007387 */ /* 0x000fe20000100800 */
[----:B-1----:R-:W1:Y:S03]  /*5a710*/  LDC R243, c[0x0][0x230] ;  /* 0x00008c00fff37b82 */ /* 0x002e660000000800 */
[----:B------:R-:W-:Y:S04]  /*5a720*/  STL [R1+0x1ab8], R246 ;  /* 0x001ab8f601007387 */ /* 0x000fe80000100800 */
[----:B------:R3:W-:Y:S04]  /*5a730*/  STL [R1+0x1ab4], R247 ;  /* 0x001ab4f701007387 */ /* 0x0007e80000100800 */
[----:B------:R-:W3:Y:S04]  /*5a740*/  LDL.LU R244, [R1+0x1210] ;  /* 0x0012100001f47983 */ /* 0x000ee80000300800 */
[----:B------:R-:W3:Y:S04]  /*5a750*/  LDL.LU R242, [R1+0x1214] ;  /* 0x0012140001f27983 */ /* 0x000ee80000300800 */
[----:B------:R-:W3:Y:S04]  /*5a760*/  LDL.LU R8, [R1+0x1218] ;  /* 0x0012180001087983 */ /* 0x000ee80000300800 */
[----:B------:R-:W3:Y:S01]  /*5a770*/  LDL.LU R3, [R1+0x121c] ;  /* 0x00121c0001037983 */ /* 0x000ee20000300800 */
[----:B-1----:R-:W-:-:S04]  /*5a780*/  VIADD R243, R243, 0xfffffc80 ;  /* 0xfffffc80f3f37836 */ /* 0x002fc80000000000 */
[----:B------:R-:W-:Y:S01]  /*5a790*/  IMAD R2, R9, -0x80, R243 ;  /* 0xffffff8009027824 */ /* 0x000fe200078e02f3 */
        /* <DEDUP_REMOVED lines=387> */
[----:B------:R-:W-:Y:S01]  /*5bfd0*/  UMOV UR44, UR32 ;  /* 0x00000020002c7c82 */ /* 0x000fe20008000000 */
[----:B------:R-:W-:Y:S01]  /*5bfe0*/  UMOV UR45, UR33 ;  /* 0x00000021002d7c82 */ /* 0x000fe20008000000 */
[----:B------:R-:W-:Y:S01]  /*5bff0*/  UIADD3.64 UR32, UR40, 0x2c02, URZ ;  /* 0x00002c0228207897 */ /* 0x000fe2000fffe03f */
[----:B------:R-:W-:Y:S01]  /*5c000*/  UMOV UR46, UR28 ;  /* 0x0000001c002e7c82 */ /* 0x000fe20008000000 */
[----:B------:R-:W-:Y:S01]  /*5c010*/  UMOV UR47, UR29 ;  /* 0x0000001d002f7c82 */ /* 0x000fe20008000000 */
[----:B------:R-:W-:Y:S01]  /*5c020*/  UIADD3.64 UR28, UR40, 0x2c04, URZ ;  /* 0x00002c04281c7897 */ /* 0x000fe2000fffe03f */
[----:B------:R-:W-:Y:S02]  /*5c030*/  WARPGROUP.DEPBAR.LE gsb0, 0x0 ;  /* 0x00008000000079c5 */ /* 0x000fe40000010000 */
[----:B------:R-:W-:-:S06]  /*5c040*/  WARPGROUP.ARRIVE ;  /* 0x00000000000079c5 */ /* 0x000fcc0000000000 */
[----:B------:R-:W-:Y:S01]  /*5c050*/  HGMMA.64x64x8.F32.TF32 R56, gdesc[UR32], R56, gsb0 ;  /* 0x04e00000203879f0 */ /* 0x000fe20008002838 */
        /* <DEDUP_REMOVED lines=23> */
[----:B------:R-:W-:Y:S03]  /*5c1d0*/  HGMMA.64x64x8.F32.TF32 R56, gdesc[UR12], R56, gsb0 ;  /* 0x04e000000c3879f0 */ /* 0x000fe60008002838 */
[----:B------:R-:W-:Y:S02]  /*5c1e0*/  WARPGROUP.DEPBAR.LE gsb0, 0x0 ;  /* 0x00008000000079c5 */ /* 0x000fe40000010000 */
[----:B--2---:R-:W-:-:S06]  /*5c1f0*/  WARPGROUP.ARRIVE ;  /* 0x00000000000079c5 */ /* 0x004fcc0000000000 */
        /* <DEDUP_REMOVED lines=64> */
[----:B------:R-:W-:Y:S02]  /*5c600*/  UIADD3.64 UR12, UR40, 0x3e04, URZ ;  /* 0x00003e04280c7897 */ /* 0x000fe4000fffe03f */
[----:B------:R-:W-:Y:S02]  /*5c610*/  WARPGROUP.DEPBAR.LE gsb0, 0x0 ;  /* 0x00008000000079c5 */ /* 0x000fe40000010000 */
[----:B------:R-:W-:-:S06]  /*5c620*/  WARPGROUP.ARRIVE ;  /* 0x00000000000079c5 */ /* 0x000fcc0000000000 */
[----:B------:R-:W-:Y:S01]  /*5c630*/  HGMMA.64x64x8.F32.TF32 R24, gdesc[UR12], R24, gsb0 ;  /* 0x04e000000c1879f0 */ /* 0x000fe20008002818 */
[----:B------:R-:W-:Y:S01]  /*5c640*/  ISETP.GT.AND P1, PT, R2, RZ, PT ;  /* 0x000000ff0200720c */ /* 0x000fe20003f24270 */
[----:B------:R-:W-:Y:S01]  /*5c650*/  UIADD3 UR60, UR60, 0x1, URZ ;  /* 0x000000013c3c7890 */ /* 0x000fe2000fffe03f */
[----:B------:R-:W-:Y:S02]  /*5c660*/  ISETP.GE.AND P0, PT, R9, R0, PT ;  /* 0x000000000900720c */ /* 0x000fe40003f06270 */
[----:B------:R-:W-:Y:S01]  /*5c670*/  SEL R0, RZ, 0x4, !P1 ;  /* 0x00000004ff007807 */ /* 0x000fe20004800000 */
[----:B------:R-:W-:-:S03]  /*5c680*/  UISETP.GT.AND UP0, UPT, UR60, 0x7, UPT ;  /* 0x000000073c00788c */ /* 0x000fc6000bf04270 */
[----:B------:R-:W-:Y:S01]  /*5c690*/  SEL R0, R0, RZ, !P0 ;  /* 0x000000ff00007207 */ /* 0x000fe20004000000 */
[----:B------:R-:W-:Y:S01]  /*5c6a0*/  USEL UR60, UR60, URZ, !UP0 ;  /* 0x0000003f3c3c7287 */ /* 0x000fe2000c000000 */
[----:B----4-:R-:W-:Y:S02]  /*5c6b0*/  IADD3 R4, P2, R4, UR4, RZ ;  /* 0x0000000404047c10 */ /* 0x010fe4000ff5e0ff */
[----:B------:R-:W-:Y:S01]  /*5c6c0*/  ISETP.NE.U32.AND P1, PT, R0, RZ, PT ;  /* 0x000000ff0000720c */ /* 0x000fe20003f25070 */
[----:B------:R-:W-:Y:S01]  /*5c6d0*/  ULEA UR16, UR60, UR10, 0x12 ;  /* 0x0000000a3c107291 */ /* 0x000fe2000f8e903f */
[----:B---3--:R-:W-:Y:S02]  /*5c6e0*/  IADD3.X R5, R5, UR6, RZ, P2, !PT ;  /* 0x0000000605057c10 */ /* 0x008fe400097fe4ff */
[----:B------:R-:W-:-:S03]  /*5c6f0*/  IADD3 R242, P2, R242, UR4, RZ ;  /* 0x00000004f2f27c10 */ /* 0x000fc6000ff5e0ff */
[----:B------:R-:W-:Y:S02]  /*5c700*/  IADD3 R0, R6, UR16, RZ ;  /* 0x0000001006007c10 */ /* 0x000fe4000fffe0ff */
[----:B------:R-:W-:Y:S01]  /*5c710*/  IADD3.X R244, R244, UR6, RZ, P2, !PT ;  /* 0x00000006f4f47c10 */ /* 0x000fe200097fe4ff */
[----:B------:R1:W-:Y:S01]  /*5c720*/  STL [R1+0x120c], R4 ;  /* 0x00120c0401007387 */ /* 0x0003e20000100800 */
[----:B------:R-:W-:-:S03]  /*5c730*/  IADD3 R3, P3, R3, UR4, RZ ;  /* 0x0000000403037c10 */ /* 0x000fc6000ff7e0ff */
[----:B------:R2:W-:Y:S01]  /*5c740*/  STL [R1+0x1208], R5 ;  /* 0x0012080501007387 */ /* 0x0005e20000100800 */
[----:B------:R-:W-:-:S03]  /*5c750*/  IADD3.X R8, R8, UR6, RZ, P3, !PT ;  /* 0x0000000608087c10 */ /* 0x000fc60009ffe4ff */
[----:B------:R-:W3:Y:S04]  /*5c760*/  LDL.LU R247, [R1+0x1224] ;  /* 0x0012240001f77983 */ /* 0x000ee80000300800 */
[----:B------:R-:W4:Y:S04]  /*5c770*/  LDL.LU R246, [R1+0x1228] ;  /* 0x0012280001f67983 */ /* 0x000f280000300800 */
[----:B------:R-:W4:Y:S04]  /*5c780*/  LDL.LU R7, [R1+0x122c] ;  /* 0x00122c0001077983 */ /* 0x000f280000300800 */
[----:B------:R-:W-:Y:S01]  /*5c790*/  STL [R1+0x1214], R242 ;  /* 0x001214f201007387 */ /* 0x000fe20000100800 */
[----:B------:R-:W-:-:S02]  /*5c7a0*/  WARPGROUP.DEPBAR.LE gsb0, 0x0 ;  /* 0x00008000000079c5 */ /* 0x000fc40000010000 */
[----:B------:R-:W-:Y:S06]  /*5c7b0*/  BAR.SYNC.DEFER_BLOCKING 0x0 ;  /* 0x0000000000007b1d */ /* 0x000fec0000010000 */
[----:B------:R2:W-:Y:S04]  /*5c7c0*/  STL [R1+0x1210], R244 ;  /* 0x001210f401007387 */ /* 0x0005e80000100800 */
[----:B------:R-:W-:Y:S04]  /*5c7d0*/  STL [R1+0x121c], R3 ;  /* 0x00121c0301007387 */ /* 0x000fe80000100800 */
[----:B------:R2:W-:Y:S04]  /*5c7e0*/  STL [R1+0x1218], R8 ;  /* 0x0012180801007387 */ /* 0x0005e80000100800 */
[----:B------:R-:W4:Y:S04]  /*5c7f0*/  LDL.LU R245, [R1+0x1200] ;  /* 0x0012000001f57983 */ /* 0x000f280000300800 */
[----:B------:R-:W-:Y:S01]  /*5c800*/  @!PT LDS RZ, [RZ] ;  /* 0x00000000fffff984 */ /* 0x000fe20000000800 */
[----:B------:R-:W-:Y:S01]  /*5c810*/  @!PT LDS RZ, [RZ] ;  /* 0x00000000fffff984 */ /* 0x000fe20000000800 */
[----:B------:R-:W-:Y:S01]  /*5c820*/  @!PT LDS RZ, [RZ] ;  /* 0x00000000fffff984 */ /* 0x000fe20000000800 */
[----:B------:R1:W-:Y:S02]  /*5c830*/  LDGSTS.E [R0], desc[UR8][R4.64], P1 ;  /* 0x0000000004007fae */ /* 0x0003e40008921848 */
[----:B-1----:R-:W-:Y:S01]  /*5c840*/  IMAD.MOV.U32 R4, RZ, RZ, R242 ;  /* 0x000000ffff047224 */ /* 0x002fe200078e00f2 */
[----:B--2---:R-:W-:-:S02]  /*5c850*/  MOV R5, R244 ;  /* 0x000000f400057202 */ /* 0x004fc40000000f00 */
[----:B------:R-:W2:Y:S04]  /*5c860*/  LDL.LU R244, [R1+0x1230] ;  /* 0x0012300001f47983 */ /* 0x000ea80000300800 */
[----:B------:R1:W-:Y:S04]  /*5c870*/  LDGSTS.E [R0+0x4000], desc[UR8][R4.64], P1 ;  /* 0x0400000004007fae */ /* 0x0003e80008921848 */
[----:B------:R-:W2:Y:S01]  /*5c880*/  LDL.LU R242, [R1+0x11f8] ;  /* 0x0011f80001f27983 */ /* 0x000ea20000300800 */
[----:B-1----:R-:W-:Y:S01]  /*5c890*/  MOV R4, R3 ;  /* 0x0000000300047202 */ /* 0x002fe20000000f00 */
[----:B------:R-:W-:-:S02]  /*5c8a0*/  IMAD.MOV.U32 R5, RZ, RZ, R8 ;  /* 0x000000ffff057224 */ /* 0x000fc400078e0008 */
[----:B------:R-:W2:Y:S04]  /*5c8b0*/  LDL.LU R8, [R1+0x1204] ;  /* 0x0012040001087983 */ /* 0x000ea80000300800 */
[----:B------:R1:W-:Y:S04]  /*5c8c0*/  LDGSTS.E [R0+0x8000], desc[UR8][R4.64], P1 ;  /* 0x0800000004007fae */ /* 0x0003e80008921848 */
[----:B------:R-:W2:Y:S01]  /*5c8d0*/  LDL.LU R5, [R1+0x1220] ;  /* 0x0012200001057983 */ /* 0x000ea20000300800 */
[----:B------:R-:W-:-:S04]  /*5c8e0*/  ISETP.GT.AND P2, PT, R2, 0x1, PT ;  /* 0x000000010200780c */ /* 0x000fc80003f44270 */
[----:B------:R-:W-:-:S04]  /*5c8f0*/  SEL R3, RZ, 0x4, !P2 ;  /* 0x00000004ff037807 */ /* 0x000fc80005000000 */
[----:B------:R-:W-:-:S04]  /*5c900*/  SEL R3, R3, RZ, !P0 ;  /* 0x000000ff03037207 */ /* 0x000fc80004000000 */
[----:B------:R-:W-:Y:S02]  /*5c910*/  ISETP.NE.U32.AND P2, PT, R3, RZ, PT ;  /* 0x000000ff0300720c */ /* 0x000fe40003f45070 */
[----:B---3--:R-:W-:-:S04]  /*5c920*/  IADD3 R247, P3, R247, UR4, RZ ;  /* 0x00000004f7f77c10 */ /* 0x008fc8000ff7e0ff */
[----:B-1----:R-:W-:Y:S02]  /*5c930*/  MOV R4, R247 ;  /* 0x000000f700047202 */ /* 0x002fe40000000f00 */
[----:B----4-:R-:W-:Y:S01]  /*5c940*/  IADD3 R7, P4, R7, UR4, RZ ;  /* 0x0000000407077c10 */ /* 0x010fe2000ff9e0ff */
[----:B------:R-:W-:Y:S03]  /*5c950*/  STL [R1+0x1224], R247 ;  /* 0x001224f701007387 */ /* 0x000fe60000100800 */
[----:B------:R-:W-:Y:S02]  /*5c960*/  IADD3.X R246, R246, UR6, RZ, P4, !PT ;  /* 0x00000006f6f67c10 */ /* 0x000fe4000a7fe4ff */
[----:B--2---:R-:W-:-:S05]  /*5c970*/  IADD3.X R5, R5, UR6, RZ, P3, !PT ;  /* 0x0000000605057c10 */ /* 0x004fca0009ffe4ff */
[----:B------:R1:W-:Y:S01]  /*5c980*/  LDGSTS.E [R0+0xc000], desc[UR8][R4.64], P1 ;  /* 0x0c00000004007fae */ /* 0x0003e20008921848 */
[----:B------:R-:W-:-:S03]  /*5c990*/  IADD3 R244, P1, R244, UR4, RZ ;  /* 0x00000004f4f47c10 */ /* 0x000fc6000ff3e0ff */
[----:B------:R2:W-:Y:S01]  /*5c9a0*/  STL [R1+0x1220], R5 ;  /* 0x0012200501007387 */ /* 0x0005e20000100800 */
[----:B------:R-:W-:Y:S02]  /*5c9b0*/  IADD3.X R245, R245, UR6, RZ, P1, !PT ;  /* 0x00000006f5f57c10 */ /* 0x000fe40008ffe4ff */
[----:B------:R-:W-:Y:S02]  /*5c9c0*/  IADD3 R8, P3, R8, UR4, RZ ;  /* 0x0000000408087c10 */ /* 0x000fe4000ff7e0ff */
[----:B-1----:R-:W-:Y:S01]  /*5c9d0*/  MOV R4, R7 ;  /* 0x0000000700047202 */ /* 0x002fe20000000f00 */
[----:B--2---:R-:W-:Y:S01]  /*5c9e0*/  IMAD.MOV.U32 R5, RZ, RZ, R246 ;  /* 0x000000ffff057224 */ /* 0x004fe200078e00f6 */
[----:B------:R-:W-:Y:S01]  /*5c9f0*/  STL [R1+0x122c], R7 ;  /* 0x00122c0701007387 */ /* 0x000fe20000100800 */
[----:B------:R-:W-:-:S03]  /*5ca00*/  IADD3.X R242, R242, UR6, RZ, P3, !PT ;  /* 0x00000006f2f27c10 */ /* 0x000fc60009ffe4ff */
[----:B------:R1:W-:Y:S04]  /*5ca10*/  LDGSTS.E [R0+0x4], desc[UR8][R4.64], P2 ;  /* 0x0000400004007fae */ /* 0x0003e80009121848 */
[----:B------:R2:W-:Y:S04]  /*5ca20*/  STL [R1+0x1228], R246 ;  /* 0x001228f601007387 */ /* 0x0005e80000100800 */
[----:B------:R-:W3:Y:S01]  /*5ca30*/  LDL.LU R247, [R1+0x11fc] ;  /* 0x0011fc0001f77983 */ /* 0x000ee20000300800 */
[----:B-1----:R-:W-:Y:S02]  /*5ca40*/  MOV R4, R244 ;  /* 0x000000f400047202 */ /* 0x002fe40000000f00 */
[----:B------:R-:W-:Y:S01]  /*5ca50*/  MOV R5, R245 ;  /* 0x000000f500057202 */ /* 0x000fe20000000f00 */
[----:B--2---:R-:W2:Y:S04]  /*5ca60*/  LDL.LU R246, [R1+0x11ec] ;  /* 0x0011ec0001f67983 */ /* 0x004ea80000300800 */
[----:B------:R-:W4:Y:S04]  /*5ca70*/  LDL.LU R7, [R1+0x11f0] ;  /* 0x0011f00001077983 */ /* 0x000f280000300800 */
[----:B------:R-:W-:Y:S04]  /*5ca80*/  STL [R1+0x1230], R244 ;  /* 0x001230f401007387 */ /* 0x000fe80000100800 */
[----:B------:R1:W-:Y:S04]  /*5ca90*/  STL [R1+0x1200], R245 ;  /* 0x001200f501007387 */ /* 0x0003e80000100800 */
[----:B------:R1:W-:Y:S04]  /*5caa0*/  LDGSTS.E [R0+0x4004], desc[UR8][R4.64], P2 ;  /* 0x0400400004007fae */ /* 0x0003e80009121848 */
[----:B------:R-:W-:Y:S04]  /*5cab0*/  STL [R1+0x1204], R8 ;  /* 0x0012040801007387 */ /* 0x000fe80000100800 */
[----:B------:R1:W-:Y:S02]  /*5cac0*/  STL [R1+0x11f8], R242 ;  /* 0x0011f8f201007387 */ /* 0x0003e40000100800 */
[----:B-1----:R-:W-:Y:S01]  /*5cad0*/  IMAD.MOV.U32 R4, RZ, RZ, R8 ;  /* 0x000000ffff047224 */ /* 0x002fe200078e0008 */
[----:B------:R-:W-:Y:S01]  /*5cae0*/  MOV R5, R242 ;  /* 0x000000f200057202 */ /* 0x000fe20000000f00 */
[----:B------:R-:W2:Y:S04]  /*5caf0*/  LDL.LU R245, [R1+0x11e0] ;  /* 0x0011e00001f57983 */ /* 0x000ea80000300800 */
[----:B------:R-:W2:Y:S04]  /*5cb00*/  LDL.LU R244, [R1+0x11f4] ;  /* 0x0011f40001f47983 */ /* 0x000ea80000300800 */
[----:B------:R-:W2:Y:S04]  /*5cb10*/  LDL.LU R242, [R1+0x11d8] ;  /* 0x0011d80001f27983 */ /* 0x000ea80000300800 */
[----:B------:R-:W2:Y:S04]  /*5cb20*/  LDL.LU R8, [R1+0x11e4] ;  /* 0x0011e40001087983 */ /* 0x000ea80000300800 */
[----:B------:R1:W-:Y:S04]  /*5cb30*/  LDGSTS.E [R0+0x8004], desc[UR8][R4.64], P2 ;  /* 0x0800400004007fae */ /* 0x0003e80009121848 */
[----:B------:R-:W2:Y:S01]  /*5cb40*/  LDL.LU R5, [R1+0x11e8] ;  /* 0x0011e80001057983 */ /* 0x000ea20000300800 */
[----:B---3--:R-:W-:-:S04]  /*5cb50*/  IADD3 R247, P3, R247, UR4, RZ ;  /* 0x00000004f7f77c10 */ /* 0x008fc8000ff7e0ff */
[----:B-1----:R-:W-:Y:S01]  /*5cb60*/  MOV R4, R247 ;  /* 0x000000f700047202 */ /* 0x002fe20000000f00 */
[----:B------:R-:W-:Y:S01]  /*5cb70*/  STL [R1+0x11fc], R247 ;  /* 0x0011fcf701007387 */ /* 0x000fe20000100800 */
[----:B----4-:R-:W-:-:S04]  /*5cb80*/  IADD3 R7, P4, R7, UR4, RZ ;  /* 0x0000000407077c10 */ /* 0x010fc8000ff9e0ff */
[----:B--2---:R-:W-:Y:S02]  /*5cb90*/  IADD3.X R246, R246, UR6, RZ, P4, !PT ;  /* 0x00000006f6f67c10 */ /* 0x004fe4000a7fe4ff */
[----:B------:R-:W-:-:S05]  /*5cba0*/  IADD3.X R5, R5, UR6, RZ, P3, !PT ;  /* 0x0000000605057c10 */ /* 0x000fca0009ffe4ff */
[----:B------:R-:W-:Y:S04]  /*5cbb0*/  STL [R1+0x11e8], R5 ;  /* 0x0011e80501007387 */ /* 0x000fe80000100800 */
[----:B------:R1:W-:Y:S04]  /*5cbc0*/  STL [R1+0x11f0], R7 ;  /* 0x0011f00701007387 */ /* 0x0003e80000100800 */
[----:B------:R2:W-:Y:S04]  /*5cbd0*/  LDGSTS.E [R0+0xc004], desc[UR8][R4.64], P2 ;  /* 0x0c00400004007fae */ /* 0x0005e80009121848 */
[----:B------:R3:W-:Y:S01]  /*5cbe0*/  STL [R1+0x11ec], R246 ;  /* 0x0011ecf601007387 */ /* 0x0007e20000100800 */
[----:B--2---:R-:W-:-:S03]  /*5cbf0*/  IMAD.MOV.U32 R4, RZ, RZ, R7 ;  /* 0x000000ffff047224 */ /* 0x004fc600078e0007 */
[----:B-1----:R-:W2:Y:S01]  /*5cc00*/  LDL.LU R7, [R1+0x11dc] ;  /* 0x0011dc0001077983 */ /* 0x002ea20000300800 */
[----:B------:R-:W-:-:S04]  /*5cc10*/  ISETP.GT.AND P1, PT, R2, 0x2, PT ;  /* 0x000000020200780c */ /* 0x000fc80003f24270 */
[----:B------:R-:W-:-:S04]  /*5cc20*/  SEL R3, RZ, 0x4, !P1 ;  /* 0x00000004ff037807 */ /* 0x000fc80004800000 */
[----:B------:R-:W-:-:S04]  /*5cc30*/  SEL R3, R3, RZ, !P0 ;  /* 0x000000ff03037207 */ /* 0x000fc80004000000 */
[----:B------:R-:W-:Y:S02]  /*5cc40*/  ISETP.NE.U32.AND P1, PT, R3, RZ, PT ;  /* 0x000000ff0300720c */ /* 0x000fe40003f25070 */
[----:B------:R-:W-:Y:S02]  /*5cc50*/  IADD3 R244, P2, R244, UR4, RZ ;  /* 0x00000004f4f47c10 */ /* 0x000fe4000ff5e0ff */
[----:B------:R-:W-:Y:S02]  /*5cc60*/  IADD3 R8, P3, R8, UR4, RZ ;  /* 0x0000000408087c10 */ /* 0x000fe4000ff7e0ff */
[----:B------:R-:W-:Y:S02]  /*5cc70*/  IADD3.X R245, R245, UR6, RZ, P2, !PT ;  /* 0x00000006f5f57c10 */ /* 0x000fe400097fe4ff */
[----:B------:R-:W-:Y:S02]  /*5cc80*/  MOV R5, R246 ;  /* 0x000000f600057202 */ /* 0x000fe40000000f00 */
[----:B------:R-:W-:Y:S01]  /*5cc90*/  IADD3.X R242, R242, UR6, RZ, P3, !PT ;  /* 0x00000006f2f27c10 */ /* 0x000fe20009ffe4ff */
[----:B------:R-:W-:Y:S04]  /*5cca0*/  STL [R1+0x11f4], R244 ;  /* 0x0011f4f401007387 */ /* 0x000fe80000100800 */
[----:B------:R1:W-:Y:S04]  /*5ccb0*/  STL [R1+0x11e0], R245 ;  /* 0x0011e0f501007387 */ /* 0x0003e80000100800 */
[----:B------:R4:W-:Y:S04]  /*5ccc0*/  LDGSTS.E [R0+0x8], desc[UR8][R4.64], P1 ;  /* 0x0000800004007fae */ /* 0x0009e80008921848 */
[----:B------:R-:W-:Y:S04]  /*5ccd0*/  STL [R1+0x11e4], R8 ;  /* 0x0011e40801007387 */ /* 0x000fe80000100800 */
[----:B------:R2:W-:Y:S01]  /*5cce0*/  STL [R1+0x11d8], R242 ;  /* 0x0011d8f201007387 */ /* 0x0005e20000100800 */
[----:B----4-:R-:W-:Y:S01]  /*5ccf0*/  MOV R4, R244 ;  /* 0x000000f400047202 */ /* 0x010fe20000000f00 */
[----:B------:R-:W-:-:S02]  /*5cd00*/  IMAD.MOV.U32 R5, RZ, RZ, R245 ;  /* 0x000000ffff057224 */ /* 0x000fc400078e00f5 */
[----:B---3--:R-:W3:Y:S04]  /*5cd10*/  LDL.LU R246, [R1+0x3d8] ;  /* 0x0003d80001f67983 */ /* 0x008ee80000300800 */
[----:B-1----:R-:W4:Y:S04]  /*5cd20*/  LDL.LU R245, [R1+0x3dc] ;  /* 0x0003dc0001f57983 */ /* 0x002f280000300800 */
[----:B------:R1:W-:Y:S02]  /*5cd30*/  LDGSTS.E [R0+0x4008], desc[UR8][R4.64], P1 ;  /* 0x0400800004007fae */ /* 0x0003e40008921848 */
[----:B-1----:R-:W-:-:S02]  /*5cd40*/  MOV R4, R8 ;  /* 0x0000000800047202 */ /* 0x002fc40000000f00 */
[----:B------:R-:W-:-:S05]  /*5cd50*/  MOV R5, R242 ;  /* 0x000000f200057202 */ /* 0x000fca0000000f00 */
[----:B------:R1:W-:Y:S01]  /*5cd60*/  LDGSTS.E [R0+0x8008], desc[UR8][R4.64], P1 ;  /* 0x0800800004007fae */ /* 0x0003e20008921848 */
[----:B--2---:R-:W-:-:S05]  /*5cd70*/  IADD3 R7, P3, R7, UR4, RZ ;  /* 0x0000000407077c10 */ /* 0x004fca000ff7e0ff */
[----:B------:R2:W-:Y:S04]  /*5cd80*/  STL [R1+0x11dc], R7 ;  /* 0x0011dc0701007387 */ /* 0x0005e80000100800 */
[----:B------:R-:W3:Y:S04]  /*5cd90*/  LDL.LU R244, [R1+0x3e0] ;  /* 0x0003e00001f47983 */ /* 0x000ee80000300800 */
[----:B------:R-:W3:Y:S01]  /*5cda0*/  LDL.LU R242, [R1+0x3e4] ;  /* 0x0003e40001f27983 */ /* 0x000ee20000300800 */
[----:B-1----:R-:W-:-:S03]  /*5cdb0*/  IMAD.MOV.U32 R4, RZ, RZ, R7 ;  /* 0x000000ffff047224 */ /* 0x002fc600078e0007 */
[----:B------:R-:W3:Y:S04]  /*5cdc0*/  LDL.LU R8, [R1+0x3e8] ;  /* 0x0003e80001087983 */ /* 0x000ee80000300800 */
[----:B--2---:R-:W2:Y:S01]  /*5cdd0*/  LDL.LU R7, [R1+0x3ec] ;  /* 0x0003ec0001077983 */ /* 0x004ea20000300800 */
[----:B------:R-:W-:-:S04]  /*5cde0*/  ISETP.GT.AND P2, PT, R2, 0x3, PT ;  /* 0x000000030200780c */ /* 0x000fc80003f44270 */
[----:B------:R-:W-:Y:S02]  /*5cdf0*/  SEL R3, RZ, 0x4, !P2 ;  /* 0x00000004ff037807 */ /* 0x000fe40005000000 */
[----:B------:R-:W-:Y:S02]  /*5ce00*/  IADD3.X R10, R10, UR6, RZ, P3, !PT ;  /* 0x000000060a0a7c10 */ /* 0x000fe40009ffe4ff */
[----:B------:R-:W-:Y:S02]  /*5ce10*/  SEL R3, R3, RZ, !P0 ;  /* 0x000000ff03037207 */ /* 0x000fe40004000000 */
[----:B------:R-:W-:Y:S02]  /*5ce20*/  IADD3 R12, P4, R12, UR4, RZ ;  /* 0x000000040c0c7c10 */ /* 0x000fe4000ff9e0ff */
[----:B------:R-:W-:Y:S02]  /*5ce30*/  ISETP.NE.U32.AND P2, PT, R3, RZ, PT ;  /* 0x000000ff0300720c */ /* 0x000fe40003f45070 */
[----:B------:R-:W-:-:S02]  /*5ce40*/  MOV R5, R10 ;  /* 0x0000000a00057202 */ /* 0x000fc40000000f00 */
[----:B------:R-:W-:-:S03]  /*5ce50*/  IADD3.X R11, R11, UR6, RZ, P4, !PT ;  /* 0x000000060b0b7c10 */ /* 0x000fc6000a7fe4ff */
[----:B------:R1:W-:Y:S01]  /*5ce60*/  LDGSTS.E [R0+0xc008], desc[UR8][R4.64], P1 ;  /* 0x0c00800004007fae */ /* 0x0003e20008921848 */
[----:B------:R-:W-:Y:S02]  /*5ce70*/  IADD3 R14, P1, R14, UR4, RZ ;  /* 0x000000040e0e7c10 */ /* 0x000fe4000ff3e0ff */
[----:B------:R-:W-:Y:S02]  /*5ce80*/  IADD3 R16, P3, R16, UR4, RZ ;  /* 0x0000000410107c10 */ /* 0x000fe4000ff7e0ff */
[----:B------:R-:W-:Y:S02]  /*5ce90*/  IADD3.X R13, R13, UR6, RZ, P1, !PT ;  /* 0x000000060d0d7c10 */ /* 0x000fe40008ffe4ff */
[----:B-1----:R-:W-:Y:S01]  /*5cea0*/  MOV R4, R12 ;  /* 0x0000000c00047202 */ /* 0x002fe20000000f00 */
[----:B------:R-:W-:Y:S01]  /*5ceb0*/  IMAD.MOV.U32 R5, RZ, RZ, R11 ;  /* 0x000000ffff057224 */ /* 0x000fe200078e000b */
[----:B------:R-:W-:-:S04]  /*5cec0*/  ISETP.GT.AND P1, PT, R2, 0x20, PT ;  /* 0x000000200200780c */ /* 0x000fc80003f24270 */
[----:B------:R1:W-:Y:S01]  /*5ced0*/  LDGSTS.E [R0+0xc], desc[UR8][R4.64], P2 ;  /* 0x0000c00004007fae */ /* 0x0003e20009121848 */
[----:B------:R-:W-:Y:S02]  /*5cee0*/  IADD3.X R15, R15, UR6, RZ, P3, !PT ;  /* 0x000000060f0f7c10 */ /* 0x000fe40009ffe4ff */
[----:B------:R-:W-:Y:S02]  /*5cef0*/  IADD3 R18, P3, R18, UR4, RZ ;  /* 0x0000000412127c10 */ /* 0x000fe4000ff7e0ff */
[----:B------:R-:W-:Y:S02]  /*5cf00*/  SEL R3, RZ, 0x4, !P1 ;  /* 0x00000004ff037807 */ /* 0x000fe40004800000 */
[----:B-1----:R-:W-:Y:S02]  /*5cf10*/  MOV R4, R14 ;  /* 0x0000000e00047202 */ /* 0x002fe40000000f00 */
[----:B------:R-:W-:Y:S02]  /*5cf20*/  MOV R5, R13 ;  /* 0x0000000d00057202 */ /* 0x000fe40000000f00 */
[----:B------:R-:W-:-:S03]  /*5cf30*/  IADD3.X R17, R17, UR6, RZ, P3, !PT ;  /* 0x0000000611117c10 */ /* 0x000fc60009ffe4ff */
[----:B------:R1:W-:Y:S01]  /*5cf40*/  LDGSTS.E [R0+0x400c], desc[UR8][R4.64], P2 ;  /* 0x0400c00004007fae */ /* 0x0003e20009121848 */
[----:B------:R-:W-:Y:S02]  /*5cf50*/  SEL R3, R3, RZ, !P0 ;  /* 0x000000ff03037207 */ /* 0x000fe40004000000 */
[----:B----4-:R-:W-:Y:S02]  /*5cf60*/  IADD3 R245, P4, R245, UR4, RZ ;  /* 0x00000004f5f57c10 */ /* 0x010fe4000ff9e0ff */
[----:B------:R-:W-:Y:S01]  /*5cf70*/  ISETP.NE.U32.AND P1, PT, R3, RZ, PT ;  /* 0x000000ff0300720c */ /* 0x000fe20003f25070 */
[----:B-1----:R-:W-:Y:S01]  /*5cf80*/  IMAD.MOV.U32 R4, RZ, RZ, R16 ;  /* 0x000000ffff047224 */ /* 0x002fe200078e0010 */
[----:B------:R-:W-:-:S05]  /*5cf90*/  MOV R5, R15 ;  /* 0x0000000f00057202 */ /* 0x000fca0000000f00 */
[----:B------:R1:W-:Y:S01]  /*5cfa0*/  LDGSTS.E [R0+0x800c], desc[UR8][R4.64], P2 ;  /* 0x0800c00004007fae */ /* 0x0003e20009121848 */
[----:B---3--:R-:W-:Y:S02]  /*5cfb0*/  IADD3.X R246, R246, UR6, RZ, P4, !PT ;  /* 0x00000006f6f67c10 */ /* 0x008fe4000a7fe4ff */
[----:B-1----:R-:W-:Y:S01]  /*5cfc0*/  MOV R4, R18 ;  /* 0x0000001200047202 */ /* 0x002fe20000000f00 */
[----:B------:R-:W-:-:S05]  /*5cfd0*/  IMAD.MOV.U32 R5, RZ, RZ, R17 ;  /* 0x000000ffff057224 */ /* 0x000fca00078e0011 */
[----:B------:R1:W-:Y:S04]  /*5cfe0*/  LDGSTS.E [R0+0xc00c], desc[UR8][R4.64], P2 ;  /* 0x0c00c00004007fae */ /* 0x0003e80009121848 */
[----:B------:R-:W-:Y:S01]  /*5cff0*/  STL [R1+0x3dc], R245 ;  /* 0x0003dcf501007387 */ /* 0x000fe20000100800 */
[----:B-1----:R-:W-:Y:S02]  /*5d000*/  MOV R4, R245 ;  /* 0x000000f500047202 */ /* 0x002fe40000000f00 */
[----:B------:R-:W-:Y:S01]  /*5d010*/  MOV R5, R246 ;  /* 0x000000f600057202 */ /* 0x000fe20000000f00 */
[----:B------:R1:W-:Y:S04]  /*5d020*/  STL [R1+0x3d8], R246 ;  /* 0x0003d8f601007387 */ /* 0x0003e80000100800 */
[----:B------:R3:W-:Y:S04]  /*5d030*/  LDGSTS.E [R0+0x10000], desc[UR8][R4.64], P1 ;  /* 0x1000000004007fae */ /* 0x0007e80008921848 */
[----:B------:R-:W4:Y:S04]  /*5d040*/  LDL.LU R247, [R1+0x3f4] ;  /* 0x0003f40001f77983 */ /* 0x000f280000300800 */
[----:B-1----:R-:W4:Y:S04]  /*5d050*/  LDL.LU R246, [R1+0x3f8] ;  /* 0x0003f80001f67983 */ /* 0x002f280000300800 */
[----:B------:R-:W4:Y:S01]  /*5d060*/  LDL.LU R245, [R1+0x3fc] ;  /* 0x0003fc0001f57983 */ /* 0x000f220000300800 */
[----:B------:R-:W-:-:S04]  /*5d070*/  IADD3 R242, P2, R242, UR4, RZ ;  /* 0x00000004f2f27c10 */ /* 0x000fc8000ff5e0ff */
[----:B------:R-:W-:Y:S01]  /*5d080*/  IADD3.X R244, R244, UR6, RZ, P2, !PT ;  /* 0x00000006f4f47c10 */ /* 0x000fe200097fe4ff */
[----:B---3--:R-:W-:Y:S01]  /*5d090*/  IMAD.MOV.U32 R4, RZ, RZ, R242 ;  /* 0x000000ffff047224 */ /* 0x008fe200078e00f2 */
[----:B--2---:R-:W-:Y:S02]  /*5d0a0*/  IADD3 R7, P3, R7, UR4, RZ ;  /* 0x0000000407077c10 */ /* 0x004fe4000ff7e0ff */
[----:B------:R-:W-:Y:S02]  /*5d0b0*/  MOV R5, R244 ;  /* 0x000000f400057202 */ /* 0x000fe40000000f00 */
[----:B------:R-:W-:Y:S01]  /*5d0c0*/  IADD3.X R8, R8, UR6, RZ, P3, !PT ;  /* 0x0000000608087c10 */ /* 0x000fe20009ffe4ff */
[----:B------:R-:W-:Y:S04]  /*5d0d0*/  STL [R1+0x3e4], R242 ;  /* 0x0003e4f201007387 */ /* 0x000fe80000100800 */
[----:B------:R1:W-:Y:S04]  /*5d0e0*/  STL [R1+0x3e0], R244 ;  /* 0x0003e0f401007387 */ /* 0x0003e80000100800 */
[----:B------:R2:W-:Y:S04]  /*5d0f0*/  LDGSTS.E [R0+0x14000], desc[UR8][R4.64], P1 ;  /* 0x1400000004007fae */ /* 0x0005e80008921848 */
[----:B------:R-:W-:Y:S04]  /*5d100*/  STL [R1+0x3ec], R7 ;  /* 0x0003ec0701007387 */ /* 0x000fe80000100800 */
[----:B------:R3:W-:Y:S01]  /*5d110*/  STL [R1+0x3e8], R8 ;  /* 0x0003e80801007387 */ /* 0x0007e20000100800 */
[----:B--2---:R-:W-:Y:S01]  /*5d120*/  MOV R4, R7 ;  /* 0x0000000700047202 */ /* 0x004fe20000000f00 */
[----:B------:R-:W-:-:S02]  /*5d130*/  IMAD.MOV.U32 R5, RZ, RZ, R8 ;  /* 0x000000ffff057224 */ /* 0x000fc400078e0008 */
[----:B-1----:R-:W2:Y:S04]  /*5d140*/  LDL.LU R244, [R1+0x400] ;  /* 0x0004000001f47983 */ /* 0x002ea80000300800 */
[----:B------:R-:W2:Y:S04]  /*5d150*/  LDL.LU R242, [R1+0x404] ;  /* 0x0004040001f27983 */ /* 0x000ea80000300800 */
[----:B---3--:R-:W3:Y:S04]  /*5d160*/  LDL.LU R8, [R1+0x408] ;  /* 0x0004080001087983 */ /* 0x008ee80000300800 */
[----:B------:R-:W3:Y:S04]  /*5d170*/  LDL.LU R7, [R1+0x40c] ;  /* 0x00040c0001077983 */ /* 0x000ee80000300800 */
[----:B------:R1:W-:Y:S04]  /*5d180*/  LDGSTS.E [R0+0x18000], desc[UR8][R4.64], P1 ;  /* 0x1800000004007fae */ /* 0x0003e80008921848 */
[----:B------:R-:W2:Y:S01]  /*5d190*/  LDL.LU R5, [R1+0x3f0] ;  /* 0x0003f00001057983 */ /* 0x000ea20000300800 */
[----:B------:R-:W-:-:S04]  /*5d1a0*/  ISETP.GT.AND P2, PT, R2, 0x21, PT ;  /* 0x000000210200780c */ /* 0x000fc80003f44270 */
[----:B------:R-:W-:-:S04]  /*5d1b0*/  SEL R3, RZ, 0x4, !P2 ;  /* 0x00000004ff037807 */ /* 0x000fc80005000000 */
[----:B------:R-:W-:-:S04]  /*5d1c0*/  SEL R3, R3, RZ, !P0 ;  /* 0x000000ff03037207 */ /* 0x000fc80004000000 */
[----:B------:R-:W-:Y:S02]  /*5d1d0*/  ISETP.NE.U32.AND P2, PT, R3, RZ, PT ;  /* 0x000000ff0300720c */ /* 0x000fe40003f45070 */
[----:B----4-:R-:W-:-:S04]  /*5d1e0*/  IADD3 R247, P3, R247, UR4, RZ ;  /* 0x00000004f7f77c10 */ /* 0x010fc8000ff7e0ff */
[----:B-1----:R-:W-:Y:S02]  /*5d1f0*/  MOV R4, R247 ;  /* 0x000000f700047202 */ /* 0x002fe40000000f00 */
[----:B------:R-:W-:Y:S01]  /*5d200*/  IADD3 R245, P4, R245, UR4, RZ ;  /* 0x00000004f5f57c10 */ /* 0x000fe2000ff9e0ff */
[----:B------:R-:W-:Y:S03]  /*5d210*/  STL [R1+0x3f4], R247 ;  /* 0x0003f4f701007387 */ /* 0x000fe60000100800 */
[----:B------:R-:W-:Y:S02]  /*5d220*/  IADD3.X R246, R246, UR6, RZ, P4, !PT ;  /* 0x00000006f6f67c10 */ /* 0x000fe4000a7fe4ff */
[----:B--2---:R-:W-:-:S05]  /*5d230*/  IADD3.X R5, R5, UR6, RZ, P3, !PT ;  /* 0x0000000605057c10 */ /* 0x004fca0009ffe4ff */
[----:B------:R1:W-:Y:S01]  /*5d240*/  LDGSTS.E [R0+0x1c000], desc[UR8][R4.64], P1 ;  /* 0x1c00000004007fae */ /* 0x0003e20008921848 */
[----:B------:R-:W-:-:S03]  /*5d250*/  IADD3 R242, P1, R242, UR4, RZ ;  /* 0x00000004f2f27c10 */ /* 0x000fc6000ff3e0ff */
[----:B------:R2:W-:Y:S01]  /*5d260*/  STL [R1+0x3f0], R5 ;  /* 0x0003f00501007387 */ /* 0x0005e20000100800 */
[----:B------:R-:W-:Y:S02]  /*5d270*/  IADD3.X R244, R244, UR6, RZ, P1, !PT ;  /* 0x00000006f4f47c10 */ /* 0x000fe40008ffe4ff */
[----:B---3--:R-:W-:Y:S02]  /*5d280*/  IADD3 R7, P3, R7, UR4, RZ ;  /* 0x0000000407077c10 */ /* 0x008fe4000ff7e0ff */
        /* <DEDUP_REMOVED lines=29> */
[----:B-1----:R-:W-:Y:S01]  /*5d460*/  MOV R4, R247 ;  /* 0x000000f700047202 */ /* 0x002fe20000000f00 */
[----:B------:R-:W-:Y:S01]  /*5d470*/  STL [R1+0x414], R247 ;  /* 0x000414f701007387 */ /* 0x000fe20000100800 */
[----:B----4-:R-:W-:-:S04]  /*5d480*/  IADD3 R245, P4, R245, UR4, RZ ;  /* 0x00000004f5f57c10 */ /* 0x010fc8000ff9e0ff */
[----:B--2---:R-:W-:Y:S02]  /*5d490*/  IADD3.X R246, R246, UR6, RZ, P4, !PT ;  /* 0x00000006f6f67c10 */ /* 0x004fe4000a7fe4ff */
[----:B------:R-:W-:-:S05]  /*5d4a0*/  IADD3.X R5, R5, UR6, RZ, P3, !PT ;  /* 0x0000000605057c10 */ /* 0x000fca0009ffe4ff */
[----:B------:R1:W-:Y:S01]  /*5d4b0*/  LDGSTS.E [R0+0x1c004], desc[UR8][R4.64], P2 ;  /* 0x1c00400004007fae */ /* 0x0003e20009121848 */
[----:B------:R-:W-:-:S03]  /*5d4c0*/  IADD3 R242, P2, R242, UR4, RZ ;  /* 0x00000004f2f27c10 */ /* 0x000fc6000ff5e0ff */
[----:B------:R2:W-:Y:S01]  /*5d4d0*/  STL [R1+0x410], R5 ;  /* 0x0004100501007387 */ /* 0x0005e20000100800 */
[----:B------:R-:W-:Y:S02]  /*5d4e0*/  IADD3.X R244, R244, UR6, RZ, P2, !PT ;  /* 0x00000006f4f47c10 */ /* 0x000fe400097fe4ff */
[----:B------:R-:W-:Y:S01]  /*5d4f0*/  IADD3 R7, P3, R7, UR4, RZ ;  /* 0x0000000407077c10 */ /* 0x000fe2000ff7e0ff */
[----:B-1----:R-:W-:Y:S01]  /*5d500*/  IMAD.MOV.U32 R4, RZ, RZ, R245 ;  /* 0x000000ffff047224 */ /* 0x002fe200078e00f5 */
[----:B--2---:R-:W-:Y:S01]  /*5d510*/  MOV R5, R246 ;  /* 0x000000f600057202 */ /* 0x004fe20000000f00 */
[----:B------:R-:W-:Y:S01]  /*5d520*/  STL [R1+0x41c], R245 ;  /* 0x00041cf501007387 */ /* 0x000fe20000100800 */
[----:B------:R-:W-:-:S03]  /*5d530*/  IADD3.X R8, R8, UR6, RZ, P3, !PT ;  /* 0x0000000608087c10 */ /* 0x000fc60009ffe4ff */
[----:B------:R1:W-:Y:S04]  /*5d540*/  LDGSTS.E [R0+0x10008], desc[UR8][R4.64], P1 ;  /* 0x1000800004007fae */ /* 0x0003e80008921848 */
[----:B------:R2:W-:Y:S04]  /*5d550*/  STL [R1+0x418], R246 ;  /* 0x000418f601007387 */ /* 0x0005e80000100800 */
[----:B------:R-:W3:Y:S01]  /*5d560*/  LDL.LU R247, [R1+0x434] ;  /* 0x0004340001f77983 */ /* 0x000ee20000300800 */
[----:B-1----:R-:W-:Y:S01]  /*5d570*/  MOV R4, R242 ;  /* 0x000000f200047202 */ /* 0x002fe20000000f00 */
[----:B------:R-:W-:-:S02]  /*5d580*/  IMAD.MOV.U32 R5, RZ, RZ, R244 ;  /* 0x000000ffff057224 */ /* 0x000fc400078e00f4 */
[----:B--2---:R-:W2:Y:S04]  /*5d590*/  LDL.LU R246, [R1+0x438] ;  /* 0x0004380001f67983 */ /* 0x004ea80000300800 */
[----:B------:R-:W4:Y:S04]  /*5d5a0*/  LDL.LU R245, [R1+0x43c] ;  /* 0x00043c0001f57983 */ /* 0x000f280000300800 */
[----:B------:R-:W-:Y:S04]  /*5d5b0*/  STL [R1+0x424], R242 ;  /* 0x000424f201007387 */ /* 0x000fe80000100800 */
[----:B------:R1:W-:Y:S04]  /*5d5c0*/  STL [R1+0x420], R244 ;  /* 0x000420f401007387 */ /* 0x0003e80000100800 */
[----:B------:R1:W-:Y:S04]  /*5d5d0*/  LDGSTS.E [R0+0x14008], desc[UR8][R4.64], P1 ;  /* 0x1400800004007fae */ /* 0x0003e80008921848 */
[----:B------:R-:W-:Y:S04]  /*5d5e0*/  STL [R1+0x42c], R7 ;  /* 0x00042c0701007387 */ /* 0x000fe80000100800 */
[----:B------:R1:W-:Y:S02]  /*5d5f0*/  STL [R1+0x428], R8 ;  /* 0x0004280801007387 */ /* 0x0003e40000100800 */
[----:B-1----:R-:W-:-:S02]  /*5d600*/  MOV R4, R7 ;  /* 0x0000000700047202 */ /* 0x002fc40000000f00 */
[----:B------:R-:W2:Y:S01]  /*5d610*/  LDL.LU R244, [R1+0x440] ;  /* 0x0004400001f47983 */ /* 0x000ea20000300800 */
[----:B------:R-:W-:-:S03]  /*5d620*/  MOV R5, R8 ;  /* 0x0000000800057202 */ /* 0x000fc60000000f00 */
        /* <DEDUP_REMOVED lines=9> */
[----:B---3--:R-:W-:-:S05]  /*5d6c0*/  IADD3 R247, P3, R247, UR4, RZ ;  /* 0x00000004f7f77c10 */ /* 0x008fca000ff7e0ff */
[----:B-1----:R-:W-:Y:S01]  /*5d6d0*/  IMAD.MOV.U32 R4, RZ, RZ, R247 ;  /* 0x000000ffff047224 */ /* 0x002fe200078e00f7 */
[----:B----4-:R-:W-:Y:S01]  /*5d6e0*/  IADD3 R245, P4, R245, UR4, RZ ;  /* 0x00000004f5f57c10 */ /* 0x010fe2000ff9e0ff */
[----:B------:R-:W-:Y:S03]  /*5d6f0*/  STL [R1+0x434], R247 ;  /* 0x000434f701007387 */ /* 0x000fe60000100800 */
[----:B--2---:R-:W-:Y:S02]  /*5d700*/  IADD3.X R246, R246, UR6, RZ, P4, !PT ;  /* 0x00000006f6f67c10 */ /* 0x004fe4000a7fe4ff */
[----:B------:R-:W-:-:S05]  /*5d710*/  IADD3.X R5, R5, UR6, RZ, P3, !PT ;  /* 0x0000000605057c10 */ /* 0x000fca0009ffe4ff */
[----:B------:R1:W-:Y:S01]  /*5d720*/  LDGSTS.E [R0+0x1c008], desc[UR8][R4.64], P1 ;  /* 0x1c00800004007fae */ /* 0x0003e20008921848 */
[----:B------:R-:W-:-:S03]  /*5d730*/  IADD3 R242, P1, R242, UR4, RZ ;  /* 0x00000004f2f27c10 */ /* 0x000fc6000ff3e0ff */
[----:B------:R2:W-:Y:S01]  /*5d740*/  STL [R1+0x430], R5 ;  /* 0x0004300501007387 */ /* 0x0005e20000100800 */
[----:B------:R-:W-:Y:S02]  /*5d750*/  IADD3.X R244, R244, UR6, RZ, P1, !PT ;  /* 0x00000006f4f47c10 */ /* 0x000fe40008ffe4ff */
[----:B------:R-:W-:Y:S02]  /*5d760*/  IADD3 R7, P3, R7, UR4, RZ ;  /* 0x0000000407077c10 */ /* 0x000fe4000ff7e0ff */
[----:B-1----:R-:W-:Y:S02]  /*5d770*/  MOV R4, R245 ;  /* 0x000000f500047202 */ /* 0x002fe40000000f00 */
[----:B--2---:R-:W-:Y:S01]  /*5d780*/  MOV R5, R246 ;  /* 0x000000f600057202 */ /* 0x004fe20000000f00 */
[----:B------:R-:W-:Y:S01]  /*5d790*/  STL [R1+0x43c], R245 ;  /* 0x00043cf501007387 */ /* 0x000fe20000100800 */
[----:B------:R-:W-:-:S03]  /*5d7a0*/  IADD3.X R8, R8, UR6, RZ, P3, !PT ;  /* 0x0000000608087c10 */ /* 0x000fc60009ffe4ff */
[----:B------:R1:W-:Y:S04]  /*5d7b0*/  LDGSTS.E [R0+0x1000c], desc[UR8][R4.64], P2 ;  /* 0x1000c00004007fae */ /* 0x0003e80009121848 */
[----:B------:R2:W-:Y:S04]  /*5d7c0*/  STL [R1+0x438], R246 ;  /* 0x000438f601007387 */ /* 0x0005e80000100800 */
[----:B------:R-:W3:Y:S01]  /*5d7d0*/  LDL.LU R247, [R1+0x454] ;  /* 0x0004540001f77983 */ /* 0x000ee20000300800 */
[----:B-1----:R-:W-:Y:S01]  /*5d7e0*/  IMAD.MOV.U32 R4, RZ, RZ, R242 ;  /* 0x000000ffff047224 */ /* 0x002fe200078e00f2 */
[----:B------:R-:W-:-:S02]  /*5d7f0*/  MOV R5, R244 ;  /* 0x000000f400057202 */ /* 0x000fc40000000f00 */
[----:B--2---:R-:W2:Y:S04]  /*5d800*/  LDL.LU R246, [R1+0x7d8] ;  /* 0x0007d80001f67983 */ /* 0x004ea80000300800 */
[----:B------:R-:W4:Y:S04]  /*5d810*/  LDL.LU R245, [R1+0x7dc] ;  /* 0x0007dc0001f57983 */ /* 0x000f280000300800 */
[----:B------:R-:W-:Y:S04]  /*5d820*/  STL [R1+0x444], R242 ;  /* 0x000444f201007387 */ /* 0x000fe80000100800 */
[----:B------:R1:W-:Y:S04]  /*5d830*/  STL [R1+0x440], R244 ;  /* 0x000440f401007387 */ /* 0x0003e80000100800 */
[----:B------:R1:W-:Y:S04]  /*5d840*/  LDGSTS.E [R0+0x1400c], desc[UR8][R4.64], P2 ;  /* 0x1400c00004007fae */ /* 0x0003e80009121848 */
[----:B------:R-:W-:Y:S04]  /*5d850*/  STL [R1+0x44c], R7 ;  /* 0x00044c0701007387 */ /* 0x000fe80000100800 */
[----:B------:R1:W-:Y:S02]  /*5d860*/  STL [R1+0x448], R8 ;  /* 0x0004480801007387 */ /* 0x0003e40000100800 */
[----:B-1----:R-:W-:Y:S01]  /*5d870*/  MOV R4, R7 ;  /* 0x0000000700047202 */ /* 0x002fe20000000f00 */
[----:B------:R-:W-:Y:S01]  /*5d880*/  IMAD.MOV.U32 R5, RZ, RZ, R8 ;  /* 0x000000ffff057224 */ /* 0x000fe200078e0008 */
        /* <DEDUP_REMOVED lines=188> */
[----:B------:R1:W-:Y:S04]  /*5e450*/  STL [R1+0xbe4], R242 ;  /* 0x000be4f201007387 */ /* 0x0003e80000100800 */
[----:B------:R-:W-:Y:S04]  /*5e460*/  STL [R1+0xbe0], R244 ;  /* 0x000be0f401007387 */ /* 0x000fe80000100800 */
[----:B------:R1:W-:Y:S04]  /*5e470*/  LDGSTS.E [R0+0x34000], desc[UR8][R4.64], P1 ;  /* 0x3400000004007fae */ /* 0x0003e80008921848 */
[----:B------:R1:W-:Y:S04]  /*5e480*/  STL [R1+0xbec], R7 ;  /* 0x000bec0701007387 */ /* 0x0003e80000100800 */
        /* <DEDUP_REMOVED lines=39> */
[----:B-1----:R-:W2:Y:S01]  /*5e700*/  LDL.LU R242, [R1+0xc24] ;  /* 0x000c240001f27983 */ /* 0x002ea20000300800 */
[----:B------:R-:W-:Y:S01]  /*5e710*/  MOV R4, R8 ;  /* 0x0000000800047202 */ /* 0x000fe20000000f00 */
[----:B------:R-:W-:-:S02]  /*5e720*/  IMAD.MOV.U32 R5, RZ, RZ, R244 ;  /* 0x000000ffff057224 */ /* 0x000fc400078e00f4 */
[----:B------:R1:W-:Y:S04]  /*5e730*/  STL [R1+0xc08], R244 ;  /* 0x000c08f401007387 */ /* 0x0003e80000100800 */
[----:B------:R-:W2:Y:S04]  /*5e740*/  LDL.LU R7, [R1+0xc2c] ;  /* 0x000c2c0001077983 */ /* 0x000ea80000300800 */
[----:B------:R3:W-:Y:S04]  /*5e750*/  LDGSTS.E [R0+0x38004], desc[UR8][R4.64], P2 ;  /* 0x3800400004007fae */ /* 0x0007e80009121848 */
[----:B-1----:R-:W2:Y:S04]  /*5e760*/  LDL.LU R244, [R1+0xc20] ;  /* 0x000c200001f47983 */ /* 0x002ea80000300800 */
[----:B------:R-:W2:Y:S04]  /*5e770*/  LDL.LU R8, [R1+0xc28] ;  /* 0x000c280001087983 */ /* 0x000ea80000300800 */
[----:B------:R-:W2:Y:S01]  /*5e780*/  LDL.LU R5, [R1+0xc10] ;  /* 0x000c100001057983 */ /* 0x000ea20000300800 */
[----:B------:R-:W-:-:S04]  /*5e790*/  ISETP.GT.AND P1, PT, R2, 0x62, PT ;  /* 0x000000620200780c */ /* 0x000fc80003f24270 */
[----:B------:R-:W-:-:S04]  /*5e7a0*/  SEL R3, RZ, 0x4, !P1 ;  /* 0x00000004ff037807 */ /* 0x000fc80004800000 */
[----:B------:R-:W-:-:S04]  /*5e7b0*/  SEL R3, R3, RZ, !P0 ;  /* 0x000000ff03037207 */ /* 0x000fc80004000000 */
[----:B------:R-:W-:Y:S02]  /*5e7c0*/  ISETP.NE.U32.AND P1, PT, R3, RZ, PT ;  /* 0x000000ff0300720c */ /* 0x000fe40003f25070 */
[----:B---3--:R-:W-:-:S04]  /*5e7d0*/  IADD3 R247, P3, R247, UR4, RZ ;  /* 0x00000004f7f77c10 */ /* 0x008fc8000ff7e0ff */
[----:B------:R-:W-:Y:S02]  /*5e7e0*/  MOV R4, R247 ;  /* 0x000000f700047202 */ /* 0x000fe40000000f00 */
[----:B----4-:R-:W-:Y:S01]  /*5e7f0*/  IADD3 R245, P4, R245, UR4, RZ ;  /* 0x00000004f5f57c10 */ /* 0x010fe2000ff9e0ff */
[----:B------:R-:W-:Y:S03]  /*5e800*/  STL [R1+0xc14], R247 ;  /* 0x000c14f701007387 */ /* 0x000fe60000100800 */
[----:B--2---:R-:W-:Y:S02]  /*5e810*/  IADD3.X R246, R246, UR6, RZ, P4, !PT ;  /* 0x00000006f6f67c10 */ /* 0x004fe4000a7fe4ff */
[----:B------:R-:W-:-:S05]  /*5e820*/  IADD3.X R5, R5, UR6, RZ, P3, !PT ;  /* 0x0000000605057c10 */ /* 0x000fca0009ffe4ff */
[----:B------:R1:W-:Y:S01]  /*5e830*/  LDGSTS.E [R0+0x3c004], desc[UR8][R4.64], P2 ;  /* 0x3c00400004007fae */ /* 0x0003e20009121848 */
[----:B------:R-:W-:-:S03]  /*5e840*/  IADD3 R242, P2, R242, UR4, RZ ;  /* 0x00000004f2f27c10 */ /* 0x000fc6000ff5e0ff */
[----:B------:R2:W-:Y:S01]  /*5e850*/  STL [R1+0xc10], R5 ;  /* 0x000c100501007387 */ /* 0x0005e20000100800 */
[----:B------:R-:W-:Y:S02]  /*5e860*/  IADD3 R7, P3, R7, UR4, RZ ;  /* 0x0000000407077c10 */ /* 0x000fe4000ff7e0ff */
[----:B------:R-:W-:Y:S02]  /*5e870*/  IADD3.X R244, R244, UR6, RZ, P2, !PT ;  /* 0x00000006f4f47c10 */ /* 0x000fe400097fe4ff */
[----:B-1----:R-:W-:Y:S01]  /*5e880*/  MOV R4, R245 ;  /* 0x000000f500047202 */ /* 0x002fe20000000f00 */
[----:B--2---:R-:W-:Y:S01]  /*5e890*/  IMAD.MOV.U32 R5, RZ, RZ, R246 ;  /* 0x000000ffff057224 */ /* 0x004fe200078e00f6 */
[----:B------:R1:W-:Y:S01]  /*5e8a0*/  STL [R1+0xc1c], R245 ;  /* 0x000c1cf501007387 */ /* 0x0003e20000100800 */
[----:B------:R-:W-:-:S03]  /*5e8b0*/  IADD3.X R8, R8, UR6, RZ, P3, !PT ;  /* 0x0000000608087c10 */ /* 0x000fc60009ffe4ff */
[----:B------:R2:W-:Y:S04]  /*5e8c0*/  LDGSTS.E [R0+0x30008], desc[UR8][R4.64], P1 ;  /* 0x3000800004007fae */ /* 0x0005e80008921848 */
[----:B------:R3:W-:Y:S04]  /*5e8d0*/  STL [R1+0xc18], R246 ;  /* 0x000c18f601007387 */ /* 0x0007e80000100800 */
[----:B------:R-:W-:Y:S01]  /*5e8e0*/  STL [R1+0xc24], R242 ;  /* 0x000c24f201007387 */ /* 0x000fe20000100800 */
[----:B--2---:R-:W-:Y:S02]  /*5e8f0*/  MOV R4, R242 ;  /* 0x000000f200047202 */ /* 0x004fe40000000f00 */
[----:B------:R-:W-:Y:S01]  /*5e900*/  MOV R5, R244 ;  /* 0x000000f400057202 */ /* 0x000fe20000000f00 */
[----:B------:R2:W-:Y:S04]  /*5e910*/  STL [R1+0xc20], R244 ;  /* 0x000c20f401007387 */ /* 0x0005e80000100800 */
[----:B------:R-:W-:Y:S04]  /*5e920*/  STL [R1+0xc2c], R7 ;  /* 0x000c2c0701007387 */ /* 0x000fe80000100800 */
[----:B------:R-:W4:Y:S04]  /*5e930*/  LDL.LU R247, [R1+0xc3c] ;  /* 0x000c3c0001f77983 */ /* 0x000f280000300800 */
[----:B------:R2:W-:Y:S04]  /*5e940*/  STL [R1+0xc28], R8 ;  /* 0x000c280801007387 */ /* 0x0005e80000100800 */
[----:B------:R2:W-:Y:S04]  /*5e950*/  LDGSTS.E [R0+0x34008], desc[UR8][R4.64], P1 ;  /* 0x3400800004007fae */ /* 0x0005e80008921848 */
[----:B-1----:R-:W4:Y:S04]  /*5e960*/  LDL.LU R245, [R1+0xc44] ;  /* 0x000c440001f57983 */ /* 0x002f280000300800 */
[----:B---3--:R-:W3:Y:S01]  /*5e970*/  LDL.LU R246, [R1+0xc40] ;  /* 0x000c400001f67983 */ /* 0x008ee20000300800 */
[----:B--2---:R-:W-:Y:S01]  /*5e980*/  IMAD.MOV.U32 R4, RZ, RZ, R7 ;  /* 0x000000ffff047224 */ /* 0x004fe200078e0007 */
[----:B------:R-:W-:-:S02]  /*5e990*/  MOV R5, R8 ;  /* 0x0000000800057202 */ /* 0x000fc40000000f00 */
[----:B------:R-:W2:Y:S04]  /*5e9a0*/  LDL.LU R244, [R1+0xc48] ;  /* 0x000c480001f47983 */ /* 0x000ea80000300800 */
[----:B------:R-:W2:Y:S04]  /*5e9b0*/  LDL.LU R242, [R1+0xc4c] ;  /* 0x000c4c0001f27983 */ /* 0x000ea80000300800 */
[----:B------:R-:W2:Y:S04]  /*5e9c0*/  LDL.LU R8, [R1+0xc50] ;  /* 0x000c500001087983 */ /* 0x000ea80000300800 */
[----:B------:R-:W2:Y:S04]  /*5e9d0*/  LDL.LU R7, [R1+0xc54] ;  /* 0x000c540001077983 */ /* 0x000ea80000300800 */
[----:B------:R1:W-:Y:S04]  /*5e9e0*/  LDGSTS.E [R0+0x38008], desc[UR8][R4.64], P1 ;  /* 0x3800800004007fae */ /* 0x0003e80008921848 */
[----:B------:R-:W4:Y:S04]  /*5e9f0*/  LDL.LU R4, [R1+0xc30] ;  /* 0x000c300001047983 */ /* 0x000f280000300800 */
[----:B------:R-:W1:Y:S01]  /*5ea00*/  LDL.LU R5, [R1+0xc34] ;  /* 0x000c340001057983 */ /* 0x000e620000300800 */
[----:B------:R-:W-:-:S04]  /*5ea10*/  ISETP.GT.AND P2, PT, R2, 0x63, PT ;  /* 0x000000630200780c */ /* 0x000fc80003f44270 */
[----:B------:R-:W-:-:S04]  /*5ea20*/  SEL R3, RZ, 0x4, !P2 ;  /* 0x00000004ff037807 */ /* 0x000fc80005000000 */
[----:B------:R-:W-:-:S04]  /*5ea30*/  SEL R3, R3, RZ, !P0 ;  /* 0x000000ff03037207 */ /* 0x000fc80004000000 */
[----:B------:R-:W-:Y:S02]  /*5ea40*/  ISETP.NE.U32.AND P2, PT, R3, RZ, PT ;  /* 0x000000ff0300720c */ /* 0x000fe40003f45070 */
[----:B-1----:R-:W-:-:S04]  /*5ea50*/  IADD3 R5, P3, R5, UR4, RZ ;  /* 0x0000000405057c10 */ /* 0x002fc8000ff7e0ff */
[----:B----4-:R-:W-:Y:S01]  /*5ea60*/  IADD3.X R4, R4, UR6, RZ, P3, !PT ;  /* 0x0000000604047c10 */ /* 0x010fe20009ffe4ff */
[----:B------:R1:W-:Y:S04]  /*5ea70*/  STL [R1+0xc34], R5 ;  /* 0x000c340501007387 */ /* 0x0003e80000100800 */
[----:B------:R4:W-:Y:S04]  /*5ea80*/  STL [R1+0xc30], R4 ;  /* 0x000c300401007387 */ /* 0x0009e80000100800 */
[----:B------:R-:W2:Y:S01]  /*5ea90*/  LDL.LU R3, [R1+0xc38] ;  /* 0x000c380001037983 */ /* 0x000ea20000300800 */
[----:B-1----:R-:W-:-:S04]  /*5eaa0*/  LOP3.LUT R5, R5, R4, RZ, 0x3c, !PT ;  /* 0x0000000405057212 */ /* 0x002fc800078e3cff */
[----:B----4-:R-:W-:-:S04]  /*5eab0*/  LOP3.LUT R4, R5, R4, RZ, 0x3c, !PT ;  /* 0x0000000405047212 */ /* 0x010fc800078e3cff */
[----:B------:R-:W-:-:S05]  /*5eac0*/  LOP3.LUT R5, R5, R4, RZ, 0x3c, !PT ;  /* 0x0000000405057212 */ /* 0x000fca00078e3cff */
[----:B------:R1:W-:Y:S01]  /*5ead0*/  LDGSTS.E [R0+0x3c008], desc[UR8][R4.64], P1 ;  /* 0x3c00800004007fae */ /* 0x0003e20008921848 */
[----:B------:R-:W-:Y:S02]  /*5eae0*/  IADD3 R247, P1, R247, UR4, RZ ;  /* 0x00000004f7f77c10 */ /* 0x000fe4000ff3e0ff */
[----:B------:R-:W-:-:S04]  /*5eaf0*/  IADD3 R245, P3, R245, UR4, RZ ;  /* 0x00000004f5f57c10 */ /* 0x000fc8000ff7e0ff */
[----:B---3--:R-:W-:Y:S02]  /*5eb00*/  IADD3.X R246, R246, UR6, RZ, P3, !PT ;  /* 0x00000006f6f67c10 */ /* 0x008fe40009ffe4ff */
[----:B-1----:R-:W-:Y:S02]  /*5eb10*/  MOV R4, R247 ;  /* 0x000000f700047202 */ /* 0x002fe40000000f00 */
[----:B--2---:R-:W-:Y:S01]  /*5eb20*/  IADD3 R7, P3, R7, UR4, RZ ;  /* 0x0000000407077c10 */ /* 0x004fe2000ff7e0ff */
[----:B------:R-:W-:Y:S03]  /*5eb30*/  STL [R1+0xc3c], R247 ;  /* 0x000c3cf701007387 */ /* 0x000fe60000100800 */
[----:B------:R-:W-:Y:S02]  /*5eb40*/  IADD3.X R8, R8, UR6, RZ, P3, !PT ;  /* 0x0000000608087c10 */ /* 0x000fe40009ffe4ff */
[----:B------:R-:W-:-:S02]  /*5eb50*/  IADD3.X R3, R3, UR6, RZ, P1, !PT ;  /* 0x0000000603037c10 */ /* 0x000fc40008ffe4ff */
[----:B------:R-:W-:-:S03]  /*5eb60*/  IADD3 R242, P1, R242, UR4, RZ ;  /* 0x00000004f2f27c10 */ /* 0x000fc6000ff3e0ff */
[----:B------:R-:W-:Y:S01]  /*5eb70*/  IMAD.MOV.U32 R5, RZ, RZ, R3 ;  /* 0x000000ffff057224 */ /* 0x000fe200078e0003 */
[----:B------:R-:W-:Y:S01]  /*5eb80*/  IADD3.X R244, R244, UR6, RZ, P1, !PT ;  /* 0x00000006f4f47c10 */ /* 0x000fe20008ffe4ff */
[----:B------:R-:W-:Y:S04]  /*5eb90*/  STL [R1+0xc38], R3 ;  /* 0x000c380301007387 */ /* 0x000fe80000100800 */
[----:B------:R1:W-:Y:S04]  /*5eba0*/  LDGSTS.E [R0+0x3000c], desc[UR8][R4.64], P2 ;  /* 0x3000c00004007fae */ /* 0x0003e80009121848 */
[----:B------:R-:W-:Y:S04]  /*5ebb0*/  STL [R1+0xc44], R245 ;  /* 0x000c44f501007387 */ /* 0x000fe80000100800 */
[----:B------:R-:W-:Y:S01]  /*5ebc0*/  STL [R1+0xc40], R246 ;  /* 0x000c40f601007387 */ /* 0x000fe20000100800 */
[----:B-1----:R-:W-:-:S02]  /*5ebd0*/  MOV R4, R245 ;  /* 0x000000f500047202 */ /* 0x002fc40000000f00 */
[----:B------:R-:W-:Y:S01]  /*5ebe0*/  MOV R5, R246 ;  /* 0x000000f600057202 */ /* 0x000fe20000000f00 */
[----:B------:R-:W-:Y:S04]  /*5ebf0*/  STL [R1+0xc4c], R242 ;  /* 0x000c4cf201007387 */ /* 0x000fe80000100800 */
[----:B------:R1:W-:Y:S04]  /*5ec00*/  LDGSTS.E [R0+0x3400c], desc[UR8][R4.64], P2 ;  /* 0x3400c00004007fae */ /* 0x0003e80009121848 */
[----:B------:R2:W-:Y:S04]  /*5ec10*/  STL [R1+0xc48], R244 ;  /* 0x000c48f401007387 */ /* 0x0005e80000100800 */
[----:B------:R-:W-:Y:S01]  /*5ec20*/  STL [R1+0xc54], R7 ;  /* 0x000c540701007387 */ /* 0x000fe20000100800 */
[----:B-1----:R-:W-:Y:S01]  /*5ec30*/  IMAD.MOV.U32 R4, RZ, RZ, R242 ;  /* 0x000000ffff047224 */ /* 0x002fe200078e00f2 */
[----:B------:R-:W-:-:S02]  /*5ec40*/  MOV R5, R244 ;  /* 0x000000f400057202 */ /* 0x000fc40000000f00 */
[----:B------:R1:W-:Y:S04]  /*5ec50*/  STL [R1+0xc50], R8 ;  /* 0x000c500801007387 */ /* 0x0003e80000100800 */
[----:B--2---:R-:W2:Y:S04]  /*5ec60*/  LDL.LU R244, [R1+0x80] ;  /* 0x0000800001f47983 */ /* 0x004ea80000300800 */
[----:B------:R-:W3:Y:S04]  /*5ec70*/  LDL.LU R242, [R1+0x84] ;  /* 0x0000840001f27983 */ /* 0x000ee80000300800 */
[----:B------:R4:W-:Y:S02]  /*5ec80*/  LDGSTS.E [R0+0x3800c], desc[UR8][R4.64], P2 ;  /* 0x3800c00004007fae */ /* 0x0009e40009121848 */
[----:B----4-:R-:W-:Y:S01]  /*5ec90*/  IMAD.MOV.U32 R5, RZ, RZ, R8 ;  /* 0x000000ffff057224 */ /* 0x010fe200078e0008 */
[----:B------:R-:W-:Y:S01]  /*5eca0*/  MOV R4, R7 ;  /* 0x0000000700047202 */ /* 0x000fe20000000f00 */
[----:B-1----:R-:W4:Y:S04]  /*5ecb0*/  LDL.LU R8, [R1+0x88] ;  /* 0x0000880001087983 */ /* 0x002f280000300800 */
[----:B------:R-:W4:Y:S01]  /*5ecc0*/  LDL.LU R7, [R1+0x8c] ;  /* 0x00008c0001077983 */ /* 0x000f220000300800 */
[----:B------:R-:W-:-:S03]  /*5ecd0*/  ISETP.GT.AND P1, PT, R2, 0x4, PT ;  /* 0x000000040200780c */ /* 0x000fc60003f24270 */
[----:B------:R1:W-:Y:S01]  /*5ece0*/  LDGSTS.E [R0+0x3c00c], desc[UR8][R4.64], P2 ;  /* 0x3c00c00004007fae */ /* 0x0003e20009121848 */
[----:B------:R-:W-:Y:S02]  /*5ecf0*/  IADD3 R20, P2, R20, UR4, RZ ;  /* 0x0000000414147c10 */ /* 0x000fe4000ff5e0ff */
[----:B------:R-:W-:Y:S01]  /*5ed00*/  IADD3 R248, P3, R248, UR4, RZ ;  /* 0x00000004f8f87c10 */ /* 0x000fe2000ff7e0ff */
[----:B------:R-:W4:Y:S01]  /*5ed10*/  LDL.LU R247, [R1+0x94] ;  /* 0x0000940001f77983 */ /* 0x000f220000300800 */
[----:B-1----:R-:W-:-:S03]  /*5ed20*/  SEL R0, RZ, 0x4, !P1 ;  /* 0x00000004ff007807 */ /* 0x002fc60004800000 */
[----:B------:R-:W4:Y:S01]  /*5ed30*/  LDL.LU R246, [R1+0x98] ;  /* 0x0000980001f67983 */ /* 0x000f220000300800 */
[----:B------:R-:W-:-:S03]  /*5ed40*/  SEL R0, R0, RZ, !P0 ;  /* 0x000000ff00007207 */ /* 0x000fc60004000000 */
[----:B------:R-:W4:Y:S01]  /*5ed50*/  LDL.LU R245, [R1+0x9c] ;  /* 0x00009c0001f57983 */ /* 0x000f220000300800 */
[----:B------:R-:W-:Y:S02]  /*5ed60*/  ISETP.NE.U32.AND P1, PT, R0, RZ, PT ;  /* 0x000000ff0000720c */ /* 0x000fe40003f25070 */
[----:B------:R-:W-:Y:S02]  /*5ed70*/  IADD3.X R19, R19, UR6, RZ, P2, !PT ;  /* 0x0000000613137c10 */ /* 0x000fe400097fe4ff */
[----:B------:R-:W-:Y:S02]  /*5ed80*/  LOP3.LUT R0, R6, 0x10, RZ, 0x3c, !PT ;  /* 0x0000001006007812 */ /* 0x000fe400078e3cff */
[----:B------:R-:W-:Y:S01]  /*5ed90*/  IADD3 R22, P2, R22, UR4, RZ ;  /* 0x0000000416167c10 */ /* 0x000fe2000ff5e0ff */
[----:B------:R-:W-:Y:S01]  /*5eda0*/  IMAD.MOV.U32 R5, RZ, RZ, R19 ;  /* 0x000000ffff057224 */ /* 0x000fe200078e0013 */
[----:B------:R-:W-:Y:S02]  /*5edb0*/  IADD3 R0, R0, UR16, RZ ;  /* 0x0000001000007c10 */ /* 0x000fe4000fffe0ff */
[----:B------:R-:W-:-:S02]  /*5edc0*/  MOV R4, R20 ;  /* 0x0000001400047202 */ /* 0x000fc40000000f00 */
[----:B------:R-:W-:Y:S02]  /*5edd0*/  IADD3.X R21, R21, UR6, RZ, P2, !PT ;  /* 0x0000000615157c10 */ /* 0x000fe400097fe4ff */
[----:B------:R-:W-:Y:S01]  /*5ede0*/  ISETP.GT.AND P2, PT, R2, 0x5, PT ;  /* 0x000000050200780c */ /* 0x000fe20003f44270 */
[----:B------:R1:W-:Y:S01]  /*5edf0*/  LDGSTS.E [R0], desc[UR8][R4.64], P1 ;  /* 0x0000000004007fae */ /* 0x0003e20008921848 */
[----:B------:R-:W-:Y:S02]  /*5ee00*/  IADD3.X R23, R23, UR6, RZ, P3, !PT ;  /* 0x0000000617177c10 */ /* 0x000fe40009ffe4ff */
[----:B------:R-:W-:Y:S02]  /*5ee10*/  IADD3 R250, P3, R250, UR4, RZ ;  /* 0x00000004fafa7c10 */ /* 0x000fe4000ff7e0ff */
[----:B------:R-:W-:Y:S02]  /*5ee20*/  SEL R3, RZ, 0x4, !P2 ;  /* 0x00000004ff037807 */ /* 0x000fe40005000000 */
[----:B-1----:R-:W-:-:S02]  /*5ee30*/  MOV R4, R22 ;  /* 0x0000001600047202 */ /* 0x002fc40000000f00 */
[----:B------:R-:W-:Y:S02]  /*5ee40*/  MOV R5, R21 ;  /* 0x0000001500057202 */ /* 0x000fe40000000f00 */
[----:B------:R-:W-:-:S03]  /*5ee50*/  IADD3.X R249, R249, UR6, RZ, P3, !PT ;  /* 0x00000006f9f97c10 */ /* 0x000fc60009ffe4ff */
[----:B------:R1:W-:Y:S01]  /*5ee60*/  LDGSTS.E [R0+0x4000], desc[UR8][R4.64], P1 ;  /* 0x0400000004007fae */ /* 0x0003e20008921848 */
[----:B------:R-:W-:Y:S02]  /*5ee70*/  SEL R3, R3, RZ, !P0 ;  /* 0x000000ff03037207 */ /* 0x000fe40004000000 */
[----:B------:R-:W-:Y:S02]  /*5ee80*/  IADD3 R252, P4, R252, UR4, RZ ;  /* 0x00000004fcfc7c10 */ /* 0x000fe4000ff9e0ff */
[----:B------:R-:W-:Y:S01]  /*5ee90*/  ISETP.NE.U32.AND P2, PT, R3, RZ, PT ;  /* 0x000000ff0300720c */ /* 0x000fe20003f45070 */
[----:B-1----:R-:W-:Y:S01]  /*5eea0*/  IMAD.MOV.U32 R4, RZ, RZ, R248 ;  /* 0x000000ffff047224 */ /* 0x002fe200078e00f8 */
[----:B------:R-:W-:-:S05]  /*5eeb0*/  MOV R5, R23 ;  /* 0x0000001700057202 */ /* 0x000fca0000000f00 */
[----:B------:R1:W-:Y:S01]  /*5eec0*/  LDGSTS.E [R0+0x8000], desc[UR8][R4.64], P1 ;  /* 0x0800000004007fae */ /* 0x0003e20008921848 */
[----:B------:R-:W-:Y:S02]  /*5eed0*/  IADD3.X R251, R251, UR6, RZ, P4, !PT ;  /* 0x00000006fbfb7c10 */ /* 0x000fe4000a7fe4ff */
[----:B-1----:R-:W-:Y:S01]  /*5eee0*/  MOV R4, R250 ;  /* 0x000000fa00047202 */ /* 0x002fe20000000f00 */
[----:B------:R-:W-:-:S05]  /*5eef0*/  IMAD.MOV.U32 R5, RZ, RZ, R249 ;  /* 0x000000ffff057224 */ /* 0x000fca00078e00f9 */
[----:B------:R1:W-:Y:S02]  /*5ef00*/  LDGSTS.E [R0+0xc000], desc[UR8][R4.64], P1 ;  /* 0x0c00000004007fae */ /* 0x0003e40008921848 */
[----:B-1----:R-:W-:Y:S02]  /*5ef10*/  MOV R4, R252 ;  /* 0x000000fc00047202 */ /* 0x002fe40000000f00 */
[----:B------:R-:W-:-:S05]  /*5ef20*/  MOV R5, R251 ;  /* 0x000000fb00057202 */ /* 0x000fca0000000f00 */
[----:B------:R1:W-:Y:S01]  /*5ef30*/  LDGSTS.E [R0+0x4], desc[UR8][R4.64], P2 ;  /* 0x0000400004007fae */ /* 0x0003e20009121848 */
[----:B---3--:R-:W-:-:S04]  /*5ef40*/  IADD3 R242, P1, R242, UR4, RZ ;  /* 0x00000004f2f27c10 */ /* 0x008fc8000ff3e0ff */
[----:B--2---:R-:W-:Y:S01]  /*5ef50*/  IADD3.X R244, R244, UR6, RZ, P1, !PT ;  /* 0x00000006f4f47c10 */ /* 0x004fe20008ffe4ff */
[----:B-1----:R-:W-:-:S03]  /*5ef60*/  IMAD.MOV.U32 R4, RZ, RZ, R242 ;  /* 0x000000ffff047224 */ /* 0x002fc600078e00f2 */
[----:B------:R-:W-:Y:S01]  /*5ef70*/  MOV R5, R244 ;  /* 0x000000f400057202 */ /* 0x000fe20000000f00 */
[----:B------:R-:W-:Y:S04]  /*5ef80*/  STL [R1+0x84], R242 ;  /* 0x000084f201007387 */ /* 0x000fe80000100800 */
[----:B------:R1:W-:Y:S04]  /*5ef90*/  STL [R1+0x80], R244 ;  /* 0x000080f401007387 */ /* 0x0003e80000100800 */
[----:B------:R2:W-:Y:S01]  /*5efa0*/  LDGSTS.E [R0+0x4004], desc[UR8][R4.64], P2 ;  /* 0x0400400004007fae */ /* 0x0005e20009121848 */
[----:B----4-:R-:W-:-:S04]  /*5efb0*/  IADD3 R7, P3, R7, UR4, RZ ;  /* 0x0000000407077c10 */ /* 0x010fc8000ff7e0ff */
[----:B------:R-:W-:Y:S01]  /*5efc0*/  IADD3.X R8, R8, UR6, RZ, P3, !PT ;  /* 0x0000000608087c10 */ /* 0x000fe20009ffe4ff */
[----:B------:R-:W-:Y:S01]  /*5efd0*/  STL [R1+0x8c], R7 ;  /* 0x00008c0701007387 */ /* 0x000fe20000100800 */
[----:B--2---:R-:W-:-:S03]  /*5efe0*/  MOV R4, R7 ;  /* 0x0000000700047202 */ /* 0x004fc60000000f00 */
[----:B------:R-:W-:Y:S01]  /*5eff0*/  IMAD.MOV.U32 R5, RZ, RZ, R8 ;  /* 0x000000ffff057224 */ /* 0x000fe200078e0008 */
[----:B------:R2:W-:Y:S04]  /*5f000*/  STL [R1+0x88], R8 ;  /* 0x0000880801007387 */ /* 0x0005e80000100800 */
[----:B-1----:R-:W3:Y:S04]  /*5f010*/  LDL.LU R244, [R1+0xa0] ;  /* 0x0000a00001f47983 */ /* 0x002ee80000300800 */
[----:B------:R-:W4:Y:S04]  /*5f020*/  LDL.LU R242, [R1+0xa4] ;  /* 0x0000a40001f27983 */ /* 0x000f280000300800 */
[----:B--2---:R-:W2:Y:S04]  /*5f030*/  LDL.LU R8, [R1+0xa8] ;  /* 0x0000a80001087983 */ /* 0x004ea80000300800 */
[----:B------:R-:W2:Y:S04]  /*5f040*/  LDL.LU R7, [R1+0xac] ;  /* 0x0000ac0001077983 */ /* 0x000ea80000300800 */
[----:B------:R1:W-:Y:S04]  /*5f050*/  LDGSTS.E [R0+0x8004], desc[UR8][R4.64], P2 ;  /* 0x0800400004007fae */ /* 0x0003e80009121848 */
[----:B------:R-:W3:Y:S01]  /*5f060*/  LDL.LU R5, [R1+0x90] ;  /* 0x0000900001057983 */ /* 0x000ee20000300800 */
[----:B------:R-:W-:-:S04]  /*5f070*/  ISETP.GT.AND P1, PT, R2, 0x6, PT ;  /* 0x000000060200780c */ /* 0x000fc80003f24270 */
[----:B------:R-:W-:Y:S02]  /*5f080*/  SEL R3, RZ, 0x4, !P1 ;  /* 0x00000004ff037807 */ /* 0x000fe40004800000 */
[----:B------:R-:W-:Y:S02]  /*5f090*/  IADD3 R247, P3, R247, UR4, RZ ;  /* 0x00000004f7f77c10 */ /* 0x000fe4000ff7e0ff */
[----:B------:R-:W-:Y:S02]  /*5f0a0*/  SEL R3, R3, RZ, !P0 ;  /* 0x000000ff03037207 */ /* 0x000fe40004000000 */
[----:B------:R-:W-:Y:S02]  /*5f0b0*/  IADD3 R245, P4, R245, UR4, RZ ;  /* 0x00000004f5f57c10 */ /* 0x000fe4000ff9e0ff */
[----:B------:R-:W-:Y:S02]  /*5f0c0*/  ISETP.NE.U32.AND P1, PT, R3, RZ, PT ;  /* 0x000000ff0300720c */ /* 0x000fe40003f25070 */
[----:B-1----:R-:W-:-:S02]  /*5f0d0*/  MOV R4, R247 ;  /* 0x000000f700047202 */ /* 0x002fc40000000f00 */
[----:B------:R-:W-:Y:S01]  /*5f0e0*/  IADD3.X R246, R246, UR6, RZ, P4, !PT ;  /* 0x00000006f6f67c10 */ /* 0x000fe2000a7fe4ff */
[----:B------:R-:W-:Y:S01]  /*5f0f0*/  STL [R1+0x94], R247 ;  /* 0x000094f701007387 */ /* 0x000fe20000100800 */
[----:B---3--:R-:W-:-:S05]  /*5f100*/  IADD3.X R5, R5, UR6, RZ, P3, !PT ;  /* 0x0000000605057c10 */ /* 0x008fca0009ffe4ff */
[----:B------:R1:W-:Y:S01]  /*5f110*/  LDGSTS.E [R0+0xc004], desc[UR8][R4.64], P2 ;  /* 0x0c00400004007fae */ /* 0x0003e20009121848 */
[----:B----4-:R-:W-:-:S03]  /*5f120*/  IADD3 R242, P2, R242, UR4, RZ ;  /* 0x00000004f2f27c10 */ /* 0x010fc6000ff5e0ff */
[----:B------:R3:W-:Y:S01]  /*5f130*/  STL [R1+0x90], R5 ;  /* 0x0000900501007387 */ /* 0x0007e20000100800 */
[----:B------:R-:W-:Y:S02]  /*5f140*/  IADD3.X R244, R244, UR6, RZ, P2, !PT ;  /* 0x00000006f4f47c10 */ /* 0x000fe400097fe4ff */
[----:B--2---:R-:W-:Y:S02]  /*5f150*/  IADD3 R7, P3, R7, UR4, RZ ;  /* 0x0000000407077c10 */ /* 0x004fe4000ff7e0ff */
[----:B-1----:R-:W-:Y:S01]  /*5f160*/  MOV R4, R245 ;  /* 0x000000f500047202 */ /* 0x002fe20000000f00 */
[----:B---3--:R-:W-:Y:S01]  /*5f170*/  IMAD.MOV.U32 R5, RZ, RZ, R246 ;  /* 0x000000ffff057224 */ /* 0x008fe200078e00f6 */
        /* <DEDUP_REMOVED lines=468> */
[----:B------:R-:W-:Y:S01]  /*60ec0*/  STL [R1+0xc9c], R245 ;  /* 0x000c9cf501007387 */ /* 0x000fe20000100800 */
[----:B------:R-:W-:-:S03]  /*60ed0*/  IADD3.X R8, R8, UR6, RZ, P3, !PT ;  /* 0x0000000608087c10 */ /* 0x000fc60009ffe4ff */
[----:B------:R1:W-:Y:S04]  /*60ee0*/  LDGSTS.E [R0+0x30008], desc[UR8][R4.64], P1 ;  /* 0x3000800004007fae */ /* 0x0003e80008921848 */
[----:B------:R-:W-:Y:S04]  /*60ef0*/  STL [R1+0xc98], R246 ;  /* 0x000c98f601007387 */ /* 0x000fe80000100800 */
[----:B------:R-:W-:Y:S01]  /*60f00*/  STL [R1+0xca4], R242 ;  /* 0x000ca4f201007387 */ /* 0x000fe20000100800 */
[----:B-1----:R-:W-:Y:S02]  /*60f10*/  MOV R4, R242 ;  /* 0x000000f200047202 */ /* 0x002fe40000000f00 */
[----:B------:R-:W-:Y:S01]  /*60f20*/  MOV R5, R244 ;  /* 0x000000f400057202 */ /* 0x000fe20000000f00 */
[----:B------:R1:W-:Y:S04]  /*60f30*/  STL [R1+0xca0], R244 ;  /* 0x000ca0f401007387 */ /* 0x0003e80000100800 */
[----:B------:R-:W-:Y:S04]  /*60f40*/  STL [R1+0xcac], R7 ;  /* 0x000cac0701007387 */ /* 0x000fe80000100800 */
[----:B------:R-:W2:Y:S04]  /*60f50*/  LDL.LU R247, [R1+0xcbc] ;  /* 0x000cbc0001f77983 */ /* 0x000ea80000300800 */
[----:B------:R3:W-:Y:S04]  /*60f60*/  STL [R1+0xca8], R8 ;  /* 0x000ca80801007387 */ /* 0x0007e80000100800 */
[----:B------:R4:W-:Y:S04]  /*60f70*/  LDGSTS.E [R0+0x34008], desc[UR8][R4.64], P1 ;  /* 0x3400800004007fae */ /* 0x0009e80008921848 */
[----:B-1----:R-:W2:Y:S04]  /*60f80*/  LDL.LU R244, [R1+0xcc4] ;  /* 0x000cc40001f47983 */ /* 0x002ea80000300800 */
[----:B------:R-:W2:Y:S01]  /*60f90*/  LDL.LU R245, [R1+0xcc0] ;  /* 0x000cc00001f57983 */ /* 0x000ea20000300800 */
[----:B----4-:R-:W-:Y:S01]  /*60fa0*/  IMAD.MOV.U32 R4, RZ, RZ, R7 ;  /* 0x000000ffff047224 */ /* 0x010fe200078e0007 */
[----:B------:R-:W-:-:S02]  /*60fb0*/  MOV R5, R8 ;  /* 0x0000000800057202 */ /* 0x000fc40000000f00 */
[----:B------:R-:W4:Y:S04]  /*60fc0*/  LDL.LU R246, [R1+0xcc8] ;  /* 0x000cc80001f67983 */ /* 0x000f280000300800 */
[----:B------:R-:W4:Y:S04]  /*60fd0*/  LDL.LU R242, [R1+0xccc] ;  /* 0x000ccc0001f27983 */ /* 0x000f280000300800 */
[----:B---3--:R-:W3:Y:S04]  /*60fe0*/  LDL.LU R8, [R1+0xcd0] ;  /* 0x000cd00001087983 */ /* 0x008ee80000300800 */
[----:B------:R-:W4:Y:S04]  /*60ff0*/  LDL.LU R7, [R1+0xcd4] ;  /* 0x000cd40001077983 */ /* 0x000f280000300800 */
[----:B------:R1:W-:Y:S04]  /*61000*/  LDGSTS.E [R0+0x38008], desc[UR8][R4.64], P1 ;  /* 0x3800800004007fae */ /* 0x0003e80008921848 */
[----:B------:R-:W2:Y:S04]  /*61010*/  LDL.LU R4, [R1+0xcb0] ;  /* 0x000cb00001047983 */ /* 0x000ea80000300800 */
[----:B------:R-:W1:Y:S01]  /*61020*/  LDL.LU R5, [R1+0xcb4] ;  /* 0x000cb40001057983 */ /* 0x000e620000300800 */
[----:B------:R-:W-:-:S04]  /*61030*/  ISETP.GT.AND P2, PT, R2, 0x67, PT ;  /* 0x000000670200780c */ /* 0x000fc80003f44270 */
[----:B------:R-:W-:-:S04]  /*61040*/  SEL R3, RZ, 0x4, !P2 ;  /* 0x00000004ff037807 */ /* 0x000fc80005000000 */
[----:B------:R-:W-:-:S04]  /*61050*/  SEL R3, R3, RZ, !P0 ;  /* 0x000000ff03037207 */ /* 0x000fc80004000000 */
[----:B------:R-:W-:Y:S02]  /*61060*/  ISETP.NE.U32.AND P2, PT, R3, RZ, PT ;  /* 0x000000ff0300720c */ /* 0x000fe40003f45070 */
[----:B-1----:R-:W-:-:S04]  /*61070*/  IADD3 R5, P3, R5, UR4, RZ ;  /* 0x0000000405057c10 */ /* 0x002fc8000ff7e0ff */
[----:B--2---:R-:W-:Y:S01]  /*61080*/  IADD3.X R4, R4, UR6, RZ, P3, !PT ;  /* 0x0000000604047c10 */ /* 0x004fe20009ffe4ff */
[----:B------:R1:W-:Y:S04]  /*61090*/  STL [R1+0xcb4], R5 ;  /* 0x000cb40501007387 */ /* 0x0003e80000100800 */
[----:B------:R2:W-:Y:S04]  /*610a0*/  STL [R1+0xcb0], R4 ;  /* 0x000cb00401007387 */ /* 0x0005e80000100800 */
[----:B------:R-:W3:Y:S01]  /*610b0*/  LDL.LU R3, [R1+0xcb8] ;  /* 0x000cb80001037983 */ /* 0x000ee20000300800 */
[----:B-1----:R-:W-:-:S04]  /*610c0*/  LOP3.LUT R5, R5, R4, RZ, 0x3c, !PT ;  /* 0x0000000405057212 */ /* 0x002fc800078e3cff */
[----:B--2---:R-:W-:-:S04]  /*610d0*/  LOP3.LUT R4, R5, R4, RZ, 0x3c, !PT ;  /* 0x0000000405047212 */ /* 0x004fc800078e3cff */
[----:B------:R-:W-:-:S05]  /*610e0*/  LOP3.LUT R5, R5, R4, RZ, 0x3c, !PT ;  /* 0x0000000405057212 */ /* 0x000fca00078e3cff */
[----:B------:R1:W-:Y:S01]  /*610f0*/  LDGSTS.E [R0+0x3c008], desc[UR8][R4.64], P1 ;  /* 0x3c00800004007fae */ /* 0x0003e20008921848 */
[----:B------:R-:W-:Y:S02]  /*61100*/  IADD3 R247, P1, R247, UR4, RZ ;  /* 0x00000004f7f77c10 */ /* 0x000fe4000ff3e0ff */
[----:B------:R-:W-:-:S04]  /*61110*/  IADD3 R244, P3, R244, UR4, RZ ;  /* 0x00000004f4f47c10 */ /* 0x000fc8000ff7e0ff */
[----:B------:R-:W-:Y:S02]  /*61120*/  IADD3.X R245, R245, UR6, RZ, P3, !PT ;  /* 0x00000006f5f57c10 */ /* 0x000fe40009ffe4ff */
[----:B-1----:R-:W-:Y:S01]  /*61130*/  MOV R4, R247 ;  /* 0x000000f700047202 */ /* 0x002fe20000000f00 */
[----:B------:R-:W-:Y:S01]  /*61140*/  STL [R1+0xcbc], R247 ;  /* 0x000cbcf701007387 */ /* 0x000fe20000100800 */
[----:B----4-:R-:W-:-:S04]  /*61150*/  IADD3 R7, P3, R7, UR4, RZ ;  /* 0x0000000407077c10 */ /* 0x010fc8000ff7e0ff */
[----:B---3--:R-:W-:Y:S02]  /*61160*/  IADD3.X R8, R8, UR6, RZ, P3, !PT ;  /* 0x0000000608087c10 */ /* 0x008fe40009ffe4ff */
[----:B------:R-:W-:-:S05]  /*61170*/  IADD3.X R3, R3, UR6, RZ, P1, !PT ;  /* 0x0000000603037c10 */ /* 0x000fca0008ffe4ff */
[----:B------:R-:W-:Y:S01]  /*61180*/  IMAD.MOV.U32 R5, RZ, RZ, R3 ;  /* 0x000000ffff057224 */ /* 0x000fe200078e0003 */
[----:B------:R-:W-:Y:S01]  /*61190*/  IADD3 R242, P1, R242, UR4, RZ ;  /* 0x00000004f2f27c10 */ /* 0x000fe2000ff3e0ff */
[----:B------:R-:W-:Y:S04]  /*611a0*/  STL [R1+0xcb8], R3 ;  /* 0x000cb80301007387 */ /* 0x000fe80000100800 */
[----:B------:R1:W-:Y:S01]  /*611b0*/  LDGSTS.E [R0+0x3000c], desc[UR8][R4.64], P2 ;  /* 0x3000c00004007fae */ /* 0x0003e20009121848 */
[----:B------:R-:W-:-:S03]  /*611c0*/  IADD3.X R246, R246, UR6, RZ, P1, !PT ;  /* 0x00000006f6f67c10 */ /* 0x000fc60008ffe4ff */
[----:B------:R-:W-:Y:S04]  /*611d0*/  STL [R1+0xcc4], R244 ;  /* 0x000cc4f401007387 */ /* 0x000fe80000100800 */
[----:B------:R2:W-:Y:S01]  /*611e0*/  STL [R1+0xcc0], R245 ;  /* 0x000cc0f501007387 */ /* 0x0005e20000100800 */
[----:B-1----:R-:W-:Y:S02]  /*611f0*/  MOV R4, R244 ;  /* 0x000000f400047202 */ /* 0x002fe40000000f00 */
[----:B------:R-:W-:Y:S02]  /*61200*/  MOV R5, R245 ;  /* 0x000000f500057202 */ /* 0x000fe40000000f00 */
[----:B--2---:R-:W2:Y:S04]  /*61210*/  LDL.LU R245, [R1+0xd8] ;  /* 0x0000d80001f57983 */ /* 0x004ea80000300800 */
[----:B------:R1:W-:Y:S04]  /*61220*/  LDGSTS.E [R0+0x3400c], desc[UR8][R4.64], P2 ;  /* 0x3400c00004007fae */ /* 0x0003e80009121848 */
[----:B------:R-:W3:Y:S04]  /*61230*/  LDL.LU R244, [R1+0xdc] ;  /* 0x0000dc0001f47983 */ /* 0x000ee80000300800 */
[----:B------:R4:W-:Y:S01]  /*61240*/  STL [R1+0xccc], R242 ;  /* 0x000cccf201007387 */ /* 0x0009e20000100800 */
[----:B-1----:R-:W-:Y:S01]  /*61250*/  IMAD.MOV.U32 R4, RZ, RZ, R242 ;  /* 0x000000ffff047224 */ /* 0x002fe200078e00f2 */
[----:B------:R-:W-:-:S02]  /*61260*/  MOV R5, R246 ;  /* 0x000000f600057202 */ /* 0x000fc40000000f00 */
[----:B------:R-:W-:Y:S04]  /*61270*/  STL [R1+0xcc8], R246 ;  /* 0x000cc8f601007387 */ /* 0x000fe80000100800 */
[----:B------:R-:W-:Y:S04]  /*61280*/  STL [R1+0xcd4], R7 ;  /* 0x000cd40701007387 */ /* 0x000fe80000100800 */
[----:B------:R1:W-:Y:S04]  /*61290*/  LDGSTS.E [R0+0x3800c], desc[UR8][R4.64], P2 ;  /* 0x3800c00004007fae */ /* 0x0003e80009121848 */
[----:B------:R1:W-:Y:S04]  /*612a0*/  STL [R1+0xcd0], R8 ;  /* 0x000cd00801007387 */ /* 0x0003e80000100800 */
[----:B----4-:R-:W4:Y:S01]  /*612b0*/  LDL.LU R242, [R1+0xe0] ;  /* 0x0000e00001f27983 */ /* 0x010f220000300800 */
[----:B-1----:R-:W-:-:S03]  /*612c0*/  IMAD.MOV.U32 R5, RZ, RZ, R8 ;  /* 0x000000ffff057224 */ /* 0x002fc600078e0008 */
[----:B------:R-:W4:Y:S01]  /*612d0*/  LDL.LU R8, [R1+0xe4] ;  /* 0x0000e40001087983 */ /* 0x000f220000300800 */
[----:B------:R-:W-:-:S03]  /*612e0*/  MOV R4, R7 ;  /* 0x0000000700047202 */ /* 0x000fc60000000f00 */
[----:B------:R-:W4:Y:S04]  /*612f0*/  LDL.LU R7, [R1+0xe8] ;  /* 0x0000e80001077983 */ /* 0x000f280000300800 */
[----:B------:R-:W4:Y:S01]  /*61300*/  LDL.LU R3, [R1+0xec] ;  /* 0x0000ec0001037983 */ /* 0x000f220000300800 */
[----:B------:R-:W-:-:S03]  /*61310*/  ISETP.GT.AND P1, PT, R2, 0x8, PT ;  /* 0x000000080200780c */ /* 0x000fc60003f24270 */
[----:B------:R1:W-:Y:S02]  /*61320*/  LDGSTS.E [R0+0x3c00c], desc[UR8][R4.64], P2 ;  /* 0x3c00c00004007fae */ /* 0x0003e40009121848 */
[----:B-1----:R-:W-:-:S04]  /*61330*/  SEL R0, RZ, 0x4, !P1 ;  /* 0x00000004ff007807 */ /* 0x002fc80004800000 */
[----:B------:R-:W-:-:S04]  /*61340*/  SEL R0, R0, RZ, !P0 ;  /* 0x000000ff00007207 */ /* 0x000fc80004000000 */
[----:B------:R-:W-:Y:S02]  /*61350*/  ISETP.NE.U32.AND P1, PT, R0, RZ, PT ;  /* 0x000000ff0000720c */ /* 0x000fe40003f25070 */
[----:B------:R-:W-:-:S04]  /*61360*/  LOP3.LUT R0, R6, 0x20, RZ, 0x3c, !PT ;  /* 0x0000002006007812 */ /* 0x000fc800078e3cff */
[----:B------:R-:W-:Y:S02]  /*61370*/  IADD3 R0, R0, UR16, RZ ;  /* 0x0000001000007c10 */ /* 0x000fe4000fffe0ff */
[----:B---3--:R-:W-:-:S04]  /*61380*/  IADD3 R244, P2, R244, UR4, RZ ;  /* 0x00000004f4f47c10 */ /* 0x008fc8000ff5e0ff */
[----:B--2---:R-:W-:Y:S02]  /*61390*/  IADD3.X R245, R245, UR6, RZ, P2, !PT ;  /* 0x00000006f5f57c10 */ /* 0x004fe400097fe4ff */
[----:B------:R-:W-:-:S03]  /*613a0*/  MOV R4, R244 ;  /* 0x000000f400047202 */ /* 0x000fc60000000f00 */
[----:B------:R-:W-:Y:S01]  /*613b0*/  IMAD.MOV.U32 R5, RZ, RZ, R245 ;  /* 0x000000ffff057224 */ /* 0x000fe200078e00f5 */
[----:B------:R-:W-:Y:S04]  /*613c0*/  STL [R1+0xdc], R244 ;  /* 0x0000dcf401007387 */ /* 0x000fe80000100800 */
[----:B------:R1:W-:Y:S04]  /*613d0*/  LDGSTS.E [R0], desc[UR8][R4.64], P1 ;  /* 0x0000000004007fae */ /* 0x0003e80008921848 */
[----:B------:R2:W-:Y:S04]  /*613e0*/  STL [R1+0xd8], R245 ;  /* 0x0000d8f501007387 */ /* 0x0005e80000100800 */
[----:B------:R-:W3:Y:S04]  /*613f0*/  LDL.LU R247, [R1+0xf4] ;  /* 0x0000f40001f77983 */ /* 0x000ee80000300800 */
[----:B------:R-:W3:Y:S04]  /*61400*/  LDL.LU R246, [R1+0xf8] ;  /* 0x0000f80001f67983 */ /* 0x000ee80000300800 */
[----:B--2---:R-:W2:Y:S01]  /*61410*/  LDL.LU R245, [R1+0xfc] ;  /* 0x0000fc0001f57983 */ /* 0x004ea20000300800 */
[----:B----4-:R-:W-:-:S04]  /*61420*/  IADD3 R8, P2, R8, UR4, RZ ;  /* 0x0000000408087c10 */ /* 0x010fc8000ff5e0ff */
[----:B------:R-:W-:Y:S02]  /*61430*/  IADD3.X R242, R242, UR6, RZ, P2, !PT ;  /* 0x00000006f2f27c10 */ /* 0x000fe400097fe4ff */
[----:B-1----:R-:W-:Y:S02]  /*61440*/  MOV R4, R8 ;  /* 0x0000000800047202 */ /* 0x002fe40000000f00 */
[----:B------:R-:W-:Y:S02]  /*61450*/  IADD3 R3, P3, R3, UR4, RZ ;  /* 0x0000000403037c10 */ /* 0x000fe4000ff7e0ff */
[----:B------:R-:W-:Y:S02]  /*61460*/  MOV R5, R242 ;  /* 0x000000f200057202 */ /* 0x000fe40000000f00 */
[----:B------:R-:W-:Y:S01]  /*61470*/  IADD3.X R7, R7, UR6, RZ, P3, !PT ;  /* 0x0000000607077c10 */ /* 0x000fe20009ffe4ff */
[----:B------:R-:W-:Y:S04]  /*61480*/  STL [R1+0xe4], R8 ;  /* 0x0000e40801007387 */ /* 0x000fe80000100800 */
[----:B------:R1:W-:Y:S04]  /*61490*/  STL [R1+0xe0], R242 ;  /* 0x0000e0f201007387 */ /* 0x0003e80000100800 */
[----:B------:R4:W-:Y:S04]  /*614a0*/  LDGSTS.E [R0+0x4000], desc[UR8][R4.64], P1 ;  /* 0x0400000004007fae */ /* 0x0009e80008921848 */
[----:B------:R-:W-:Y:S04]  /*614b0*/  STL [R1+0xec], R3 ;  /* 0x0000ec0301007387 */ /* 0x000fe80000100800 */
[----:B------:R1:W-:Y:S01]  /*614c0*/  STL [R1+0xe8], R7 ;  /* 0x0000e80701007387 */ /* 0x0003e20000100800 */
[----:B----4-:R-:W-:Y:S01]  /*614d0*/  IMAD.MOV.U32 R4, RZ, RZ, R3 ;  /* 0x000000ffff047224 */ /* 0x010fe200078e0003 */
[----:B------:R-:W-:-:S02]  /*614e0*/  MOV R5, R7 ;  /* 0x0000000700057202 */ /* 0x000fc40000000f00 */
[----:B------:R-:W4:Y:S04]  /*614f0*/  LDL.LU R244, [R1+0x100] ;  /* 0x0001000001f47983 */ /* 0x000f280000300800 */
[----:B-1----:R-:W4:Y:S04]  /*61500*/  LDL.LU R242, [R1+0x104] ;  /* 0x0001040001f27983 */ /* 0x002f280000300800 */
[----:B------:R-:W4:Y:S04]  /*61510*/  LDL.LU R8, [R1+0x108] ;  /* 0x0001080001087983 */ /* 0x000f280000300800 */
[----:B------:R-:W4:Y:S04]  /*61520*/  LDL.LU R7, [R1+0x10c] ;  /* 0x00010c0001077983 */ /* 0x000f280000300800 */
[----:B------:R1:W-:Y:S04]  /*61530*/  LDGSTS.E [R0+0x8000], desc[UR8][R4.64], P1 ;  /* 0x0800000004007fae */ /* 0x0003e80008921848 */
[----:B------:R-:W4:Y:S01]  /*61540*/  LDL.LU R5, [R1+0xf0] ;  /* 0x0000f00001057983 */ /* 0x000f220000300800 */
[----:B------:R-:W-:-:S04]  /*61550*/  ISETP.GT.AND P2, PT, R2, 0x9, PT ;  /* 0x000000090200780c */ /* 0x000fc80003f44270 */
[----:B------:R-:W-:-:S04]  /*61560*/  SEL R3, RZ, 0x4, !P2 ;  /* 0x00000004ff037807 */ /* 0x000fc80005000000 */
[----:B------:R-:W-:-:S04]  /*61570*/  SEL R3, R3, RZ, !P0 ;  /* 0x000000ff03037207 */ /* 0x000fc80004000000 */
[----:B------:R-:W-:Y:S02]  /*61580*/  ISETP.NE.U32.AND P2, PT, R3, RZ, PT ;  /* 0x000000ff0300720c */ /* 0x000fe40003f45070 */
[----:B---3--:R-:W-:-:S04]  /*61590*/  IADD3 R247, P3, R247, UR4, RZ ;  /* 0x00000004f7f77c10 */ /* 0x008fc8000ff7e0ff */
[----:B-1----:R-:W-:Y:S02]  /*615a0*/  MOV R4, R247 ;  /* 0x000000f700047202 */ /* 0x002fe40000000f00 */
[----:B--2---:R-:W-:Y:S01]  /*615b0*/  IADD3 R245, P4, R245, UR4, RZ ;  /* 0x00000004f5f57c10 */ /* 0x004fe2000ff9e0ff */
[----:B------:R-:W-:Y:S03]  /*615c0*/  STL [R1+0xf4], R247 ;  /* 0x0000f4f701007387 */ /* 0x000fe60000100800 */
[----:B------:R-:W-:Y:S02]  /*615d0*/  IADD3.X R246, R246, UR6, RZ, P4, !PT ;  /* 0x00000006f6f67c10 */ /* 0x000fe4000a7fe4ff */
[----:B----4-:R-:W-:-:S05]  /*615e0*/  IADD3.X R5, R5, UR6, RZ, P3, !PT ;  /* 0x0000000605057c10 */ /* 0x010fca0009ffe4ff */
        /* <DEDUP_REMOVED lines=445> */
[----:B------:R1:W-:Y:S04]  /*631c0*/  STL [R1+0xce4], R242 ;  /* 0x000ce4f201007387 */ /* 0x0003e80000100800 */
[----:B------:R-:W-:Y:S04]  /*631d0*/  STL [R1+0xce0], R244 ;  /* 0x000ce0f401007387 */ /* 0x000fe80000100800 */
[----:B------:R1:W-:Y:S04]  /*631e0*/  LDGSTS.E [R0+0x34000], desc[UR8][R4.64], P1 ;  /* 0x3400000004007fae */ /* 0x0003e80008921848 */
[----:B------:R1:W-:Y:S04]  /*631f0*/  STL [R1+0xcec], R7 ;  /* 0x000cec0701007387 */ /* 0x0003e80000100800 */
        /* <DEDUP_REMOVED lines=39> */
[----:B-1----:R-:W2:Y:S01]  /*63470*/  LDL.LU R242, [R1+0xd24] ;  /* 0x000d240001f27983 */ /* 0x002ea20000300800 */
[----:B------:R-:W-:-:S02]  /*63480*/  MOV R4, R8 ;  /* 0x0000000800047202 */ /* 0x000fc40000000f00 */
[----:B------:R-:W-:Y:S01]  /*63490*/  MOV R5, R244 ;  /* 0x000000f400057202 */ /* 0x000fe20000000f00 */
        /* <DEDUP_REMOVED lines=10> */
[----:B---3--:R-:W-:-:S05]  /*63540*/  IADD3 R247, P3, R247, UR4, RZ ;  /* 0x00000004f7f77c10 */ /* 0x008fca000ff7e0ff */
[----:B------:R-:W-:Y:S01]  /*63550*/  IMAD.MOV.U32 R4, RZ, RZ, R247 ;  /* 0x000000ffff047224 */ /* 0x000fe200078e00f7 */
        /* <DEDUP_REMOVED lines=9> */
[----:B-1----:R-:W-:Y:S02]  /*635f0*/  MOV R4, R245 ;  /* 0x000000f500047202 */ /* 0x002fe40000000f00 */
[----:B--2---:R-:W-:Y:S01]  /*63600*/  MOV R5, R246 ;  /* 0x000000f600057202 */ /* 0x004fe20000000f00 */
[----:B------:R-:W-:Y:S01]  /*63610*/  STL [R1+0xd1c], R245 ;  /* 0x000d1cf501007387 */ /* 0x000fe20000100800 */
[----:B------:R-:W-:-:S03]  /*63620*/  IADD3.X R8, R8, UR6, RZ, P3, !PT ;  /* 0x0000000608087c10 */ /* 0x000fc60009ffe4ff */
[----:B------:R1:W-:Y:S04]  /*63630*/  LDGSTS.E [R0+0x30008], desc[UR8][R4.64], P1 ;  /* 0x3000800004007fae */ /* 0x0003e80008921848 */
[----:B------:R-:W-:Y:S04]  /*63640*/  STL [R1+0xd18], R246 ;  /* 0x000d18f601007387 */ /* 0x000fe80000100800 */
[----:B------:R-:W-:Y:S01]  /*63650*/  STL [R1+0xd24], R242 ;  /* 0x000d24f201007387 */ /* 0x000fe20000100800 */
[----:B-1----:R-:W-:Y:S01]  /*63660*/  IMAD.MOV.U32 R4, RZ, RZ, R242 ;  /* 0x000000ffff047224 */ /* 0x002fe200078e00f2 */
[----:B------:R-:W-:-:S02]  /*63670*/  MOV R5, R244 ;  /* 0x000000f400057202 */ /* 0x000fc40000000f00 */
[----:B------:R1:W-:Y:S04]  /*63680*/  STL [R1+0xd20], R244 ;  /* 0x000d20f401007387 */ /* 0x0003e80000100800 */
[----:B------:R-:W-:Y:S04]  /*63690*/  STL [R1+0xd2c], R7 ;  /* 0x000d2c0701007387 */ /* 0x000fe80000100800 */
[----:B------:R-:W2:Y:S04]  /*636a0*/  LDL.LU R247, [R1+0xd3c] ;  /* 0x000d3c0001f77983 */ /* 0x000ea80000300800 */
[----:B------:R3:W-:Y:S04]  /*636b0*/  STL [R1+0xd28], R8 ;  /* 0x000d280801007387 */ /* 0x0007e80000100800 */
[----:B------:R4:W-:Y:S04]  /*636c0*/  LDGSTS.E [R0+0x34008], desc[UR8][R4.64], P1 ;  /* 0x3400800004007fae */ /* 0x0009e80008921848 */
[----:B-1----:R-:W2:Y:S04]  /*636d0*/  LDL.LU R244, [R1+0xd44] ;  /* 0x000d440001f47983 */ /* 0x002ea80000300800 */
[----:B------:R-:W2:Y:S01]  /*636e0*/  LDL.LU R245, [R1+0xd40] ;  /* 0x000d400001f57983 */ /* 0x000ea20000300800 */
[----:B----4-:R-:W-:Y:S01]  /*636f0*/  MOV R4, R7 ;  /* 0x0000000700047202 */ /* 0x010fe20000000f00 */
[----:B------:R-:W-:-:S02]  /*63700*/  IMAD.MOV.U32 R5, RZ, RZ, R8 ;  /* 0x000000ffff057224 */ /* 0x000fc400078e0008 */
        /* <DEDUP_REMOVED lines=27> */
[----:B------:R-:W-:-:S04]  /*638c0*/  IADD3.X R3, R3, UR6, RZ, P1, !PT ;  /* 0x0000000603037c10 */ /* 0x000fc80008ffe4ff */
[----:B------:R-:W-:Y:S02]  /*638d0*/  MOV R5, R3 ;  /* 0x0000000300057202 */ /* 0x000fe40000000f00 */
[----:B------:R-:W-:-:S03]  /*638e0*/  IADD3 R242, P1, R242, UR4, RZ ;  /* 0x00000004f2f27c10 */ /* 0x000fc6000ff3e0ff */
[----:B------:R1:W-:Y:S01]  /*638f0*/  LDGSTS.E [R0+0x3000c], desc[UR8][R4.64], P2 ;  /* 0x3000c00004007fae */ /* 0x0003e20009121848 */
[----:B------:R-:W-:-:S03]  /*63900*/  IADD3.X R246, R246, UR6, RZ, P1, !PT ;  /* 0x00000006f6f67c10 */ /* 0x000fc60008ffe4ff */
[----:B------:R-:W-:Y:S04]  /*63910*/  STL [R1+0xd38], R3 ;  /* 0x000d380301007387 */ /* 0x000fe80000100800 */
[----:B------:R-:W-:Y:S01]  /*63920*/  STL [R1+0xd44], R244 ;  /* 0x000d44f401007387 */ /* 0x000fe20000100800 */
[----:B-1----:R-:W-:Y:S01]  /*63930*/  IMAD.MOV.U32 R4, RZ, RZ, R244 ;  /* 0x000000ffff047224 */ /* 0x002fe200078e00f4 */
[----:B------:R-:W-:Y:S02]  /*63940*/  MOV R5, R245 ;  /* 0x000000f500057202 */ /* 0x000fe40000000f00 */
[----:B------:R1:W-:Y:S04]  /*63950*/  STL [R1+0xd40], R245 ;  /* 0x000d40f501007387 */ /* 0x0003e80000100800 */
[----:B------:R2:W-:Y:S04]  /*63960*/  LDGSTS.E [R0+0x3400c], desc[UR8][R4.64], P2 ;  /* 0x3400c00004007fae */ /* 0x0005e80009121848 */
[----:B-1----:R-:W3:Y:S04]  /*63970*/  LDL.LU R245, [R1+0x158] ;  /* 0x0001580001f57983 */ /* 0x002ee80000300800 */
[----:B------:R-:W4:Y:S01]  /*63980*/  LDL.LU R244, [R1+0x15c] ;  /* 0x00015c0001f47983 */ /* 0x000f220000300800 */
[----:B--2---:R-:W-:Y:S01]  /*63990*/  MOV R4, R242 ;  /* 0x000000f200047202 */ /* 0x004fe20000000f00 */
[----:B------:R-:W-:-:S02]  /*639a0*/  IMAD.MOV.U32 R5, RZ, RZ, R246 ;  /* 0x000000ffff057224 */ /* 0x000fc400078e00f6 */
[----:B------:R1:W-:Y:S04]  /*639b0*/  STL [R1+0xd4c], R242 ;  /* 0x000d4cf201007387 */ /* 0x0003e80000100800 */
[----:B------:R-:W-:Y:S04]  /*639c0*/  STL [R1+0xd48], R246 ;  /* 0x000d48f601007387 */ /* 0x000fe80000100800 */
[----:B------:R-:W-:Y:S04]  /*639d0*/  STL [R1+0xd54], R7 ;  /* 0x000d540701007387 */ /* 0x000fe80000100800 */
[----:B------:R2:W-:Y:S04]  /*639e0*/  LDGSTS.E [R0+0x3800c], desc[UR8][R4.64], P2 ;  /* 0x3800c00004007fae */ /* 0x0005e80009121848 */
[----:B------:R2:W-:Y:S04]  /*639f0*/  STL [R1+0xd50], R8 ;  /* 0x000d500801007387 */ /* 0x0005e80000100800 */
[----:B-1----:R-:W3:Y:S01]  /*63a00*/  LDL.LU R242, [R1+0x160] ;  /* 0x0001600001f27983 */ /* 0x002ee20000300800 */
[----:B--2---:R-:W-:-:S03]  /*63a10*/  MOV R5, R8 ;  /* 0x0000000800057202 */ /* 0x004fc60000000f00 */
[----:B------:R-:W2:Y:S01]  /*63a20*/  LDL.LU R8, [R1+0x164] ;  /* 0x0001640001087983 */ /* 0x000ea20000300800 */
[----:B------:R-:W-:-:S03]  /*63a30*/  MOV R4, R7 ;  /* 0x0000000700047202 */ /* 0x000fc60000000f00 */
[----:B------:R-:W2:Y:S04]  /*63a40*/  LDL.LU R7, [R1+0x168] ;  /* 0x0001680001077983 */ /* 0x000ea80000300800 */
[----:B------:R-:W2:Y:S01]  /*63a50*/  LDL.LU R3, [R1+0x16c] ;  /* 0x00016c0001037983 */ /* 0x000ea20000300800 */
[----:B------:R-:W-:-:S03]  /*63a60*/  ISETP.GT.AND P1, PT, R2, 0xc, PT ;  /* 0x0000000c0200780c */ /* 0x000fc60003f24270 */
[----:B------:R1:W-:Y:S02]  /*63a70*/  LDGSTS.E [R0+0x3c00c], desc[UR8][R4.64], P2 ;  /* 0x3c00c00004007fae */ /* 0x0003e40009121848 */
[----:B-1----:R-:W-:-:S04]  /*63a80*/  SEL R0, RZ, 0x4, !P1 ;  /* 0x00000004ff007807 */ /* 0x002fc80004800000 */
[----:B------:R-:W-:-:S04]  /*63a90*/  SEL R0, R0, RZ, !P0 ;  /* 0x000000ff00007207 */ /* 0x000fc80004000000 */
[----:B------:R-:W-:Y:S02]  /*63aa0*/  ISETP.NE.U32.AND P1, PT, R0, RZ, PT ;  /* 0x000000ff0000720c */ /* 0x000fe40003f25070 */
[----:B------:R-:W-:-:S05]  /*63ab0*/  LOP3.LUT R0, R6, 0x30, RZ, 0x3c, !PT ;  /* 0x0000003006007812 */ /* 0x000fca00078e3cff */
[----:B------:R-:W-:Y:S01]  /*63ac0*/  VIADD R0, R0, UR16 ;  /* 0x0000001000007c36 */ /* 0x000fe20008000000 */
[----:B----4-:R-:W-:-:S04]  /*63ad0*/  IADD3 R244, P2, R244, UR4, RZ ;  /* 0x00000004f4f47c10 */ /* 0x010fc8000ff5e0ff */
[----:B---3--:R-:W-:Y:S02]  /*63ae0*/  IADD3.X R245, R245, UR6, RZ, P2, !PT ;  /* 0x00000006f5f57c10 */ /* 0x008fe400097fe4ff */
[----:B------:R-:W-:Y:S02]  /*63af0*/  MOV R4, R244 ;  /* 0x000000f400047202 */ /* 0x000fe40000000f00 */
[----:B------:R-:W-:Y:S01]  /*63b00*/  MOV R5, R245 ;  /* 0x000000f500057202 */ /* 0x000fe20000000f00 */
[----:B------:R-:W-:Y:S04]  /*63b10*/  STL [R1+0x15c], R244 ;  /* 0x00015cf401007387 */ /* 0x000fe80000100800 */
[----:B------:R1:W-:Y:S04]  /*63b20*/  LDGSTS.E [R0], desc[UR8][R4.64], P1 ;  /* 0x0000000004007fae */ /* 0x0003e80008921848 */
[----:B------:R3:W-:Y:S04]  /*63b30*/  STL [R1+0x158], R245 ;  /* 0x000158f501007387 */ /* 0x0007e80000100800 */
[----:B------:R-:W4:Y:S04]  /*63b40*/  LDL.LU R247, [R1+0x174] ;  /* 0x0001740001f77983 */ /* 0x000f280000300800 */
[----:B------:R-:W4:Y:S04]  /*63b50*/  LDL.LU R246, [R1+0x178] ;  /* 0x0001780001f67983 */ /* 0x000f280000300800 */
[----:B---3--:R-:W3:Y:S01]  /*63b60*/  LDL.LU R245, [R1+0x17c] ;  /* 0x00017c0001f57983 */ /* 0x008ee20000300800 */
[----:B--2---:R-:W-:-:S04]  /*63b70*/  IADD3 R8, P2, R8, UR4, RZ ;  /* 0x0000000408087c10 */ /* 0x004fc8000ff5e0ff */
[----:B------:R-:W-:Y:S01]  /*63b80*/  IADD3.X R242, R242, UR6, RZ, P2, !PT ;  /* 0x00000006f2f27c10 */ /* 0x000fe200097fe4ff */
[----:B-1----:R-:W-:Y:S01]  /*63b90*/  IMAD.MOV.U32 R4, RZ, RZ, R8 ;  /* 0x000000ffff047224 */ /* 0x002fe200078e0008 */
        /* <DEDUP_REMOVED lines=10> */
[----:B------:R-:W2:Y:S04]  /*63c40*/  LDL.LU R244, [R1+0x180] ;  /* 0x0001800001f47983 */ /* 0x000ea80000300800 */
[----:B-1----:R-:W2:Y:S04]  /*63c50*/  LDL.LU R242, [R1+0x184] ;  /* 0x0001840001f27983 */ /* 0x002ea80000300800 */
        /* <DEDUP_REMOVED lines=10> */
[----:B---3--:R-:W-:Y:S01]  /*63d00*/  IADD3 R245, P4, R245, UR4, RZ ;  /* 0x00000004f5f57c10 */ /* 0x008fe2000ff9e0ff */
        /* <DEDUP_REMOVED lines=448> */
[----:B------:R1:W-:Y:S04]  /*65910*/  STL [R1+0xd64], R242 ;  /* 0x000d64f201007387 */ /* 0x0003e80000100800 */
[----:B------:R-:W-:Y:S04]  /*65920*/  STL [R1+0xd60], R244 ;  /* 0x000d60f401007387 */ /* 0x000fe80000100800 */
[----:B------:R1:W-:Y:S04]  /*65930*/  LDGSTS.E [R0+0x34000], desc[UR8][R4.64], P1 ;  /* 0x3400000004007fae */ /* 0x0003e80008921848 */
[----:B------:R1:W-:Y:S04]  /*65940*/  STL [R1+0xd6c], R7 ;  /* 0x000d6c0701007387 */ /* 0x0003e80000100800 */
        /* <DEDUP_REMOVED lines=39> */
[----:B-1----:R-:W2:Y:S01]  /*65bc0*/  LDL.LU R242, [R1+0xda4] ;  /* 0x000da40001f27983 */ /* 0x002ea20000300800 */
[----:B------:R-:W-:Y:S01]  /*65bd0*/  IMAD.MOV.U32 R4, RZ, RZ, R8 ;  /* 0x000000ffff047224 */ /* 0x000fe200078e0008 */
[----:B------:R-:W-:-:S02]  /*65be0*/  MOV R5, R244 ;  /* 0x000000f400057202 */ /* 0x000fc40000000f00 */
        /* <DEDUP_REMOVED lines=11> */
[----:B------:R-:W-:Y:S01]  /*65ca0*/  MOV R4, R247 ;  /* 0x000000f700047202 */ /* 0x000fe20000000f00 */
        /* <DEDUP_REMOVED lines=14> */
[----:B------:R-:W-:Y:S04]  /*65d90*/  STL [R1+0xd98], R246 ;  /* 0x000d98f601007387 */ /* 0x000fe80000100800 */
[----:B------:R-:W-:Y:S01]  /*65da0*/  STL [R1+0xda4], R242 ;  /* 0x000da4f201007387 */ /* 0x000fe20000100800 */
[----:B-1----:R-:W-:Y:S01]  /*65db0*/  MOV R4, R242 ;  /* 0x000000f200047202 */ /* 0x002fe20000000f00 */
[----:B------:R-:W-:-:S02]  /*65dc0*/  IMAD.MOV.U32 R5, RZ, RZ, R244 ;  /* 0x000000ffff057224 */ /* 0x000fc400078e00f4 */
[----:B------:R1:W-:Y:S04]  /*65dd0*/  STL [R1+0xda0], R244 ;  /* 0x000da0f401007387 */ /* 0x0003e80000100800 */
[----:B------:R-:W-:Y:S04]  /*65de0*/  STL [R1+0xdac], R7 ;  /* 0x000dac0701007387 */ /* 0x000fe80000100800 */
[----:B------:R-:W2:Y:S04]  /*65df0*/  LDL.LU R247, [R1+0xdbc] ;  /* 0x000dbc0001f77983 */ /* 0x000ea80000300800 */
[----:B------:R3:W-:Y:S04]  /*65e00*/  STL [R1+0xda8], R8 ;  /* 0x000da80801007387 */ /* 0x0007e80000100800 */
[----:B------:R4:W-:Y:S04]  /*65e10*/  LDGSTS.E [R0+0x34008], desc[UR8][R4.64], P1 ;  /* 0x3400800004007fae */ /* 0x0009e80008921848 */
[----:B-1----:R-:W2:Y:S04]  /*65e20*/  LDL.LU R244, [R1+0xdc4] ;  /* 0x000dc40001f47983 */ /* 0x002ea80000300800 */
[----:B------:R-:W2:Y:S01]  /*65e30*/  LDL.LU R245, [R1+0xdc0] ;  /* 0x000dc00001f57983 */ /* 0x000ea20000300800 */
[----:B----4-:R-:W-:-:S03]  /*65e40*/  MOV R4, R7 ;  /* 0x0000000700047202 */ /* 0x010fc60000000f00 */
[----:B------:R-:W4:Y:S01]  /*65e50*/  LDL.LU R246, [R1+0xdc8] ;  /* 0x000dc80001f67983 */ /* 0x000f220000300800 */
[----:B------:R-:W-:-:S03]  /*65e60*/  MOV R5, R8 ;  /* 0x0000000800057202 */ /* 0x000fc60000000f00 */
        /* <DEDUP_REMOVED lines=21> */
[----:B------:R-:W-:Y:S01]  /*65fc0*/  IADD3.X R245, R245, UR6, RZ, P3, !PT ;  /* 0x00000006f5f57c10 */ /* 0x000fe20009ffe4ff */
[----:B-1----:R-:W-:Y:S01]  /*65fd0*/  IMAD.MOV.U32 R4, RZ, RZ, R247 ;  /* 0x000000ffff047224 */ /* 0x002fe200078e00f7 */
        /* <DEDUP_REMOVED lines=10> */
[----:B-1----:R-:W-:Y:S01]  /*66080*/  MOV R4, R244 ;  /* 0x000000f400047202 */ /* 0x002fe20000000f00 */
[----:B------:R-:W-:Y:S02]  /*66090*/  IMAD.MOV.U32 R5, RZ, RZ, R245 ;  /* 0x000000ffff057224 */ /* 0x000fe400078e00f5 */
[----:B------:R1:W-:Y:S04]  /*660a0*/  STL [R1+0xdc0], R245 ;  /* 0x000dc0f501007387 */ /* 0x0003e80000100800 */
[----:B------:R2:W-:Y:S04]  /*660b0*/  LDGSTS.E [R0+0x3400c], desc[UR8][R4.64], P2 ;  /* 0x3400c00004007fae */ /* 0x0005e80009121848 */
[----:B-1----:R-:W3:Y:S04]  /*660c0*/  LDL.LU R245, [R1+0x1d8] ;  /* 0x0001d80001f57983 */ /* 0x002ee80000300800 */
[----:B------:R-:W4:Y:S01]  /*660d0*/  LDL.LU R244, [R1+0x1dc] ;  /* 0x0001dc0001f47983 */ /* 0x000f220000300800 */
[----:B--2---:R-:W-:-:S02]  /*660e0*/  MOV R4, R242 ;  /* 0x000000f200047202 */ /* 0x004fc40000000f00 */
[----:B------:R-:W-:Y:S01]  /*660f0*/  MOV R5, R246 ;  /* 0x000000f600057202 */ /* 0x000fe20000000f00 */
        /* <DEDUP_REMOVED lines=8> */
[----:B------:R-:W-:-:S03]  /*66180*/  IMAD.MOV.U32 R4, RZ, RZ, R7 ;  /* 0x000000ffff047224 */ /* 0x000fc600078e0007 */
[----:B------:R-:W2:Y:S04]  /*66190*/  LDL.LU R7, [R1+0x1e8] ;  /* 0x0001e80001077983 */ /* 0x000ea80000300800 */
[----:B------:R-:W2:Y:S01]  /*661a0*/  LDL.LU R3, [R1+0x1ec] ;  /* 0x0001ec0001037983 */ /* 0x000ea20000300800 */
[----:B------:R-:W-:-:S03]  /*661b0*/  ISETP.GT.AND P1, PT, R2, 0x10, PT ;  /* 0x000000100200780c */ /* 0x000fc60003f24270 */
[----:B------:R1:W-:Y:S02]  /*661c0*/  LDGSTS.E [R0+0x3c00c], desc[UR8][R4.64], P2 ;  /* 0x3c00c00004007fae */ /* 0x0003e40009121848 */
[----:B-1----:R-:W-:-:S04]  /*661d0*/  SEL R0, RZ, 0x4, !P1 ;  /* 0x00000004ff007807 */ /* 0x002fc80004800000 */
[----:B------:R-:W-:-:S04]  /*661e0*/  SEL R0, R0, RZ, !P0 ;  /* 0x000000ff00007207 */ /* 0x000fc80004000000 */
[----:B------:R-:W-:Y:S02]  /*661f0*/  ISETP.NE.U32.AND P1, PT, R0, RZ, PT ;  /* 0x000000ff0000720c */ /* 0x000fe40003f25070 */
[----:B------:R-:W-:-:S04]  /*66200*/  LOP3.LUT R0, R6, 0x40, RZ, 0x3c, !PT ;  /* 0x0000004006007812 */ /* 0x000fc800078e3cff */
[----:B------:R-:W-:Y:S02]  /*66210*/  IADD3 R0, R0, UR16, RZ ;  /* 0x0000001000007c10 */ /* 0x000fe4000fffe0ff */
[----:B----4-:R-:W-:-:S04]  /*66220*/  IADD3 R244, P2, R244, UR4, RZ ;  /* 0x00000004f4f47c10 */ /* 0x010fc8000ff5e0ff */
[----:B---3--:R-:W-:Y:S01]  /*66230*/  IADD3.X R245, R245, UR6, RZ, P2, !PT ;  /* 0x00000006f5f57c10 */ /* 0x008fe200097fe4ff */
[----:B------:R-:W-:-:S03]  /*66240*/  IMAD.MOV.U32 R4, RZ, RZ, R244 ;  /* 0x000000ffff047224 */ /* 0x000fc600078e00f4 */
        /* <DEDUP_REMOVED lines=8> */
[----:B------:R-:W-:Y:S02]  /*662d0*/  IADD3.X R242, R242, UR6, RZ, P2, !PT ;  /* 0x00000006f2f27c10 */ /* 0x000fe400097fe4ff */
[----:B-1----:R-:W-:Y:S02]  /*662e0*/  MOV R4, R8 ;  /* 0x0000000800047202 */ /* 0x002fe40000000f00 */
[----:B------:R-:W-:Y:S01]  /*662f0*/  IADD3 R3, P3, R3, UR4, RZ ;  /* 0x0000000403037c10 */ /* 0x000fe2000ff7e0ff */
[----:B------:R-:W-:Y:S01]  /*66300*/  IMAD.MOV.U32 R5, RZ, RZ, R242 ;  /* 0x000000ffff057224 */ /* 0x000fe200078e00f2 */
[----:B------:R-:W-:Y:S02]  /*66310*/  STL [R1+0x1e4], R8 ;  /* 0x0001e40801007387 */ /* 0x000fe40000100800 */
[----:B------:R-:W-:Y:S02]  /*66320*/  IADD3.X R7, R7, UR6, RZ, P3, !PT ;  /* 0x0000000607077c10 */ /* 0x000fe40009ffe4ff */
[----:B------:R1:W-:Y:S04]  /*66330*/  STL [R1+0x1e0], R242 ;  /* 0x0001e0f201007387 */ /* 0x0003e80000100800 */
[----:B------:R2:W-:Y:S04]  /*66340*/  LDGSTS.E [R0+0x4000], desc[UR8][R4.64], P1 ;  /* 0x0400000004007fae */ /* 0x0005e80008921848 */
[----:B------:R-:W-:Y:S04]  /*66350*/  STL [R1+0x1ec], R3 ;  /* 0x0001ec0301007387 */ /* 0x000fe80000100800 */
[----:B------:R1:W-:Y:S01]  /*66360*/  STL [R1+0x1e8], R7 ;  /* 0x0001e80701007387 */ /* 0x0003e20000100800 */
[----:B--2---:R-:W-:-:S03]  /*66370*/  MOV R4, R3 ;  /* 0x0000000300047202 */ /* 0x004fc60000000f00 */
[----:B------:R-:W2:Y:S01]  /*66380*/  LDL.LU R244, [R1+0x200] ;  /* 0x0002000001f47983 */ /* 0x000ea20000300800 */
[----:B------:R-:W-:-:S03]  /*66390*/  MOV R5, R7 ;  /* 0x0000000700057202 */ /* 0x000fc60000000f00 */
        /* <DEDUP_REMOVED lines=9> */
[----:B----4-:R-:W-:-:S05]  /*66430*/  IADD3 R247, P3, R247, UR4, RZ ;  /* 0x00000004f7f77c10 */ /* 0x010fca000ff7e0ff */
[----:B-1----:R-:W-:Y:S01]  /*66440*/  IMAD.MOV.U32 R4, RZ, RZ, R247 ;  /* 0x000000ffff047224 */ /* 0x002fe200078e00f7 */
        /* <DEDUP_REMOVED lines=1708> */
[----:B------:R-:W-:Y:S04]  /*6cf10*/  STL [R1+0xee0], R244 ;  /* 0x000ee0f401007387 */ /* 0x000fe80000100800 */
[----:B------:R1:W-:Y:S04]  /*6cf20*/  LDGSTS.E [R0+0x34000], desc[UR8][R4.64], P1 ;  /* 0x3400000004007fae */ /* 0x0003e80008921848 */
[----:B------:R-:W-:Y:S04]  /*6cf30*/  STL [R1+0xeec], R7 ;  /* 0x000eec0701007387 */ /* 0x000fe80000100800 */
[----:B------:R1:W-:Y:S02]  /*6cf40*/  STL [R1+0xee8], R8 ;  /* 0x000ee80801007387 */ /* 0x0003e40000100800 */
[----:B-1----:R-:W-:Y:S01]  /*6cf50*/  MOV R4, R7 ;  /* 0x0000000700047202 */ /* 0x002fe20000000f00 */
[----:B------:R-:W-:-:S02]  /*6cf60*/  IMAD.MOV.U32 R5, RZ, RZ, R8 ;  /* 0x000000ffff057224 */ /* 0x000fc400078e0008 */
        /* <DEDUP_REMOVED lines=66> */
[----:B------:R2:W-:Y:S01]  /*6d390*/  STL [R1+0xf24], R7 ;  /* 0x000f240701007387 */ /* 0x0005e20000100800 */
[----:B-1----:R-:W-:Y:S01]  /*6d3a0*/  MOV R4, R7 ;  /* 0x0000000700047202 */ /* 0x002fe20000000f00 */
[----:B------:R-:W-:-:S02]  /*6d3b0*/  IMAD.MOV.U32 R5, RZ, RZ, R244 ;  /* 0x000000ffff057224 */ /* 0x000fc400078e00f4 */
[----:B------:R1:W-:Y:S04]  /*6d3c0*/  STL [R1+0xf20], R244 ;  /* 0x000f20f401007387 */ /* 0x0003e80000100800 */
[----:B------:R-:W-:Y:S04]  /*6d3d0*/  STL [R1+0xf2c], R8 ;  /* 0x000f2c0801007387 */ /* 0x000fe80000100800 */
[----:B------:R-:W3:Y:S04]  /*6d3e0*/  LDL.LU R247, [R1+0xf3c] ;  /* 0x000f3c0001f77983 */ /* 0x000ee80000300800 */
[----:B------:R4:W-:Y:S04]  /*6d3f0*/  STL [R1+0xf28], R242 ;  /* 0x000f28f201007387 */ /* 0x0009e80000100800 */
[----:B------:R1:W-:Y:S04]  /*6d400*/  LDGSTS.E [R0+0x34008], desc[UR8][R4.64], P1 ;  /* 0x3400800004007fae */ /* 0x0003e80008921848 */
[----:B--2---:R-:W2:Y:S04]  /*6d410*/  LDL.LU R7, [R1+0xf44] ;  /* 0x000f440001077983 */ /* 0x004ea80000300800 */
[----:B------:R-:W2:Y:S01]  /*6d420*/  LDL.LU R245, [R1+0xf40] ;  /* 0x000f400001f57983 */ /* 0x000ea20000300800 */
[----:B-1----:R-:W-:-:S03]  /*6d430*/  MOV R4, R8 ;  /* 0x0000000800047202 */ /* 0x002fc60000000f00 */
[----:B------:R-:W2:Y:S01]  /*6d440*/  LDL.LU R246, [R1+0xf48] ;  /* 0x000f480001f67983 */ /* 0x000ea20000300800 */
[----:B------:R-:W-:-:S03]  /*6d450*/  MOV R5, R242 ;  /* 0x000000f200057202 */ /* 0x000fc60000000f00 */
[----:B------:R-:W2:Y:S04]  /*6d460*/  LDL.LU R244, [R1+0xf4c] ;  /* 0x000f4c0001f47983 */ /* 0x000ea80000300800 */
[----:B----4-:R-:W4:Y:S04]  /*6d470*/  LDL.LU R242, [R1+0xf50] ;  /* 0x000f500001f27983 */ /* 0x010f280000300800 */
[----:B------:R-:W4:Y:S04]  /*6d480*/  LDL.LU R8, [R1+0xf54] ;  /* 0x000f540001087983 */ /* 0x000f280000300800 */
[----:B------:R1:W-:Y:S04]  /*6d490*/  LDGSTS.E [R0+0x38008], desc[UR8][R4.64], P1 ;  /* 0x3800800004007fae */ /* 0x0003e80008921848 */
[----:B------:R-:W3:Y:S04]  /*6d4a0*/  LDL.LU R4, [R1+0xf30] ;  /* 0x000f300001047983 */ /* 0x000ee80000300800 */
[----:B------:R-:W1:Y:S01]  /*6d4b0*/  LDL.LU R5, [R1+0xf34] ;  /* 0x000f340001057983 */ /* 0x000e620000300800 */
[----:B------:R-:W-:-:S04]  /*6d4c0*/  ISETP.GT.AND P2, PT, R2, 0x7b, PT ;  /* 0x0000007b0200780c */ /* 0x000fc80003f44270 */
[----:B------:R-:W-:-:S04]  /*6d4d0*/  SEL R3, RZ, 0x4, !P2 ;  /* 0x00000004ff037807 */ /* 0x000fc80005000000 */
[----:B------:R-:W-:-:S04]  /*6d4e0*/  SEL R3, R3, RZ, !P0 ;  /* 0x000000ff03037207 */ /* 0x000fc80004000000 */
[----:B------:R-:W-:Y:S02]  /*6d4f0*/  ISETP.NE.U32.AND P2, PT, R3, RZ, PT ;  /* 0x000000ff0300720c */ /* 0x000fe40003f45070 */
[----:B-1----:R-:W-:-:S04]  /*6d500*/  IADD3 R5, P3, R5, UR4, RZ ;  /* 0x0000000405057c10 */ /* 0x002fc8000ff7e0ff */
[----:B---3--:R-:W-:Y:S01]  /*6d510*/  IADD3.X R4, R4, UR6, RZ, P3, !PT ;  /* 0x0000000604047c10 */ /* 0x008fe20009ffe4ff */
[----:B------:R1:W-:Y:S04]  /*6d520*/  STL [R1+0xf34], R5 ;  /* 0x000f340501007387 */ /* 0x0003e80000100800 */
[----:B------:R3:W-:Y:S04]  /*6d530*/  STL [R1+0xf30], R4 ;  /* 0x000f300401007387 */ /* 0x0007e80000100800 */
[----:B------:R-:W4:Y:S01]  /*6d540*/  LDL.LU R3, [R1+0xf38] ;  /* 0x000f380001037983 */ /* 0x000f220000300800 */
[----:B-1----:R-:W-:-:S04]  /*6d550*/  LOP3.LUT R5, R5, R4, RZ, 0x3c, !PT ;  /* 0x0000000405057212 */ /* 0x002fc800078e3cff */
[----:B---3--:R-:W-:-:S04]  /*6d560*/  LOP3.LUT R4, R5, R4, RZ, 0x3c, !PT ;  /* 0x0000000405047212 */ /* 0x008fc800078e3cff */
[----:B------:R-:W-:-:S05]  /*6d570*/  LOP3.LUT R5, R5, R4, RZ, 0x3c, !PT ;  /* 0x0000000405057212 */ /* 0x000fca00078e3cff */
[----:B------:R1:W-:Y:S01]  /*6d580*/  LDGSTS.E [R0+0x3c008], desc[UR8][R4.64], P1 ;  /* 0x3c00800004007fae */ /* 0x0003e20008921848 */
[----:B------:R-:W-:Y:S02]  /*6d590*/  IADD3 R247, P1, R247, UR4, RZ ;  /* 0x00000004f7f77c10 */ /* 0x000fe4000ff3e0ff */
[----:B--2---:R-:W-:-:S04]  /*6d5a0*/  IADD3 R7, P3, R7, UR4, RZ ;  /* 0x0000000407077c10 */ /* 0x004fc8000ff7e0ff */
[----:B------:R-:W-:Y:S01]  /*6d5b0*/  IADD3.X R245, R245, UR6, RZ, P3, !PT ;  /* 0x00000006f5f57c10 */ /* 0x000fe20009ffe4ff */
[----:B-1----:R-:W-:Y:S01]  /*6d5c0*/  IMAD.MOV.U32 R4, RZ, RZ, R247 ;  /* 0x000000ffff047224 */ /* 0x002fe200078e00f7 */
[----:B------:R-:W-:Y:S01]  /*6d5d0*/  STL [R1+0xf3c], R247 ;  /* 0x000f3cf701007387 */ /* 0x000fe20000100800 */
[----:B----4-:R-:W-:-:S04]  /*6d5e0*/  IADD3 R8, P3, R8, UR4, RZ ;  /* 0x0000000408087c10 */ /* 0x010fc8000ff7e0ff */
[----:B------:R-:W-:Y:S02]  /*6d5f0*/  IADD3.X R242, R242, UR6, RZ, P3, !PT ;  /* 0x00000006f2f27c10 */ /* 0x000fe40009ffe4ff */
        /* <DEDUP_REMOVED lines=41> */
[----:B---3--:R-:W3:Y:S01]  /*6d890*/  LDL.LU R245, [R1+0x378] ;  /* 0x0003780001f57983 */ /* 0x008ee20000300800 */
[----:B--2---:R-:W-:-:S03]  /*6d8a0*/  IADD3 R242, P2, R242, UR4, RZ ;  /* 0x00000004f2f27c10 */ /* 0x004fc6000ff5e0ff */
[----:B------:R-:W2:Y:S01]  /*6d8b0*/  LDL.LU R7, [R1+0x37c] ;  /* 0x00037c0001077983 */ /* 0x000ea20000300800 */
        /* <DEDUP_REMOVED lines=9> */
[----:B------:R1:W-:Y:S02]  /*6d950*/  STL [R1+0x368], R8 ;  /* 0x0003680801007387 */ /* 0x0003e40000100800 */
[----:B-1----:R-:W-:-:S02]  /*6d960*/  MOV R4, R3 ;  /* 0x0000000300047202 */ /* 0x002fc40000000f00 */
[----:B------:R-:W3:Y:S01]  /*6d970*/  LDL.LU R246, [R1+0x380] ;  /* 0x0003800001f67983 */ /* 0x000ee20000300800 */
[----:B------:R-:W-:-:S03]  /*6d980*/  MOV R5, R8 ;  /* 0x0000000800057202 */ /* 0x000fc60000000f00 */
[----:B------:R-:W3:Y:S04]  /*6d990*/  LDL.LU R244, [R1+0x384] ;  /* 0x0003840001f47983 */ /* 0x000ee80000300800 */
[----:B------:R-:W3:Y:S04]  /*6d9a0*/  LDL.LU R242, [R1+0x388] ;  /* 0x0003880001f27983 */ /* 0x000ee80000300800 */
[----:B------:R-:W3:Y:S04]  /*6d9b0*/  LDL.LU R8, [R1+0x38c] ;  /* 0x00038c0001087983 */ /* 0x000ee80000300800 */
[----:B------:R1:W-:Y:S04]  /*6d9c0*/  LDGSTS.E [R0+0x8000], desc[UR8][R4.64], P1 ;  /* 0x0800000004007fae */ /* 0x0003e80008921848 */
[----:B------:R-:W3:Y:S01]  /*6d9d0*/  LDL.LU R5, [R1+0x370] ;  /* 0x0003700001057983 */ /* 0x000ee20000300800 */
[----:B------:R-:W-:-:S04]  /*6d9e0*/  ISETP.GT.AND P2, PT, R2, 0x1d, PT ;  /* 0x0000001d0200780c */ /* 0x000fc80003f44270 */
[----:B------:R-:W-:-:S04]  /*6d9f0*/  SEL R3, RZ, 0x4, !P2 ;  /* 0x00000004ff037807 */ /* 0x000fc80005000000 */
[----:B------:R-:W-:-:S04]  /*6da00*/  SEL R3, R3, RZ, !P0 ;  /* 0x000000ff03037207 */ /* 0x000fc80004000000 */
[----:B------:R-:W-:Y:S02]  /*6da10*/  ISETP.NE.U32.AND P2, PT, R3, RZ, PT ;  /* 0x000000ff0300720c */ /* 0x000fe40003f45070 */
[----:B----4-:R-:W-:-:S05]  /*6da20*/  IADD3 R247, P3, R247, UR4, RZ ;  /* 0x00000004f7f77c10 */ /* 0x010fca000ff7e0ff */
[----:B-1----:R-:W-:Y:S01]  /*6da30*/  IMAD.MOV.U32 R4, RZ, RZ, R247 ;  /* 0x000000ffff047224 */ /* 0x002fe200078e00f7 */
[----:B--2---:R-:W-:Y:S01]  /*6da40*/  IADD3 R7, P4, R7, UR4, RZ ;  /* 0x0000000407077c10 */ /* 0x004fe2000ff9e0ff */
[----:B------:R-:W-:Y:S03]  /*6da50*/  STL [R1+0x374], R247 ;  /* 0x000374f701007387 */ /* 0x000fe60000100800 */
[----:B---3--:R-:W-:Y:S02]  /*6da60*/  IADD3.X R245, R245, UR6, RZ, P4, !PT ;  /* 0x00000006f5f57c10 */ /* 0x008fe4000a7fe4ff */
        /* <DEDUP_REMOVED lines=489> */
[----:B-1----:R-:W4:Y:S01]  /*6f900*/  LDL.LU R246, [R1+0xf98] ;  /* 0x000f980001f67983 */ /* 0x002f220000300800 */
[----:B------:R-:W-:Y:S01]  /*6f910*/  MOV R4, R8 ;  /* 0x0000000800047202 */ /* 0x000fe20000000f00 */
[----:B------:R-:W-:-:S02]  /*6f920*/  IMAD.MOV.U32 R5, RZ, RZ, R244 ;  /* 0x000000ffff057224 */ /* 0x000fc400078e00f4 */
[----:B------:R1:W-:Y:S04]  /*6f930*/  STL [R1+0xf88], R244 ;  /* 0x000f88f401007387 */ /* 0x0003e80000100800 */
[----:B------:R-:W4:Y:S04]  /*6f940*/  LDL.LU R242, [R1+0xfa0] ;  /* 0x000fa00001f27983 */ /* 0x000f280000300800 */
[----:B------:R3:W-:Y:S04]  /*6f950*/  LDGSTS.E [R0+0x38004], desc[UR8][R4.64], P2 ;  /* 0x3800400004007fae */ /* 0x0007e80009121848 */
[----:B-1----:R-:W4:Y:S04]  /*6f960*/  LDL.LU R244, [R1+0xfa8] ;  /* 0x000fa80001f47983 */ /* 0x002f280000300800 */
[----:B------:R-:W4:Y:S04]  /*6f970*/  LDL.LU R8, [R1+0xfac] ;  /* 0x000fac0001087983 */ /* 0x000f280000300800 */
        /* <DEDUP_REMOVED lines=8> */
[----:B--2---:R-:W-:-:S05]  /*6fa00*/  IADD3.X R5, R5, UR6, RZ, P3, !PT ;  /* 0x0000000605057c10 */ /* 0x004fca0009ffe4ff */
[----:B------:R1:W-:Y:S01]  /*6fa10*/  LDGSTS.E [R0+0x3c004], desc[UR8][R4.64], P2 ;  /* 0x3c00400004007fae */ /* 0x0003e20009121848 */
[----:B------:R-:W-:Y:S02]  /*6fa20*/  IADD3 R245, P2, R245, UR4, RZ ;  /* 0x00000004f5f57c10 */ /* 0x000fe4000ff5e0ff */
[----:B----4-:R-:W-:Y:S02]  /*6fa30*/  IADD3 R7, P3, R7, UR4, RZ ;  /* 0x0000000407077c10 */ /* 0x010fe4000ff7e0ff */
[----:B------:R-:W-:Y:S01]  /*6fa40*/  IADD3.X R246, R246, UR6, RZ, P2, !PT ;  /* 0x00000006f6f67c10 */ /* 0x000fe200097fe4ff */
[----:B------:R2:W-:Y:S01]  /*6fa50*/  STL [R1+0xf90], R5 ;  /* 0x000f900501007387 */ /* 0x0005e20000100800 */
[----:B------:R-:W-:Y:S02]  /*6fa60*/  IADD3.X R242, R242, UR6, RZ, P3, !PT ;  /* 0x00000006f2f27c10 */ /* 0x000fe40009ffe4ff */
[----:B------:R-:W-:Y:S02]  /*6fa70*/  IADD3 R8, P2, R8, UR4, RZ ;  /* 0x0000000408087c10 */ /* 0x000fe4000ff5e0ff */
[----:B-1----:R-:W-:Y:S01]  /*6fa80*/  MOV R4, R245 ;  /* 0x000000f500047202 */ /* 0x002fe20000000f00 */
[----:B------:R-:W-:Y:S01]  /*6fa90*/  STL [R1+0xf9c], R245 ;  /* 0x000f9cf501007387 */ /* 0x000fe20000100800 */
[----:B--2---:R-:W-:-:S03]  /*6faa0*/  IMAD.MOV.U32 R5, RZ, RZ, R246 ;  /* 0x000000ffff057224 */ /* 0x004fc600078e00f6 */
[----:B------:R-:W-:Y:S01]  /*6fab0*/  STL [R1+0xf98], R246 ;  /* 0x000f98f601007387 */ /* 0x000fe20000100800 */
[----:B------:R-:W-:-:S03]  /*6fac0*/  IADD3.X R244, R244, UR6, RZ, P2, !PT ;  /* 0x00000006f4f47c10 */ /* 0x000fc600097fe4ff */
[----:B------:R1:W-:Y:S04]  /*6fad0*/  STL [R1+0xfa4], R7 ;  /* 0x000fa40701007387 */ /* 0x0003e80000100800 */
[----:B------:R2:W-:Y:S04]  /*6fae0*/  LDGSTS.E [R0+0x30008], desc[UR8][R4.64], P1 ;  /* 0x3000800004007fae */ /* 0x0005e80008921848 */
[----:B------:R3:W-:Y:S01]  /*6faf0*/  STL [R1+0xfa0], R242 ;  /* 0x000fa0f201007387 */ /* 0x0007e20000100800 */
[----:B------:R-:W-:Y:S01]  /*6fb00*/  ISETP.GT.AND P2, PT, R2, 0x7f, PT ;  /* 0x0000007f0200780c */ /* 0x000fe20003f44270 */
[----:B------:R-:W-:Y:S01]  /*6fb10*/  IMAD.MOV.U32 R2, RZ, RZ, R8 ;  /* 0x000000ffff027224 */ /* 0x000fe200078e0008 */
[----:B--2---:R-:W-:-:S02]  /*6fb20*/  MOV R4, R7 ;  /* 0x0000000700047202 */ /* 0x004fc40000000f00 */
[----:B------:R-:W-:Y:S01]  /*6fb30*/  MOV R5, R242 ;  /* 0x000000f200057202 */ /* 0x000fe20000000f00 */
[----:B-1----:R-:W2:Y:S04]  /*6fb40*/  LDL.LU R7, [R1+0xfb0] ;  /* 0x000fb00001077983 */ /* 0x002ea80000300800 */
[----:B------:R-:W4:Y:S01]  /*6fb50*/  LDL.LU R246, [R1+0xfbc] ;  /* 0x000fbc0001f67983 */ /* 0x000f220000300800 */
[----:B------:R-:W-:-:S03]  /*6fb60*/  MOV R3, R244 ;  /* 0x000000f400037202 */ /* 0x000fc60000000f00 */
[----:B---3--:R-:W3:Y:S04]  /*6fb70*/  LDL.LU R242, [R1+0xfc4] ;  /* 0x000fc40001f27983 */ /* 0x008ee80000300800 */
[----:B------:R-:W-:Y:S04]  /*6fb80*/  STL [R1+0xfac], R8 ;  /* 0x000fac0801007387 */ /* 0x000fe80000100800 */
[----:B------:R1:W-:Y:S04]  /*6fb90*/  STL [R1+0xfa8], R244 ;  /* 0x000fa8f401007387 */ /* 0x0003e80000100800 */
[----:B------:R-:W-:Y:S04]  /*6fba0*/  LDGSTS.E [R0+0x34008], desc[UR8][R4.64], P1 ;  /* 0x3400800004007fae */ /* 0x000fe80008921848 */
[----:B------:R-:W3:Y:S04]  /*6fbb0*/  LDL.LU R247, [R1+0xfb8] ;  /* 0x000fb80001f77983 */ /* 0x000ee80000300800 */
[----:B------:R1:W-:Y:S04]  /*6fbc0*/  LDGSTS.E [R0+0x38008], desc[UR8][R2.64], P1 ;  /* 0x3800800002007fae */ /* 0x0003e80008921848 */
[----:B------:R-:W3:Y:S04]  /*6fbd0*/  LDL.LU R4, [R1+0xfc0] ;  /* 0x000fc00001047983 */ /* 0x000ee80000300800 */
[----:B------:R-:W3:Y:S04]  /*6fbe0*/  LDL.LU R245, [R1+0xfc8] ;  /* 0x000fc80001f57983 */ /* 0x000ee80000300800 */
[----:B-1----:R-:W3:Y:S04]  /*6fbf0*/  LDL.LU R244, [R1+0xfcc] ;  /* 0x000fcc0001f47983 */ /* 0x002ee80000300800 */
[----:B------:R-:W3:Y:S04]  /*6fc00*/  LDL.LU R8, [R1+0xfd0] ;  /* 0x000fd00001087983 */ /* 0x000ee80000300800 */
[----:B------:R-:W3:Y:S04]  /*6fc10*/  LDL.LU R5, [R1+0xfd4] ;  /* 0x000fd40001057983 */ /* 0x000ee80000300800 */
[----:B------:R-:W2:Y:S01]  /*6fc20*/  LDL.LU R3, [R1+0xfb4] ;  /* 0x000fb40001037983 */ /* 0x000ea20000300800 */
[----:B------:R-:W-:-:S04]  /*6fc30*/  SEL R2, RZ, 0x4, !P2 ;  /* 0x00000004ff027807 */ /* 0x000fc80005000000 */
[----:B------:R-:W-:-:S04]  /*6fc40*/  SEL R2, R2, RZ, !P0 ;  /* 0x000000ff02027207 */ /* 0x000fc80004000000 */
[----:B------:R-:W-:Y:S02]  /*6fc50*/  ISETP.NE.U32.AND P2, PT, R2, RZ, PT ;  /* 0x000000ff0200720c */ /* 0x000fe40003f45070 */
[----:B--2---:R-:W-:-:S04]  /*6fc60*/  IADD3 R3, P3, R3, UR4, RZ ;  /* 0x0000000403037c10 */ /* 0x004fc8000ff7e0ff */
[----:B------:R-:W-:Y:S01]  /*6fc70*/  IADD3.X R7, R7, UR6, RZ, P3, !PT ;  /* 0x0000000607077c10 */ /* 0x000fe20009ffe4ff */
[----:B------:R1:W-:Y:S01]  /*6fc80*/  STL [R1+0xfb4], R3 ;  /* 0x000fb40301007387 */ /* 0x0003e20000100800 */
[----:B------:R-:W-:-:S03]  /*6fc90*/  MOV R2, R3 ;  /* 0x0000000300027202 */ /* 0x000fc60000000f00 */
[----:B-1----:R-:W-:-:S05]  /*6fca0*/  IMAD.MOV.U32 R3, RZ, RZ, R7 ;  /* 0x000000ffff037224 */ /* 0x002fca00078e0007 */
[----:B------:R1:W-:Y:S01]  /*6fcb0*/  LDGSTS.E [R0+0x3c008], desc[UR8][R2.64], P1 ;  /* 0x3c00800002007fae */ /* 0x0003e20008921848 */
[----:B----4-:R-:W-:Y:S02]  /*6fcc0*/  IADD3 R246, P1, R246, UR4, RZ ;  /* 0x00000004f6f67c10 */ /* 0x010fe4000ff3e0ff */
[----:B---3--:R-:W-:Y:S02]  /*6fcd0*/  IADD3 R242, P3, R242, UR4, RZ ;  /* 0x00000004f2f27c10 */ /* 0x008fe4000ff7e0ff */
[----:B------:R-:W-:Y:S02]  /*6fce0*/  IADD3.X R247, R247, UR6, RZ, P1, !PT ;  /* 0x00000006f7f77c10 */ /* 0x000fe40008ffe4ff */
[----:B------:R-:W-:Y:S02]  /*6fcf0*/  IADD3.X R4, R4, UR6, RZ, P3, !PT ;  /* 0x0000000604047c10 */ /* 0x000fe40009ffe4ff */
[----:B------:R-:W-:Y:S02]  /*6fd00*/  IADD3 R244, P1, R244, UR4, RZ ;  /* 0x00000004f4f47c10 */ /* 0x000fe4000ff3e0ff */
[----:B-1----:R-:W-:-:S02]  /*6fd10*/  MOV R2, R246 ;  /* 0x000000f600027202 */ /* 0x002fc40000000f00 */
[----:B------:R-:W-:Y:S01]  /*6fd20*/  MOV R3, R247 ;  /* 0x000000f700037202 */ /* 0x000fe20000000f00 */
[----:B------:R1:W-:Y:S01]  /*6fd30*/  STL [R1+0xfb0], R7 ;  /* 0x000fb00701007387 */ /* 0x0003e20000100800 */
[----:B------:R-:W-:-:S03]  /*6fd40*/  IADD3.X R245, R245, UR6, RZ, P1, !PT ;  /* 0x00000006f5f57c10 */ /* 0x000fc60008ffe4ff */
[----:B------:R2:W-:Y:S01]  /*6fd50*/  LDGSTS.E [R0+0x3000c], desc[UR8][R2.64], P2 ;  /* 0x3000c00002007fae */ /* 0x0005e20009121848 */
[----:B------:R-:W-:-:S03]  /*6fd60*/  IADD3 R5, P3, R5, UR4, RZ ;  /* 0x0000000405057c10 */ /* 0x000fc6000ff7e0ff */
[----:B-1----:R-:W3:Y:S01]  /*6fd70*/  LDL.LU R7, [R1+0x1acc] ;  /* 0x001acc0001077983 */ /* 0x002ee20000300800 */
[----:B--2---:R-:W-:Y:S01]  /*6fd80*/  IMAD.MOV.U32 R2, RZ, RZ, R242 ;  /* 0x000000ffff027224 */ /* 0x004fe200078e00f2 */
[----:B------:R-:W-:Y:S02]  /*6fd90*/  MOV R3, R4 ;  /* 0x0000000400037202 */ /* 0x000fe40000000f00 */
[----:B------:R-:W-:Y:S01]  /*6fda0*/  STL [R1+0xfbc], R246 ;  /* 0x000fbcf601007387 */ /* 0x000fe20000100800 */
[----:B------:R-:W-:-:S03]  /*6fdb0*/  IADD3.X R8, R8, UR6, RZ, P3, !PT ;  /* 0x0000000608087c10 */ /* 0x000fc60009ffe4ff */
[----:B------:R-:W-:Y:S04]  /*6fdc0*/  STL [R1+0xfb8], R247 ;  /* 0x000fb8f701007387 */ /* 0x000fe80000100800 */
[----:B------:R-:W-:Y:S04]  /*6fdd0*/  STL [R1+0xfc4], R242 ;  /* 0x000fc4f201007387 */ /* 0x000fe80000100800 */
[----:B------:R1:W-:Y:S04]  /*6fde0*/  LDGSTS.E [R0+0x3400c], desc[UR8][R2.64], P2 ;  /* 0x3400c00002007fae */ /* 0x0003e80009121848 */
[----:B------:R2:W-:Y:S01]  /*6fdf0*/  STL [R1+0xfc0], R4 ;  /* 0x000fc00401007387 */ /* 0x0005e20000100800 */
[----:B-1----:R-:W-:Y:S01]  /*6fe00*/  MOV R2, R244 ;  /* 0x000000f400027202 */ /* 0x002fe20000000f00 */
[----:B------:R-:W-:-:S02]  /*6fe10*/  IMAD.MOV.U32 R3, RZ, RZ, R245 ;  /* 0x000000ffff037224 */ /* 0x000fc400078e00f5 */
[----:B--2---:R-:W2:Y:S04]  /*6fe20*/  LDL.LU R4, [R1+0xfdc] ;  /* 0x000fdc0001047983 */ /* 0x004ea80000300800 */
[----:B------:R-:W4:Y:S04]  /*6fe30*/  LDL.LU R242, [R1+0x101c] ;  /* 0x00101c0001f27983 */ /* 0x000f280000300800 */
[----:B------:R-:W-:Y:S04]  /*6fe40*/  STL [R1+0xfcc], R244 ;  /* 0x000fccf401007387 */ /* 0x000fe80000100800 */
[----:B------:R-:W-:Y:S04]  /*6fe50*/  STL [R1+0xfc8], R245 ;  /* 0x000fc8f501007387 */ /* 0x000fe80000100800 */
[----:B------:R1:W-:Y:S04]  /*6fe60*/  STL [R1+0xfd4], R5 ;  /* 0x000fd40501007387 */ /* 0x0003e80000100800 */
[----:B------:R1:W-:Y:S04]  /*6fe70*/  LDGSTS.E [R0+0x3800c], desc[UR8][R2.64], P2 ;  /* 0x3800c00002007fae */ /* 0x0003e80009121848 */
[----:B------:R1:W-:Y:S02]  /*6fe80*/  STL [R1+0xfd0], R8 ;  /* 0x000fd00801007387 */ /* 0x0003e40000100800 */
[----:B-1----:R-:W-:-:S02]  /*6fe90*/  MOV R2, R5 ;  /* 0x0000000500027202 */ /* 0x002fc40000000f00 */
[----:B------:R-:W4:Y:S01]  /*6fea0*/  LDL.LU R5, [R1+0xfd8] ;  /* 0x000fd80001057983 */ /* 0x000f220000300800 */
[----:B------:R-:W-:-:S03]  /*6feb0*/  MOV R3, R8 ;  /* 0x0000000800037202 */ /* 0x000fc60000000f00 */
[----:B------:R-:W4:Y:S04]  /*6fec0*/  LDL.LU R247, [R1+0x1018] ;  /* 0x0010180001f77983 */ /* 0x000f280000300800 */
[----:B------:R1:W-:Y:S04]  /*6fed0*/  LDGSTS.E [R0+0x3c00c], desc[UR8][R2.64], P2 ;  /* 0x3c00c00002007fae */ /* 0x0003e80009121848 */
[----:B------:R-:W4:Y:S01]  /*6fee0*/  LDL.LU R245, [R1+0x1058] ;  /* 0x0010580001f57983 */ /* 0x000f220000300800 */
[----:B------:R-:W1:Y:S03]  /*6fef0*/  S2R R8, SR_TID.X ;  /* 0x0000000000087919 */ /* 0x000e660000002100 */
[----:B------:R-:W4:Y:S04]  /*6ff00*/  LDL.LU R3, [R1+0x105c] ;  /* 0x00105c0001037983 */ /* 0x000f280000300800 */
[----:B------:R-:W4:Y:S04]  /*6ff10*/  LDL.LU R246, [R1+0x1098] ;  /* 0x0010980001f67983 */ /* 0x000f280000300800 */
[----:B------:R-:W4:Y:S01]  /*6ff20*/  LDL.LU R244, [R1+0x109c] ;  /* 0x00109c0001f47983 */ /* 0x000f220000300800 */
[----:B-1----:R-:W-:Y:S01]  /*6ff30*/  IMAD R0, R9, -0x80, R243 ;  /* 0xffffff8009007824 */ /* 0x002fe200078e02f3 */
[----:B------:R-:W-:-:S02]  /*6ff40*/  ULEA UR12, UR60, UR10, 0xf ;  /* 0x0000000a3c0c7291 */ /* 0x000fc4000f8e783f */
[----:B------:R-:W0:Y:S01]  /*6ff50*/  LDGDEPBAR ;  /* 0x00000000000079af */ /* 0x000e220000000000 */
[----:B------:R-:W-:-:S04]  /*6ff60*/  LOP3.LUT R8, R8, 0x7f, RZ, 0xc0, !PT ;  /* 0x0000007f08087812 */ /* 0x000fc800078ec0ff */
[----:B------:R-:W-:-:S04]  /*6ff70*/  ISETP.GE.AND P1, PT, R8, R0, PT ;  /* 0x000000000800720c */ /* 0x000fc80003f26270 */
[----:B------:R-:W-:-:S04]  /*6ff80*/  SEL R0, RZ, 0x4, P1 ;  /* 0x00000004ff007807 */ /* 0x000fc80000800000 */
[----:B------:R-:W-:Y:S01]  /*6ff90*/  SEL R0, R0, RZ, !P0 ;  /* 0x000000ff00007207 */ /* 0x000fe20004000000 */
[----:B------:R-:W-:-:S03]  /*6ffa0*/  IMAD.U32 R2, RZ, RZ, UR12 ;  /* 0x0000000cff027e24 */ /* 0x000fc6000f8e00ff */
[----:B------:R-:W-:Y:S02]  /*6ffb0*/  ISETP.NE.U32.AND P0, PT, R0, RZ, PT ;  /* 0x000000ff0000720c */ /* 0x000fe40003f05070 */
[----:B---3--:R-:W-:Y:S02]  /*6ffc0*/  IADD3 R0, R7, 0x200000, R2 ;  /* 0x0020000007007810 */ /* 0x008fe40007ffe002 */
[----:B--2---:R-:W-:Y:S02]  /*6ffd0*/  IADD3 R4, P1, R4, UR5, RZ ;  /* 0x0000000504047c10 */ /* 0x004fe4000ff3e0ff */
[----:B----4-:R-:W-:-:S03]  /*6ffe0*/  IADD3 R242, P2, R242, UR5, RZ ;  /* 0x00000005f2f27c10 */ /* 0x010fc6000ff5e0ff */
[----:B------:R1:W-:Y:S04]  /*6fff0*/  STL [R1+0xfdc], R4 ;  /* 0x000fdc0401007387 */ /* 0x0003e80000100800 */
[----:B------:R-:W-:Y:S01]  /*70000*/  STL [R1+0x101c], R242 ;  /* 0x00101cf201007387 */ /* 0x000fe20000100800 */
[----:B------:R-:W-:Y:S02]  /*70010*/  IADD3.X R5, R5, UR7, RZ, P1, !PT ;  /* 0x0000000705057c10 */ /* 0x000fe40008ffe4ff */
[----:B------:R-:W-:-:S03]  /*70020*/  IADD3.X R247, R247, UR7, RZ, P2, !PT ;  /* 0x00000007f7f77c10 */ /* 0x000fc600097fe4ff */
[----:B------:R2:W-:Y:S04]  /*70030*/  STL [R1+0xfd8], R5 ;  /* 0x000fd80501007387 */ /* 0x0005e80000100800 */
[----:B------:R3:W-:Y:S04]  /*70040*/  STL [R1+0x1018], R247 ;  /* 0x001018f701007387 */ /* 0x0007e80000100800 */
[----:B------:R-:W4:Y:S04]  /*70050*/  LDL.LU R8, [R1+0x10dc] ;  /* 0x0010dc0001087983 */ /* 0x000f280000300800 */
[----:B------:R1:W-:Y:S01]  /*70060*/  LDGSTS.E [R0], desc[UR8][R4.64], P0 ;  /* 0x0000000004007fae */ /* 0x0003e20008121848 */
[----:B------:R-:W-:-:S03]  /*70070*/  IADD3 R3, P1, R3, UR5, RZ ;  /* 0x0000000503037c10 */ /* 0x000fc6000ff3e0ff */
[----:B------:R-:W4:Y:S01]  /*70080*/  LDL.LU R243, [R1+0x111c] ;  /* 0x00111c0001f37983 */ /* 0x000f220000300800 */
[----:B------:R-:W-:Y:S02]  /*70090*/  IADD3.X R245, R245, UR7, RZ, P1, !PT ;  /* 0x00000007f5f57c10 */ /* 0x000fe40008ffe4ff */
[----:B-1----:R-:W-:Y:S02]  /*700a0*/  MOV R4, R242 ;  /* 0x000000f200047202 */ /* 0x002fe40000000f00 */
[----:B--2---:R-:W-:Y:S01]  /*700b0*/  MOV R5, R247 ;  /* 0x000000f700057202 */ /* 0x004fe20000000f00 */
[----:B------:R-:W2:Y:S01]  /*700c0*/  LDL.LU R242, [R1+0x10d8] ;  /* 0x0010d80001f27983 */ /* 0x000ea20000300800 */
[----:B------:R-:W-:-:S03]  /*700d0*/  IADD3 R244, P2, R244, UR5, RZ ;  /* 0x00000005f4f47c10 */ /* 0x000fc6000ff5e0ff */
[----:B---3--:R-:W3:Y:S01]  /*700e0*/  LDL.LU R247, [R1+0x1118] ;  /* 0x0011180001f77983 */ /* 0x008ee20000300800 */
[----:B------:R-:W-:-:S03]  /*700f0*/  IADD3.X R246, R246, UR7, RZ, P2, !PT ;  /* 0x00000007f6f67c10 */ /* 0x000fc600097fe4ff */
[----:B------:R1:W-:Y:S04]  /*70100*/  LDGSTS.E [R0+0x400], desc[UR8][R4.64], P0 ;  /* 0x0040000004007fae */ /* 0x0003e80008121848 */
[----:B------:R-:W-:Y:S04]  /*70110*/  STL [R1+0x105c], R3 ;  /* 0x00105c0301007387 */ /* 0x000fe80000100800 */
[----:B------:R1:W-:Y:S02]  /*70120*/  STL [R1+0x1058], R245 ;  /* 0x001058f501007387 */ /* 0x0003e40000100800 */
[----:B-1----:R-:W-:Y:S01]  /*70130*/  IMAD.MOV.U32 R4, RZ, RZ, R3 ;  /* 0x000000ffff047224 */ /* 0x002fe200078e0003 */
[----:B------:R-:W-:Y:S01]  /*70140*/  MOV R5, R245 ;  /* 0x000000f500057202 */ /* 0x000fe20000000f00 */
[----:B------:R-:W-:Y:S04]  /*70150*/  STL [R1+0x109c], R244 ;  /* 0x00109cf401007387 */ /* 0x000fe80000100800 */
[----:B------:R-:W3:Y:S04]  /*70160*/  LDL.LU R245, [R1+0x115c] ;  /* 0x00115c0001f57983 */ /* 0x000ee80000300800 */
[----:B------:R1:W-:Y:S04]  /*70170*/  STL [R1+0x1098], R246 ;  /* 0x001098f601007387 */ /* 0x0003e80000100800 */
[----:B------:R1:W-:Y:S04]  /*70180*/  LDGSTS.E [R0+0x800], desc[UR8][R4.64], P0 ;  /* 0x0080000004007fae */ /* 0x0003e80008121848 */
[----:B------:R-:W3:Y:S01]  /*70190*/  LDL.LU R3, [R1+0x119c] ;  /* 0x00119c0001037983 */ /* 0x000ee20000300800 */
[----:B-1----:R-:W-:-:S03]  /*701a0*/  IMAD.MOV.U32 R5, RZ, RZ, R246 ;  /* 0x000000ffff057224 */ /* 0x002fc600078e00f6 */
[----:B------:R-:W3:Y:S01]  /*701b0*/  LDL.LU R246, [R1+0x1158] ;  /* 0x0011580001f67983 */ /* 0x000ee20000300800 */
[----:B------:R-:W-:-:S03]  /*701c0*/  MOV R4, R244 ;  /* 0x000000f400047202 */ /* 0x000fc60000000f00 */
[----:B------:R-:W3:Y:S04]  /*701d0*/  LDL.LU R244, [R1+0x1198] ;  /* 0x0011980001f47983 */ /* 0x000ee80000300800 */
[----:B------:R1:W-:Y:S01]  /*701e0*/  LDGSTS.E [R0+0xc00], desc[UR8][R4.64], P0 ;  /* 0x00c0000004007fae */ /* 0x0003e20008121848 */
[----:B----4-:R-:W-:-:S04]  /*701f0*/  IADD3 R8, P1, R8, UR5, RZ ;  /* 0x0000000508087c10 */ /* 0x010fc8000ff3e0ff */
[----:B-1----:R-:W-:Y:S02]  /*70200*/  MOV R4, R8 ;  /* 0x0000000800047202 */ /* 0x002fe40000000f00 */
[----:B------:R-:W-:Y:S01]  /*70210*/  IADD3 R243, P2, R243, UR5, RZ ;  /* 0x00000005f3f37c10 */ /* 0x000fe2000ff5e0ff */
[----:B------:R1:W-:Y:S01]  /*70220*/  STL [R1+0x10dc], R8 ;  /* 0x0010dc0801007387 */ /* 0x0003e20000100800 */
[----:B--2---:R-:W-:-:S04]  /*70230*/  IADD3.X R242, R242, UR7, RZ, P1, !PT ;  /* 0x00000007f2f27c10 */ /* 0x004fc80008ffe4ff */
[----:B------:R-:W-:Y:S02]  /*70240*/  MOV R5, R242 ;  /* 0x000000f200057202 */ /* 0x000fe40000000f00 */
[----:B---3--:R-:W-:Y:S01]  /*70250*/  IADD3.X R247, R247, UR7, RZ, P2, !PT ;  /* 0x00000007f7f77c10 */ /* 0x008fe200097fe4ff */
[----:B------:R2:W-:Y:S04]  /*70260*/  STL [R1+0x10d8], R242 ;  /* 0x0010d8f201007387 */ /* 0x0005e80000100800 */
[----:B------:R3:W-:Y:S04]  /*70270*/  STL [R1+0x111c], R243 ;  /* 0x00111cf301007387 */ /* 0x0007e80000100800 */
[----:B------:R4:W-:Y:S04]  /*70280*/  LDGSTS.E [R0+0x1000], desc[UR8][R4.64], P0 ;  /* 0x0100000004007fae */ /* 0x0009e80008121848 */
[----:B-1----:R-:W3:Y:S01]  /*70290*/  LDL.LU R8, [R1+0xfe4] ;  /* 0x000fe40001087983 */ /* 0x002ee20000300800 */
[----:B------:R-:W-:Y:S01]  /*702a0*/  IADD3 R245, P1, R245, UR5, RZ ;  /* 0x00000005f5f57c10 */ /* 0x000fe2000ff3e0ff */
[----:B----4-:R-:W-:Y:S01]  /*702b0*/  IMAD.MOV.U32 R4, RZ, RZ, R243 ;  /* 0x000000ffff047224 */ /* 0x010fe200078e00f3 */
[----:B------:R-:W-:Y:S01]  /*702c0*/  MOV R5, R247 ;  /* 0x000000f700057202 */ /* 0x000fe20000000f00 */
[----:B------:R1:W-:Y:S04]  /*702d0*/  STL [R1+0x1118], R247 ;  /* 0x001118f701007387 */ /* 0x0003e80000100800 */
[----:B--2---:R-:W2:Y:S04]  /*702e0*/  LDL.LU R242, [R1+0x1024] ;  /* 0x0010240001f27983 */ /* 0x004ea80000300800 */
[----:B---3--:R-:W3:Y:S01]  /*702f0*/  LDL.LU R243, [R1+0xfe0] ;  /* 0x000fe00001f37983 */ /* 0x008ee20000300800 */
[----:B------:R-:W-:-:S03]  /*70300*/  IADD3 R3, P2, R3, UR5, RZ ;  /* 0x0000000503037c10 */ /* 0x000fc6000ff5e0ff */
[----:B------:R4:W-:Y:S04]  /*70310*/  LDGSTS.E [R0+0x1400], desc[UR8][R4.64], P0 ;  /* 0x0140000004007fae */ /* 0x0009e80008121848 */
[----:B-1----:R-:W3:Y:S01]  /*70320*/  LDL.LU R247, [R1+0x1020] ;  /* 0x0010200001f77983 */ /* 0x002ee20000300800 */
[----:B------:R-:W-:-:S03]  /*70330*/  IADD3.X R246, R246, UR7, RZ, P1, !PT ;  /* 0x00000007f6f67c10 */ /* 0x000fc60008ffe4ff */
[----:B------:R1:W-:Y:S01]  /*70340*/  STL [R1+0x115c], R245 ;  /* 0x00115cf501007387 */ /* 0x0003e20000100800 */
[----:B------:R-:W-:Y:S01]  /*70350*/  IADD3.X R244, R244, UR7, RZ, P2, !PT ;  /* 0x00000007f4f47c10 */ /* 0x000fe200097fe4ff */
[----:B----4-:R-:W-:Y:S01]  /*70360*/  IMAD.MOV.U32 R5, RZ, RZ, R246 ;  /* 0x000000ffff057224 */ /* 0x010fe200078e00f6 */
[----:B------:R-:W-:Y:S01]  /*70370*/  MOV R4, R245 ;  /* 0x000000f500047202 */ /* 0x000fe20000000f00 */
[----:B------:R-:W-:Y:S04]  /*70380*/  STL [R1+0x1158], R246 ;  /* 0x001158f601007387 */ /* 0x000fe80000100800 */
[----:B------:R4:W-:Y:S04]  /*70390*/  STL [R1+0x119c], R3 ;  /* 0x00119c0301007387 */ /* 0x0009e80000100800 */
[----:B------:R4:W-:Y:S04]  /*703a0*/  LDGSTS.E [R0+0x1800], desc[UR8][R4.64], P0 ;  /* 0x0180000004007fae */ /* 0x0009e80008121848 */
[----:B------:R4:W-:Y:S04]  /*703b0*/  STL [R1+0x1198], R244 ;  /* 0x001198f401007387 */ /* 0x0009e80000100800 */
[----:B-1----:R-:W3:Y:S01]  /*703c0*/  LDL.LU R245, [R1+0x1060] ;  /* 0x0010600001f57983 */ /* 0x002ee20000300800 */
[----:B----4-:R-:W-:-:S03]  /*703d0*/  MOV R4, R3 ;  /* 0x0000000300047202 */ /* 0x010fc60000000f00 */
[----:B------:R-:W4:Y:S01]  /*703e0*/  LDL.LU R3, [R1+0x1064] ;  /* 0x0010640001037983 */ /* 0x000f220000300800 */
[----:B------:R-:W-:-:S03]  /*703f0*/  MOV R5, R244 ;  /* 0x000000f400057202 */ /* 0x000fc60000000f00 */
[----:B------:R-:W4:Y:S04]  /*70400*/  LDL.LU R246, [R1+0x10a0] ;  /* 0x0010a00001f67983 */ /* 0x000f280000300800 */
[----:B------:R-:W4:Y:S04]  /*70410*/  LDL.LU R244, [R1+0x10a4] ;  /* 0x0010a40001f47983 */ /* 0x000f280000300800 */
[----:B------:R1:W-:Y:S02]  /*70420*/  LDGSTS.E [R0+0x1c00], desc[UR8][R4.64], P0 ;  /* 0x01c0000004007fae */ /* 0x0003e40008121848 */
[----:B-1----:R-:W-:-:S04]  /*70430*/  LOP3.LUT R0, R7, 0x10, RZ, 0x3c, !PT ;  /* 0x0000001007007812 */ /* 0x002fc800078e3cff */
[----:B------:R-:W-:Y:S02]  /*70440*/  IADD3 R0, R0, 0x200000, R2 ;  /* 0x0020000000007810 */ /* 0x000fe40007ffe002 */
[----:B------:R-:W-:-:S05]  /*70450*/  IADD3 R8, P1, R8, UR5, RZ ;  /* 0x0000000508087c10 */ /* 0x000fca000ff3e0ff */
[----:B------:R1:W-:Y:S01]  /*70460*/  STL [R1+0xfe4], R8 ;  /* 0x000fe40801007387 */ /* 0x0003e20000100800 */
[----:B------:R-:W-:Y:S01]  /*70470*/  IMAD.MOV.U32 R4, RZ, RZ, R8 ;  /* 0x000000ffff047224 */ /* 0x000fe200078e0008 */
[----:B--2---:R-:W-:Y:S02]  /*70480*/  IADD3 R242, P2, R242, UR5, RZ ;  /* 0x00000005f2f27c10 */ /* 0x004fe4000ff5e0ff */
[----:B---3--:R-:W-:-:S03]  /*70490*/  IADD3.X R243, R243, UR7, RZ, P1, !PT ;  /* 0x00000007f3f37c10 */ /* 0x008fc60008ffe4ff */
[----:B------:R-:W-:Y:S01]  /*704a0*/  STL [R1+0x1024], R242 ;  /* 0x001024f201007387 */ /* 0x000fe20000100800 */
[----:B------:R-:W-:-:S03]  /*704b0*/  MOV R5, R243 ;  /* 0x000000f300057202 */ /* 0x000fc60000000f00 */
[----:B------:R2:W-:Y:S01]  /*704c0*/  STL [R1+0xfe0], R243 ;  /* 0x000fe0f301007387 */ /* 0x0005e20000100800 */
[----:B------:R-:W-:-:S03]  /*704d0*/  IADD3.X R247, R247, UR7, RZ, P2, !PT ;  /* 0x00000007f7f77c10 */ /* 0x000fc600097fe4ff */
[----:B-1----:R-:W3:Y:S04]  /*704e0*/  LDL.LU R8, [R1+0x10e4] ;  /* 0x0010e40001087983 */ /* 0x002ee80000300800 */
[----:B------:R1:W-:Y:S04]  /*704f0*/  LDGSTS.E [R0+0x80], desc[UR8][R4.64], P0 ;  /* 0x0008000004007fae */ /* 0x0003e80008121848 */
[----:B--2---:R-:W2:Y:S04]  /*70500*/  LDL.LU R243, [R1+0x1124] ;  /* 0x0011240001f37983 */ /* 0x004ea80000300800 */
[----:B------:R1:W-:Y:S02]  /*70510*/  STL [R1+0x1020], R247 ;  /* 0x001020f701007387 */ /* 0x0003e40000100800 */
[----:B-1----:R-:W-:Y:S01]  /*70520*/  MOV R4, R242 ;  /* 0x000000f200047202 */ /* 0x002fe20000000f00 */
[----:B------:R-:W-:Y:S01]  /*70530*/  IMAD.MOV.U32 R5, RZ, RZ, R247 ;  /* 0x000000ffff057224 */ /* 0x000fe200078e00f7 */
[----:B------:R-:W2:Y:S04]  /*70540*/  LDL.LU R242, [R1+0x10e0] ;  /* 0x0010e00001f27983 */ /* 0x000ea80000300800 */
[----:B------:R-:W2:Y:S04]  /*70550*/  LDL.LU R247, [R1+0x1120] ;  /* 0x0011200001f77983 */ /* 0x000ea80000300800 */
[----:B------:R1:W-:Y:S01]  /*70560*/  LDGSTS.E [R0+0x480], desc[UR8][R4.64], P0 ;  /* 0x0048000004007fae */ /* 0x0003e20008121848 */
[----:B----4-:R-:W-:-:S04]  /*70570*/  IADD3 R3, P1, R3, UR5, RZ ;  /* 0x0000000503037c10 */ /* 0x010fc8000ff3e0ff */
[----:B------:R-:W-:Y:S02]  /*70580*/  IADD3.X R245, R245, UR7, RZ, P1, !PT ;  /* 0x00000007f5f57c10 */ /* 0x000fe40008ffe4ff */
[----:B------:R-:W-:Y:S01]  /*70590*/  IADD3 R244, P2, R244, UR5, RZ ;  /* 0x00000005f4f47c10 */ /* 0x000fe2000ff5e0ff */
[----:B------:R-:W-:Y:S01]  /*705a0*/  STL [R1+0x1064], R3 ;  /* 0x0010640301007387 */ /* 0x000fe20000100800 */
[----:B-1----:R-:W-:Y:S02]  /*705b0*/  MOV R4, R3 ;  /* 0x0000000300047202 */ /* 0x002fe40000000f00 */
[----:B------:R-:W-:Y:S01]  /*705c0*/  IADD3.X R246, R246, UR7, RZ, P2, !PT ;  /* 0x00000007f6f67c10 */ /* 0x000fe200097fe4ff */
[----:B------:R1:W-:Y:S01]  /*705d0*/  STL [R1+0x1060], R245 ;  /* 0x001060f501007387 */ /* 0x0003e20000100800 */
[----:B------:R-:W-:-:S03]  /*705e0*/  MOV R5, R245 ;  /* 0x000000f500057202 */ /* 0x000fc60000000f00 */
[----:B------:R-:W-:Y:S04]  /*705f0*/  STL [R1+0x10a4], R244 ;  /* 0x0010a4f401007387 */ /* 0x000fe80000100800 */
[----:B------:R4:W-:Y:S04]  /*70600*/  LDGSTS.E [R0+0x880], desc[UR8][R4.64], P0 ;  /* 0x0088000004007fae */ /* 0x0009e80008121848 */
[----:B-1----:R-:W2:Y:S04]  /*70610*/  LDL.LU R245, [R1+0x1164] ;  /* 0x0011640001f57983 */ /* 0x002ea80000300800 */
[----:B------:R1:W-:Y:S04]  /*70620*/  STL [R1+0x10a0], R246 ;  /* 0x0010a0f601007387 */ /* 0x0003e80000100800 */
[----:B------:R-:W2:Y:S01]  /*70630*/  LDL.LU R3, [R1+0x11a4] ;  /* 0x0011a40001037983 */ /* 0x000ea20000300800 */
[----:B----4-:R-:W-:Y:S01]  /*70640*/  MOV R5, R246 ;  /* 0x000000f600057202 */ /* 0x010fe20000000f00 */
[----:B------:R-:W-:-:S02]  /*70650*/  IMAD.MOV.U32 R4, RZ, RZ, R244 ;  /* 0x000000ffff047224 */ /* 0x000fc400078e00f4 */
[----:B-1----:R-:W4:Y:S04]  /*70660*/  LDL.LU R246, [R1+0x1160] ;  /* 0x0011600001f67983 */ /* 0x002f280000300800 */
[----:B------:R-:W4:Y:S04]  /*70670*/  LDL.LU R244, [R1+0x11a0] ;  /* 0x0011a00001f47983 */ /* 0x000f280000300800 */
[----:B------:R1:W-:Y:S01]  /*70680*/  LDGSTS.E [R0+0xc80], desc[UR8][R4.64], P0 ;  /* 0x00c8000004007fae */ /* 0x0003e20008121848 */
[----:B---3--:R-:W-:-:S04]  /*70690*/  IADD3 R8, P1, R8, UR5, RZ ;  /* 0x0000000508087c10 */ /* 0x008fc8000ff3e0ff */
[----:B-1----:R-:W-:Y:S02]  /*706a0*/  MOV R4, R8 ;  /* 0x0000000800047202 */ /* 0x002fe40000000f00 */
[----:B--2---:R-:W-:Y:S02]  /*706b0*/  IADD3 R243, P2, R243, UR5, RZ ;  /* 0x00000005f3f37c10 */ /* 0x004fe4000ff5e0ff */
[----:B------:R-:W-:-:S05]  /*706c0*/  IADD3.X R242, R242, UR7, RZ, P1, !PT ;  /* 0x00000007f2f27c10 */ /* 0x000fca0008ffe4ff */
[----:B------:R-:W-:Y:S01]  /*706d0*/  IMAD.MOV.U32 R5, RZ, RZ, R242 ;  /* 0x000000ffff057224 */ /* 0x000fe200078e00f2 */
[----:B------:R-:W-:Y:S01]  /*706e0*/  IADD3.X R247, R247, UR7, RZ, P2, !PT ;  /* 0x00000007f7f77c10 */ /* 0x000fe200097fe4ff */
[----:B------:R1:W-:Y:S04]  /*706f0*/  STL [R1+0x10e4], R8 ;  /* 0x0010e40801007387 */ /* 0x0003e80000100800 */
[----:B------:R2:W-:Y:S04]  /*70700*/  LDGSTS.E [R0+0x1080], desc[UR8][R4.64], P0 ;  /* 0x0108000004007fae */ /* 0x0005e80008121848 */
[----:B------:R3:W-:Y:S04]  /*70710*/  STL [R1+0x10e0], R242 ;  /* 0x0010e0f201007387 */ /* 0x0007e80000100800 */
[----:B------:R3:W-:Y:S01]  /*70720*/  STL [R1+0x1124], R243 ;  /* 0x001124f301007387 */ /* 0x0007e20000100800 */
[----:B--2---:R-:W-:-:S03]  /*70730*/  MOV R4, R243 ;  /* 0x000000f300047202 */ /* 0x004fc60000000f00 */
[----:B-1----:R-:W2:Y:S01]  /*70740*/  LDL.LU R8, [R1+0xfec] ;  /* 0x000fec0001087983 */ /* 0x002ea20000300800 */
[----:B------:R-:W-:-:S03]  /*70750*/  MOV R5, R247 ;  /* 0x000000f700057202 */ /* 0x000fc60000000f00 */
[----:B------:R1:W-:Y:S04]  /*70760*/  STL [R1+0x1120], R247 ;  /* 0x001120f701007387 */ /* 0x0003e80000100800 */
[----:B---3--:R-:W3:Y:S04]  /*70770*/  LDL.LU R242, [R1+0x102c] ;  /* 0x00102c0001f27983 */ /* 0x008ee80000300800 */
[----:B------:R4:W-:Y:S01]  /*70780*/  LDGSTS.E [R0+0x1480], desc[UR8][R4.64], P0 ;  /* 0x0148000004007fae */ /* 0x0009e20008121848 */
[----:B------:R-:W-:-:S03]  /*70790*/  IADD3 R245, P1, R245, UR5, RZ ;  /* 0x00000005f5f57c10 */ /* 0x000fc6000ff3e0ff */
[----:B------:R-:W3:Y:S04]  /*707a0*/  LDL.LU R243, [R1+0xfe8] ;  /* 0x000fe80001f37983 */ /* 0x000ee80000300800 */
[----:B-1----:R-:W3:Y:S01]  /*707b0*/  LDL.LU R247, [R1+0x1028] ;  /* 0x0010280001f77983 */ /* 0x002ee20000300800 */
[----:B------:R-:W-:Y:S01]  /*707c0*/  IADD3 R3, P2, R3, UR5, RZ ;  /* 0x0000000503037c10 */ /* 0x000fe2000ff5e0ff */
[----:B----4-:R-:W-:Y:S01]  /*707d0*/  IMAD.MOV.U32 R4, RZ, RZ, R245 ;  /* 0x000000ffff047224 */ /* 0x010fe200078e00f5 */
[----:B------:R-:W-:Y:S01]  /*707e0*/  IADD3.X R246, R246, UR7, RZ, P1, !PT ;  /* 0x00000007f6f67c10 */ /* 0x000fe20008ffe4ff */
[----:B------:R1:W-:Y:S01]  /*707f0*/  STL [R1+0x1164], R245 ;  /* 0x001164f501007387 */ /* 0x0003e20000100800 */
[----:B------:R-:W-:Y:S02]  /*70800*/  IADD3.X R244, R244, UR7, RZ, P2, !PT ;  /* 0x00000007f4f47c10 */ /* 0x000fe400097fe4ff */
        /* <DEDUP_REMOVED lines=8> */
[----:B------:R-:W-:-:S03]  /*70890*/  IMAD.MOV.U32 R5, RZ, RZ, R244 ;  /* 0x000000ffff057224 */ /* 0x000fc600078e00f4 */
[----:B------:R-:W4:Y:S04]  /*708a0*/  LDL.LU R246, [R1+0x10a8] ;  /* 0x0010a80001f67983 */ /* 0x000f280000300800 */
[----:B------:R-:W4:Y:S04]  /*708b0*/  LDL.LU R244, [R1+0x10ac] ;  /* 0x0010ac0001f47983 */ /* 0x000f280000300800 */
[----:B------:R1:W-:Y:S02]  /*708c0*/  LDGSTS.E [R0+0x1c80], desc[UR8][R4.64], P0 ;  /* 0x01c8000004007fae */ /* 0x0003e40008121848 */
[----:B-1----:R-:W-:-:S04]  /*708d0*/  LOP3.LUT R0, R7, 0x20, RZ, 0x3c, !PT ;  /* 0x0000002007007812 */ /* 0x002fc800078e3cff */
[----:B------:R-:W-:Y:S02]  /*708e0*/  IADD3 R0, R0, 0x200000, R2 ;  /* 0x0020000000007810 */ /* 0x000fe40007ffe002 */
[----:B--2---:R-:W-:-:S04]  /*708f0*/  IADD3 R8, P1, R8, UR5, RZ ;  /* 0x0000000508087c10 */ /* 0x004fc8000ff3e0ff */
[----:B------:R-:W-:Y:S02]  /*70900*/  MOV R4, R8 ;  /* 0x0000000800047202 */ /* 0x000fe40000000f00 */
[----:B---3--:R-:W-:Y:S01]  /*70910*/  IADD3 R242, P2, R242, UR5, RZ ;  /* 0x00000005f2f27c10 */ /* 0x008fe2000ff5e0ff */
[----:B------:R1:W-:Y:S01]  /*70920*/  STL [R1+0xfec], R8 ;  /* 0x000fec0801007387 */ /* 0x0003e20000100800 */
[----:B------:R-:W-:-:S03]  /*70930*/  IADD3.X R243, R243, UR7, RZ, P1, !PT ;  /* 0x00000007f3f37c10 */ /* 0x000fc60008ffe4ff */
[----:B------:R-:W-:Y:S01]  /*70940*/  STL [R1+0x102c], R242 ;  /* 0x00102cf201007387 */ /* 0x000fe20000100800 */
[----:B------:R-:W-:-:S03]  /*70950*/  MOV R5, R243 ;  /* 0x000000f300057202 */ /* 0x000fc60000000f00 */
[----:B------:R2:W-:Y:S01]  /*70960*/  STL [R1+0xfe8], R243 ;  /* 0x000fe8f301007387 */ /* 0x0005e20000100800 */
[----:B------:R-:W-:-:S03]  /*70970*/  IADD3.X R247, R247, UR7, RZ, P2, !PT ;  /* 0x00000007f7f77c10 */ /* 0x000fc600097fe4ff */
[----:B-1----:R-:W3:Y:S04]  /*70980*/  LDL.LU R8, [R1+0x10ec] ;  /* 0x0010ec0001087983 */ /* 0x002ee80000300800 */
[----:B------:R1:W-:Y:S04]  /*70990*/  LDGSTS.E [R0+0x100], desc[UR8][R4.64], P0 ;  /* 0x0010000004007fae */ /* 0x0003e80008121848 */
[----:B--2---:R-:W2:Y:S04]  /*709a0*/  LDL.LU R243, [R1+0x112c] ;  /* 0x00112c0001f37983 */ /* 0x004ea80000300800 */
[----:B------:R4:W-:Y:S01]  /*709b0*/  STL [R1+0x1028], R247 ;  /* 0x001028f701007387 */ /* 0x0009e20000100800 */
[----:B-1----:R-:W-:Y:S01]  /*709c0*/  IMAD.MOV.U32 R4, RZ, RZ, R242 ;  /* 0x000000ffff047224 */ /* 0x002fe200078e00f2 */
[----:B------:R-:W-:-:S02]  /*709d0*/  MOV R5, R247 ;  /* 0x000000f700057202 */ /* 0x000fc40000000f00 */
[----:B------:R-:W2:Y:S04]  /*709e0*/  LDL.LU R242, [R1+0x10e8] ;  /* 0x0010e80001f27983 */ /* 0x000ea80000300800 */
[----:B----4-:R-:W4:Y:S04]  /*709f0*/  LDL.LU R247, [R1+0x1128] ;  /* 0x0011280001f77983 */ /* 0x010f280000300800 */
[----:B------:R1:W-:Y:S01]  /*70a00*/  LDGSTS.E [R0+0x500], desc[UR8][R4.64], P0 ;  /* 0x0050000004007fae */ /* 0x0003e20008121848 */
[----:B------:R-:W-:-:S04]  /*70a10*/  IADD3 R3, P1, R3, UR5, RZ ;  /* 0x0000000503037c10 */ /* 0x000fc8000ff3e0ff */
[----:B------:R-:W-:Y:S02]  /*70a20*/  IADD3.X R245, R245, UR7, RZ, P1, !PT ;  /* 0x00000007f5f57c10 */ /* 0x000fe40008ffe4ff */
[----:B------:R-:W-:Y:S01]  /*70a30*/  IADD3 R244, P2, R244, UR5, RZ ;  /* 0x00000005f4f47c10 */ /* 0x000fe2000ff5e0ff */
[----:B------:R-:W-:Y:S01]  /*70a40*/  STL [R1+0x106c], R3 ;  /* 0x00106c0301007387 */ /* 0x000fe20000100800 */
[----:B-1----:R-:W-:Y:S01]  /*70a50*/  MOV R4, R3 ;  /* 0x0000000300047202 */ /* 0x002fe20000000f00 */
[----:B------:R-:W-:Y:S01]  /*70a60*/  IMAD.MOV.U32 R5, RZ, RZ, R245 ;  /* 0x000000ffff057224 */ /* 0x000fe200078e00f5 */
[----:B------:R-:W-:Y:S01]  /*70a70*/  IADD3.X R246, R246, UR7, RZ, P2, !PT ;  /* 0x00000007f6f67c10 */ /* 0x000fe200097fe4ff */
[----:B------:R1:W-:Y:S04]  /*70a80*/  STL [R1+0x1068], R245 ;  /* 0x001068f501007387 */ /* 0x0003e80000100800 */
[----:B------:R-:W-:Y:S04]  /*70a90*/  STL [R1+0x10ac], R244 ;  /* 0x0010acf401007387 */ /* 0x000fe80000100800 */
[----:B------:R1:W-:Y:S04]  /*70aa0*/  LDGSTS.E [R0+0x900], desc[UR8][R4.64], P0 ;  /* 0x0090000004007fae */ /* 0x0003e80008121848 */
[----:B-1----:R-:W4:Y:S04]  /*70ab0*/  LDL.LU R245, [R1+0x116c] ;  /* 0x00116c0001f57983 */ /* 0x002f280000300800 */
[----:B------:R1:W-:Y:S04]  /*70ac0*/  STL [R1+0x10a8], R246 ;  /* 0x0010a8f601007387 */ /* 0x0003e80000100800 */
[----:B------:R-:W4:Y:S01]  /*70ad0*/  LDL.LU R3, [R1+0x11ac] ;  /* 0x0011ac0001037983 */ /* 0x000f220000300800 */
[----:B------:R-:W-:-:S02]  /*70ae0*/  MOV R5, R246 ;  /* 0x000000f600057202 */ /* 0x000fc40000000f00 */
[----:B------:R-:W-:Y:S01]  /*70af0*/  MOV R4, R244 ;  /* 0x000000f400047202 */ /* 0x000fe20000000f00 */
[----:B-1----:R-:W4:Y:S04]  /*70b00*/  LDL.LU R246, [R1+0x1168] ;  /* 0x0011680001f67983 */ /* 0x002f280000300800 */
[----:B------:R-:W4:Y:S04]  /*70b10*/  LDL.LU R244, [R1+0x11a8] ;  /* 0x0011a80001f47983 */ /* 0x000f280000300800 */
[----:B------:R1:W-:Y:S01]  /*70b20*/  LDGSTS.E [R0+0xd00], desc[UR8][R4.64], P0 ;  /* 0x00d0000004007fae */ /* 0x0003e20008121848 */
[----:B---3--:R-:W-:-:S05]  /*70b30*/  IADD3 R8, P1, R8, UR5, RZ ;  /* 0x0000000508087c10 */ /* 0x008fca000ff3e0ff */
[----:B-1----:R-:W-:Y:S01]  /*70b40*/  IMAD.MOV.U32 R4, RZ, RZ, R8 ;  /* 0x000000ffff047224 */ /* 0x002fe200078e0008 */
[----:B--2---:R-:W-:Y:S01]  /*70b50*/  IADD3 R243, P2, R243, UR5, RZ ;  /* 0x00000005f3f37c10 */ /* 0x004fe2000ff5e0ff */
[----:B------:R1:W-:Y:S01]  /*70b60*/  STL [R1+0x10ec], R8 ;  /* 0x0010ec0801007387 */ /* 0x0003e20000100800 */
[----:B------:R-:W-:-:S04]  /*70b70*/  IADD3.X R242, R242, UR7, RZ, P1, !PT ;  /* 0x00000007f2f27c10 */ /* 0x000fc80008ffe4ff */
[----:B------:R-:W-:Y:S02]  /*70b80*/  MOV R5, R242 ;  /* 0x000000f200057202 */ /* 0x000fe40000000f00 */
[----:B----4-:R-:W-:Y:S01]  /*70b90*/  IADD3.X R247, R247, UR7, RZ, P2, !PT ;  /* 0x00000007f7f77c10 */ /* 0x010fe200097fe4ff */
[----:B------:R2:W-:Y:S04]  /*70ba0*/  STL [R1+0x10e8], R242 ;  /* 0x0010e8f201007387 */ /* 0x0005e80000100800 */
[----:B------:R3:W-:Y:S04]  /*70bb0*/  STL [R1+0x112c], R243 ;  /* 0x00112cf301007387 */ /* 0x0007e80000100800 */
[----:B------:R4:W-:Y:S04]  /*70bc0*/  LDGSTS.E [R0+0x1100], desc[UR8][R4.64], P0 ;  /* 0x0110000004007fae */ /* 0x0009e80008121848 */
[----:B-1----:R-:W3:Y:S04]  /*70bd0*/  LDL.LU R8, [R1+0xff4] ;  /* 0x000ff40001087983 */ /* 0x002ee80000300800 */
[----:B------:R1:W-:Y:S01]  /*70be0*/  STL [R1+0x1128], R247 ;  /* 0x001128f701007387 */ /* 0x0003e20000100800 */
[----:B----4-:R-:W-:Y:S01]  /*70bf0*/  MOV R4, R243 ;  /* 0x000000f300047202 */ /* 0x010fe20000000f00 */
[----:B------:R-:W-:-:S02]  /*70c00*/  IMAD.MOV.U32 R5, RZ, RZ, R247 ;  /* 0x000000ffff057224 */ /* 0x000fc400078e00f7 */
[----:B--2---:R-:W2:Y:S04]  /*70c10*/  LDL.LU R242, [R1+0x1034] ;  /* 0x0010340001f27983 */ /* 0x004ea80000300800 */
[----:B---3--:R-:W3:Y:S04]  /*70c20*/  LDL.LU R243, [R1+0xff0] ;  /* 0x000ff00001f37983 */ /* 0x008ee80000300800 */
[----:B------:R4:W-:Y:S01]  /*70c30*/  LDGSTS.E [R0+0x1500], desc[UR8][R4.64], P0 ;  /* 0x0150000004007fae */ /* 0x0009e20008121848 */
[----:B------:R-:W-:-:S03]  /*70c40*/  IADD3 R245, P1, R245, UR5, RZ ;  /* 0x00000005f5f57c10 */ /* 0x000fc6000ff3e0ff */
[----:B-1----:R-:W3:Y:S01]  /*70c50*/  LDL.LU R247, [R1+0x1030] ;  /* 0x0010300001f77983 */ /* 0x002ee20000300800 */
[----:B------:R-:W-:Y:S02]  /*70c60*/  IADD3 R3, P2, R3, UR5, RZ ;  /* 0x0000000503037c10 */ /* 0x000fe4000ff5e0ff */
[----:B----4-:R-:W-:Y:S02]  /*70c70*/  MOV R4, R245 ;  /* 0x000000f500047202 */ /* 0x010fe40000000f00 */
        /* <DEDUP_REMOVED lines=9> */
[----:B----4-:R-:W-:-:S03]  /*70d10*/  IMAD.MOV.U32 R4, RZ, RZ, R3 ;  /* 0x000000ffff047224 */ /* 0x010fc600078e0003 */
[----:B------:R-:W4:Y:S01]  /*70d20*/  LDL.LU R3, [R1+0x1074] ;  /* 0x0010740001037983 */ /* 0x000f220000300800 */
[----:B------:R-:W-:-:S03]  /*70d30*/  MOV R5, R244 ;  /* 0x000000f400057202 */ /* 0x000fc60000000f00 */
[----:B------:R-:W4:Y:S04]  /*70d40*/  LDL.LU R246, [R1+0x10b0] ;  /* 0x0010b00001f67983 */ /* 0x000f280000300800 */
[----:B------:R-:W4:Y:S04]  /*70d50*/  LDL.LU R244, [R1+0x10b4] ;  /* 0x0010b40001f47983 */ /* 0x000f280000300800 */
[----:B------:R1:W-:Y:S02]  /*70d60*/  LDGSTS.E [R0+0x1d00], desc[UR8][R4.64], P0 ;  /* 0x01d0000004007fae */ /* 0x0003e40008121848 */
[----:B-1----:R-:W-:-:S04]  /*70d70*/  LOP3.LUT R0, R7, 0x30, RZ, 0x3c, !PT ;  /* 0x0000003007007812 */ /* 0x002fc800078e3cff */
[----:B------:R-:W-:Y:S02]  /*70d80*/  IADD3 R0, R0, 0x200000, R2 ;  /* 0x0020000000007810 */ /* 0x000fe40007ffe002 */
[----:B------:R-:W-:-:S04]  /*70d90*/  IADD3 R8, P1, R8, UR5, RZ ;  /* 0x0000000508087c10 */ /* 0x000fc8000ff3e0ff */
[----:B------:R-:W-:Y:S01]  /*70da0*/  MOV R4, R8 ;  /* 0x0000000800047202 */ /* 0x000fe20000000f00 */
[----:B------:R1:W-:Y:S01]  /*70db0*/  STL [R1+0xff4], R8 ;  /* 0x000ff40801007387 */ /* 0x0003e20000100800 */
[----:B--2---:R-:W-:Y:S02]  /*70dc0*/  IADD3 R242, P2, R242, UR5, RZ ;  /* 0x00000005f2f27c10 */ /* 0x004fe4000ff5e0ff */
[----:B---3--:R-:W-:-:S03]  /*70dd0*/  IADD3.X R243, R243, UR7, RZ, P1, !PT ;  /* 0x00000007f3f37c10 */ /* 0x008fc60008ffe4ff */
[----:B------:R-:W-:Y:S02]  /*70de0*/  STL [R1+0x1034], R242 ;  /* 0x001034f201007387 */ /* 0x000fe40000100800 */
[----:B------:R-:W-:Y:S02]  /*70df0*/  IMAD.MOV.U32 R5, RZ, RZ, R243 ;  /* 0x000000ffff057224 */ /* 0x000fe400078e00f3 */
[----:B------:R2:W-:Y:S01]  /*70e00*/  STL [R1+0xff0], R243 ;  /* 0x000ff0f301007387 */ /* 0x0005e20000100800 */
[----:B------:R-:W-:-:S03]  /*70e10*/  IADD3.X R247, R247, UR7, RZ, P2, !PT ;  /* 0x00000007f7f77c10 */ /* 0x000fc600097fe4ff */
[----:B-1----:R-:W3:Y:S04]  /*70e20*/  LDL.LU R8, [R1+0x10f4] ;  /* 0x0010f40001087983 */ /* 0x002ee80000300800 */
[----:B------:R1:W-:Y:S04]  /*70e30*/  LDGSTS.E [R0+0x180], desc[UR8][R4.64], P0 ;  /* 0x0018000004007fae */ /* 0x0003e80008121848 */
[----:B--2---:R-:W2:Y:S04]  /*70e40*/  LDL.LU R243, [R1+0x1134] ;  /* 0x0011340001f37983 */ /* 0x004ea80000300800 */
[----:B------:R1:W-:Y:S02]  /*70e50*/  STL [R1+0x1030], R247 ;  /* 0x001030f701007387 */ /* 0x0003e40000100800 */
[----:B-1----:R-:W-:-:S02]  /*70e60*/  MOV R4, R242 ;  /* 0x000000f200047202 */ /* 0x002fc40000000f00 */
[----:B------:R-:W-:Y:S01]  /*70e70*/  MOV R5, R247 ;  /* 0x000000f700057202 */ /* 0x000fe20000000f00 */
[----:B------:R-:W2:Y:S04]  /*70e80*/  LDL.LU R242, [R1+0x10f0] ;  /* 0x0010f00001f27983 */ /* 0x000ea80000300800 */
[----:B------:R-:W2:Y:S04]  /*70e90*/  LDL.LU R247, [R1+0x1130] ;  /* 0x0011300001f77983 */ /* 0x000ea80000300800 */
[----:B------:R1:W-:Y:S01]  /*70ea0*/  LDGSTS.E [R0+0x580], desc[UR8][R4.64], P0 ;  /* 0x0058000004007fae */ /* 0x0003e20008121848 */
[----:B----4-:R-:W-:-:S04]  /*70eb0*/  IADD3 R3, P1, R3, UR5, RZ ;  /* 0x0000000503037c10 */ /* 0x010fc8000ff3e0ff */
[----:B------:R-:W-:Y:S02]  /*70ec0*/  IADD3.X R245, R245, UR7, RZ, P1, !PT ;  /* 0x00000007f5f57c10 */ /* 0x000fe40008ffe4ff */
[----:B------:R-:W-:Y:S01]  /*70ed0*/  IADD3 R244, P2, R244, UR5, RZ ;  /* 0x00000005f4f47c10 */ /* 0x000fe2000ff5e0ff */
[----:B------:R-:W-:Y:S01]  /*70ee0*/  STL [R1+0x1074], R3 ;  /* 0x0010740301007387 */ /* 0x000fe20000100800 */
[----:B-1----:R-:W-:Y:S01]  /*70ef0*/  IMAD.MOV.U32 R4, RZ, RZ, R3 ;  /* 0x000000ffff047224 */ /* 0x002fe200078e0003 */
[----:B------:R-:W-:Y:S02]  /*70f00*/  MOV R5, R245 ;  /* 0x000000f500057202 */ /* 0x000fe40000000f00 */
[----:B------:R-:W-:Y:S01]  /*70f10*/  IADD3.X R246, R246, UR7, RZ, P2, !PT ;  /* 0x00000007f6f67c10 */ /* 0x000fe200097fe4ff */
[----:B------:R1:W-:Y:S04]  /*70f20*/  STL [R1+0x1070], R245 ;  /* 0x001070f501007387 */ /* 0x0003e80000100800 */
[----:B------:R-:W-:Y:S04]  /*70f30*/  STL [R1+0x10b4], R244 ;  /* 0x0010b4f401007387 */ /* 0x000fe80000100800 */
[----:B------:R4:W-:Y:S04]  /*70f40*/  LDGSTS.E [R0+0x980], desc[UR8][R4.64], P0 ;  /* 0x0098000004007fae */ /* 0x0009e80008121848 */
[----:B-1----:R-:W2:Y:S04]  /*70f50*/  LDL.LU R245, [R1+0x1174] ;  /* 0x0011740001f57983 */ /* 0x002ea80000300800 */
[----:B------:R1:W-:Y:S04]  /*70f60*/  STL [R1+0x10b0], R246 ;  /* 0x0010b0f601007387 */ /* 0x0003e80000100800 */
[----:B------:R-:W2:Y:S01]  /*70f70*/  LDL.LU R3, [R1+0x11b4] ;  /* 0x0011b40001037983 */ /* 0x000ea20000300800 */
[----:B----4-:R-:W-:Y:S01]  /*70f80*/  IMAD.MOV.U32 R5, RZ, RZ, R246 ;  /* 0x000000ffff057224 */ /* 0x010fe200078e00f6 */
[----:B------:R-:W-:-:S02]  /*70f90*/  MOV R4, R244 ;  /* 0x000000f400047202 */ /* 0x000fc40000000f00 */
[----:B-1----:R-:W4:Y:S04]  /*70fa0*/  LDL.LU R246, [R1+0x1170] ;  /* 0x0011700001f67983 */ /* 0x002f280000300800 */
[----:B------:R-:W4:Y:S04]  /*70fb0*/  LDL.LU R244, [R1+0x11b0] ;  /* 0x0011b00001f47983 */ /* 0x000f280000300800 */
[----:B------:R1:W-:Y:S01]  /*70fc0*/  LDGSTS.E [R0+0xd80], desc[UR8][R4.64], P0 ;  /* 0x00d8000004007fae */ /* 0x0003e20008121848 */
[----:B---3--:R-:W-:-:S04]  /*70fd0*/  IADD3 R8, P1, R8, UR5, RZ ;  /* 0x0000000508087c10 */ /* 0x008fc8000ff3e0ff */
[----:B-1----:R-:W-:Y:S02]  /*70fe0*/  MOV R4, R8 ;  /* 0x0000000800047202 */ /* 0x002fe40000000f00 */
[----:B--2---:R-:W-:Y:S01]  /*70ff0*/  IADD3 R243, P2, R243, UR5, RZ ;  /* 0x00000005f3f37c10 */ /* 0x004fe2000ff5e0ff */
[----:B------:R1:W-:Y:S01]  /*71000*/  STL [R1+0x10f4], R8 ;  /* 0x0010f40801007387 */ /* 0x0003e20000100800 */
[----:B------:R-:W-:-:S04]  /*71010*/  IADD3.X R242, R242, UR7, RZ, P1, !PT ;  /* 0x00000007f2f27c10 */ /* 0x000fc80008ffe4ff */
[----:B------:R-:W-:Y:S02]  /*71020*/  MOV R5, R242 ;  /* 0x000000f200057202 */ /* 0x000fe40000000f00 */
[----:B------:R-:W-:Y:S01]  /*71030*/  IADD3.X R247, R247, UR7, RZ, P2, !PT ;  /* 0x00000007f7f77c10 */ /* 0x000fe200097fe4ff */
[----:B------:R2:W-:Y:S04]  /*71040*/  STL [R1+0x10f0], R242 ;  /* 0x0010f0f201007387 */ /* 0x0005e80000100800 */
[----:B------:R3:W-:Y:S04]  /*71050*/  STL [R1+0x1134], R243 ;  /* 0x001134f301007387 */ /* 0x0007e80000100800 */
[----:B------:R3:W-:Y:S04]  /*71060*/  LDGSTS.E [R0+0x1180], desc[UR8][R4.64], P0 ;  /* 0x0118000004007fae */ /* 0x0007e80008121848 */
[----:B-1----:R-:W4:Y:S04]  /*71070*/  LDL.LU R8, [R1+0xffc] ;  /* 0x000ffc0001087983 */ /* 0x002f280000300800 */
[----:B------:R1:W-:Y:S01]  /*71080*/  STL [R1+0x1130], R247 ;  /* 0x001130f701007387 */ /* 0x0003e20000100800 */
[----:B---3--:R-:W-:Y:S01]  /*71090*/  IMAD.MOV.U32 R4, RZ, RZ, R243 ;  /* 0x000000ffff047224 */ /* 0x008fe200078e00f3 */
[----:B------:R-:W-:-:S02]  /*710a0*/  MOV R5, R247 ;  /* 0x000000f700057202 */ /* 0x000fc40000000f00 */
[----:B--2---:R-:W2:Y:S04]  /*710b0*/  LDL.LU R242, [R1+0x103c] ;  /* 0x00103c0001f27983 */ /* 0x004ea80000300800 */
[----:B------:R-:W3:Y:S04]  /*710c0*/  LDL.LU R243, [R1+0xff8] ;  /* 0x000ff80001f37983 */ /* 0x000ee80000300800 */
[----:B------:R4:W-:Y:S04]  /*710d0*/  LDGSTS.E [R0+0x1580], desc[UR8][R4.64], P0 ;  /* 0x0158000004007fae */ /* 0x0009e80008121848 */
[----:B-1----:R-:W3:Y:S01]  /*710e0*/  LDL.LU R247, [R1+0x1038] ;  /* 0x0010380001f77983 */ /* 0x002ee20000300800 */
[----:B------:R-:W-:-:S04]  /*710f0*/  IADD3 R245, P1, R245, UR5, RZ ;  /* 0x00000005f5f57c10 */ /* 0x000fc8000ff3e0ff */
[----:B----4-:R-:W-:Y:S02]  /*71100*/  MOV R4, R245 ;  /* 0x000000f500047202 */ /* 0x010fe40000000f00 */
[----:B------:R-:W-:Y:S02]  /*71110*/  IADD3 R3, P2, R3, UR5, RZ ;  /* 0x0000000503037c10 */ /* 0x000fe4000ff5e0ff */
[----:B------:R-:W-:Y:S01]  /*71120*/  IADD3.X R246, R246, UR7, RZ, P1, !PT ;  /* 0x00000007f6f67c10 */ /* 0x000fe20008ffe4ff */
[----:B------:R1:W-:Y:S01]  /*71130*/  STL [R1+0x1174], R245 ;  /* 0x001174f501007387 */ /* 0x0003e20000100800 */
[----:B------:R-:W-:-:S03]  /*71140*/  IADD3.X R244, R244, UR7, RZ, P2, !PT ;  /* 0x00000007f4f47c10 */ /* 0x000fc600097fe4ff */
[----:B------:R-:W-:Y:S01]  /*71150*/  IMAD.MOV.U32 R5, RZ, RZ, R246 ;  /* 0x000000ffff057224 */ /* 0x000fe200078e00f6 */
        /* <DEDUP_REMOVED lines=64> */
[----:B------:R4:W-:Y:S04]  /*71560*/  LDGSTS.E [R0+0x1600], desc[UR8][R4.64], P0 ;  /* 0x0160000004007fae */ /* 0x0009e80008121848 */
[----:B------:R-:W3:Y:S04]  /*71570*/  LDL.LU R243, [R1+0x1000] ;  /* 0x0010000001f37983 */ /* 0x000ee80000300800 */
[----:B-1----:R-:W3:Y:S01]  /*71580*/  LDL.LU R247, [R1+0x1040] ;  /* 0x0010400001f77983 */ /* 0x002ee20000300800 */
[----:B------:R-:W-:-:S02]  /*71590*/  IADD3 R245, P1, R245, UR5, RZ ;  /* 0x00000005f5f57c10 */ /* 0x000fc4000ff3e0ff */
[----:B------:R-:W-:-:S03]  /*715a0*/  IADD3 R3, P2, R3, UR5, RZ ;  /* 0x0000000503037c10 */ /* 0x000fc6000ff5e0ff */
        /* <DEDUP_REMOVED lines=21> */
[----:B------:R-:W-:Y:S01]  /*71700*/  STL [R1+0x1004], R8 ;  /* 0x0010040801007387 */ /* 0x000fe20000100800 */
[----:B------:R-:W-:-:S03]  /*71710*/  IADD3.X R243, R243, UR7, RZ, P1, !PT ;  /* 0x00000007f3f37c10 */ /* 0x000fc60008ffe4ff */
[----:B------:R-:W-:Y:S01]  /*71720*/  STL [R1+0x1044], R242 ;  /* 0x001044f201007387 */ /* 0x000fe20000100800 */
[----:B------:R-:W-:-:S03]  /*71730*/  MOV R5, R243 ;  /* 0x000000f300057202 */ /* 0x000fc60000000f00 */
[----:B------:R1:W-:Y:S01]  /*71740*/  STL [R1+0x1000], R243 ;  /* 0x001000f301007387 */ /* 0x0003e20000100800 */
[----:B------:R-:W-:-:S03]  /*71750*/  IADD3.X R247, R247, UR7, RZ, P2, !PT ;  /* 0x00000007f7f77c10 */ /* 0x000fc600097fe4ff */
[----:B------:R2:W-:Y:S04]  /*71760*/  LDGSTS.E [R0+0x280], desc[UR8][R4.64], P0 ;  /* 0x0028000004007fae */ /* 0x0005e80008121848 */
[----:B-1----:R-:W3:Y:S04]  /*71770*/  LDL.LU R243, [R1+0x1104] ;  /* 0x0011040001f37983 */ /* 0x002ee80000300800 */
[----:B------:R-:W3:Y:S01]  /*71780*/  LDL.LU R8, [R1+0x1144] ;  /* 0x0011440001087983 */ /* 0x000ee20000300800 */
[----:B--2---:R-:W-:Y:S01]  /*71790*/  IMAD.MOV.U32 R4, RZ, RZ, R242 ;  /* 0x000000ffff047224 */ /* 0x004fe200078e00f2 */
[----:B------:R-:W-:-:S02]  /*717a0*/  MOV R5, R247 ;  /* 0x000000f700057202 */ /* 0x000fc40000000f00 */
[----:B------:R1:W-:Y:S04]  /*717b0*/  STL [R1+0x1040], R247 ;  /* 0x001040f701007387 */ /* 0x0003e80000100800 */
[----:B------:R2:W-:Y:S04]  /*717c0*/  LDGSTS.E [R0+0x680], desc[UR8][R4.64], P0 ;  /* 0x0068000004007fae */ /* 0x0005e80008121848 */
[----:B-1----:R-:W3:Y:S04]  /*717d0*/  LDL.LU R247, [R1+0x1100] ;  /* 0x0011000001f77983 */ /* 0x002ee80000300800 */
[----:B------:R-:W3:Y:S01]  /*717e0*/  LDL.LU R242, [R1+0x1140] ;  /* 0x0011400001f27983 */ /* 0x000ee20000300800 */
[----:B----4-:R-:W-:-:S04]  /*717f0*/  IADD3 R3, P1, R3, UR5, RZ ;  /* 0x0000000503037c10 */ /* 0x010fc8000ff3e0ff */
[----:B------:R-:W-:Y:S02]  /*71800*/  IADD3.X R245, R245, UR7, RZ, P1, !PT ;  /* 0x00000007f5f57c10 */ /* 0x000fe40008ffe4ff */
[----:B------:R-:W-:Y:S01]  /*71810*/  IADD3 R244, P2, R244, UR5, RZ ;  /* 0x00000005f4f47c10 */ /* 0x000fe2000ff5e0ff */
[----:B------:R-:W-:Y:S01]  /*71820*/  STL [R1+0x1084], R3 ;  /* 0x0010840301007387 */ /* 0x000fe20000100800 */
[----:B--2---:R-:W-:Y:S01]  /*71830*/  MOV R4, R3 ;  /* 0x0000000300047202 */ /* 0x004fe20000000f00 */
        /* <DEDUP_REMOVED lines=8> */
[----:B--2---:R-:W-:-:S03]  /*718c0*/  MOV R5, R246 ;  /* 0x000000f600057202 */ /* 0x004fc60000000f00 */
[----:B-1----:R-:W2:Y:S01]  /*718d0*/  LDL.LU R246, [R1+0x1180] ;  /* 0x0011800001f67983 */ /* 0x002ea20000300800 */
[----:B------:R-:W-:-:S03]  /*718e0*/  MOV R4, R244 ;  /* 0x000000f400047202 */ /* 0x000fc60000000f00 */
[----:B------:R-:W2:Y:S04]  /*718f0*/  LDL.LU R244, [R1+0x11c0] ;  /* 0x0011c00001f47983 */ /* 0x000ea80000300800 */
[----:B------:R1:W-:Y:S01]  /*71900*/  LDGSTS.E [R0+0xe80], desc[UR8][R4.64], P0 ;  /* 0x00e8000004007fae */ /* 0x0003e20008121848 */
[----:B---3--:R-:W-:Y:S02]  /*71910*/  IADD3 R243, P1, R243, UR5, RZ ;  /* 0x00000005f3f37c10 */ /* 0x008fe4000ff3e0ff */
[----:B------:R-:W-:-:S03]  /*71920*/  IADD3 R8, P2, R8, UR5, RZ ;  /* 0x0000000508087c10 */ /* 0x000fc6000ff5e0ff */
[----:B-1----:R-:W-:Y:S01]  /*71930*/  IMAD.MOV.U32 R4, RZ, RZ, R243 ;  /* 0x000000ffff047224 */ /* 0x002fe200078e00f3 */
[----:B------:R-:W-:Y:S01]  /*71940*/  STL [R1+0x1104], R243 ;  /* 0x001104f301007387 */ /* 0x000fe20000100800 */
[----:B------:R-:W-:-:S04]  /*71950*/  IADD3.X R247, R247, UR7, RZ, P1, !PT ;  /* 0x00000007f7f77c10 */ /* 0x000fc80008ffe4ff */
[----:B------:R-:W-:Y:S02]  /*71960*/  MOV R5, R247 ;  /* 0x000000f700057202 */ /* 0x000fe40000000f00 */
[----:B------:R-:W-:-:S03]  /*71970*/  IADD3.X R242, R242, UR7, RZ, P2, !PT ;  /* 0x00000007f2f27c10 */ /* 0x000fc600097fe4ff */
[----:B------:R1:W-:Y:S04]  /*71980*/  LDGSTS.E [R0+0x1280], desc[UR8][R4.64], P0 ;  /* 0x0128000004007fae */ /* 0x0003e80008121848 */
[----:B------:R-:W-:Y:S04]  /*71990*/  STL [R1+0x1100], R247 ;  /* 0x001100f701007387 */ /* 0x000fe80000100800 */
[----:B------:R3:W-:Y:S01]  /*719a0*/  STL [R1+0x1144], R8 ;  /* 0x0011440801007387 */ /* 0x0007e20000100800 */
[----:B-1----:R-:W-:Y:S01]  /*719b0*/  MOV R4, R8 ;  /* 0x0000000800047202 */ /* 0x002fe20000000f00 */
[----:B------:R-:W-:-:S02]  /*719c0*/  IMAD.MOV.U32 R5, RZ, RZ, R242 ;  /* 0x000000ffff057224 */ /* 0x000fc400078e00f2 */
[----:B------:R1:W-:Y:S04]  /*719d0*/  STL [R1+0x1140], R242 ;  /* 0x001140f201007387 */ /* 0x0003e80000100800 */
[----:B------:R4:W-:Y:S04]  /*719e0*/  LDGSTS.E [R0+0x1680], desc[UR8][R4.64], P0 ;  /* 0x0168000004007fae */ /* 0x0009e80008121848 */
[----:B---3--:R-:W3:Y:S04]  /*719f0*/  LDL.LU R8, [R1+0x100c] ;  /* 0x00100c0001087983 */ /* 0x008ee80000300800 */
[----:B-1----:R-:W3:Y:S04]  /*71a00*/  LDL.LU R242, [R1+0x1048] ;  /* 0x0010480001f27983 */ /* 0x002ee80000300800 */
[----:B------:R-:W3:Y:S01]  /*71a10*/  LDL.LU R243, [R1+0x104c] ;  /* 0x00104c0001f37983 */ /* 0x000ee20000300800 */
[----:B----4-:R-:W-:-:S04]  /*71a20*/  IADD3 R245, P1, R245, UR5, RZ ;  /* 0x00000005f5f57c10 */ /* 0x010fc8000ff3e0ff */
[----:B------:R-:W-:Y:S02]  /*71a30*/  MOV R4, R245 ;  /* 0x000000f500047202 */ /* 0x000fe40000000f00 */
[----:B------:R-:W-:Y:S02]  /*71a40*/  IADD3 R3, P2, R3, UR5, RZ ;  /* 0x0000000503037c10 */ /* 0x000fe4000ff5e0ff */
[----:B--2---:R-:W-:Y:S01]  /*71a50*/  IADD3.X R246, R246, UR7, RZ, P1, !PT ;  /* 0x00000007f6f67c10 */ /* 0x004fe20008ffe4ff */
[----:B------:R1:W-:Y:S03]  /*71a60*/  STL [R1+0x1184], R245 ;  /* 0x001184f501007387 */ /* 0x0003e60000100800 */
[----:B------:R-:W-:Y:S02]  /*71a70*/  MOV R5, R246 ;  /* 0x000000f600057202 */ /* 0x000fe40000000f00 */
[----:B------:R-:W-:Y:S01]  /*71a80*/  IADD3.X R244, R244, UR7, RZ, P2, !PT ;  /* 0x00000007f4f47c10 */ /* 0x000fe200097fe4ff */
[----:B------:R-:W-:Y:S04]  /*71a90*/  STL [R1+0x1180], R246 ;  /* 0x001180f601007387 */ /* 0x000fe80000100800 */
[----:B------:R-:W-:Y:S04]  /*71aa0*/  STL [R1+0x11c4], R3 ;  /* 0x0011c40301007387 */ /* 0x000fe80000100800 */
[----:B------:R2:W-:Y:S04]  /*71ab0*/  LDGSTS.E [R0+0x1a80], desc[UR8][R4.64], P0 ;  /* 0x01a8000004007fae */ /* 0x0005e80008121848 */
[----:B------:R4:W-:Y:S04]  /*71ac0*/  STL [R1+0x11c0], R244 ;  /* 0x0011c0f401007387 */ /* 0x0009e80000100800 */
[----:B-1----:R-:W3:Y:S01]  /*71ad0*/  LDL.LU R245, [R1+0x108c] ;  /* 0x00108c0001f57983 */ /* 0x002ee20000300800 */
[----:B--2---:R-:W-:Y:S01]  /*71ae0*/  IMAD.MOV.U32 R4, RZ, RZ, R3 ;  /* 0x000000ffff047224 */ /* 0x004fe200078e0003 */
[----:B------:R-:W-:-:S02]  /*71af0*/  MOV R5, R244 ;  /* 0x000000f400057202 */ /* 0x000fc40000000f00 */
[----:B----4-:R-:W2:Y:S04]  /*71b00*/  LDL.LU R244, [R1+0x10c8] ;  /* 0x0010c80001f47983 */ /* 0x010ea80000300800 */
[----:B------:R-:W4:Y:S04]  /*71b10*/  LDL.LU R246, [R1+0x10cc] ;  /* 0x0010cc0001f67983 */ /* 0x000f280000300800 */
[----:B------:R-:W2:Y:S04]  /*71b20*/  LDL.LU R247, [R1+0x110c] ;  /* 0x00110c0001f77983 */ /* 0x000ea80000300800 */
[----:B------:R-:W2:Y:S04]  /*71b30*/  LDL.LU R3, [R1+0x114c] ;  /* 0x00114c0001037983 */ /* 0x000ea80000300800 */
[----:B------:R1:W-:Y:S04]  /*71b40*/  LDGSTS.E [R0+0x1e80], desc[UR8][R4.64], P0 ;  /* 0x01e8000004007fae */ /* 0x0003e80008121848 */
[----:B------:R-:W4:Y:S01]  /*71b50*/  LDL.LU R5, [R1+0x1008] ;  /* 0x0010080001057983 */ /* 0x000f220000300800 */
[----:B-1----:R-:W-:-:S04]  /*71b60*/  LOP3.LUT R0, R7, 0x60, RZ, 0x3c, !PT ;  /* 0x0000006007007812 */ /* 0x002fc800078e3cff */
[----:B------:R-:W-:Y:S02]  /*71b70*/  IADD3 R0, R0, 0x200000, R2 ;  /* 0x0020000000007810 */ /* 0x000fe40007ffe002 */
[----:B---3--:R-:W-:-:S04]  /*71b80*/  IADD3 R8, P1, R8, UR5, RZ ;  /* 0x0000000508087c10 */ /* 0x008fc8000ff3e0ff */
[----:B------:R-:W-:Y:S02]  /*71b90*/  MOV R4, R8 ;  /* 0x0000000800047202 */ /* 0x000fe40000000f00 */
[----:B------:R-:W-:Y:S01]  /*71ba0*/  IADD3 R243, P2, R243, UR5, RZ ;  /* 0x00000005f3f37c10 */ /* 0x000fe2000ff5e0ff */
[----:B------:R1:W-:Y:S03]  /*71bb0*/  STL [R1+0x100c], R8 ;  /* 0x00100c0801007387 */ /* 0x0003e60000100800 */
[----:B------:R-:W-:Y:S01]  /*71bc0*/  IADD3.X R242, R242, UR7, RZ, P2, !PT ;  /* 0x00000007f2f27c10 */ /* 0x000fe200097fe4ff */
[----:B------:R-:W-:Y:S01]  /*71bd0*/  STL [R1+0x104c], R243 ;  /* 0x00104cf301007387 */ /* 0x000fe20000100800 */
[----:B----4-:R-:W-:-:S05]  /*71be0*/  IADD3.X R5, R5, UR7, RZ, P1, !PT ;  /* 0x0000000705057c10 */ /* 0x010fca0008ffe4ff */
[----:B------:R3:W-:Y:S04]  /*71bf0*/  STL [R1+0x1008], R5 ;  /* 0x0010080501007387 */ /* 0x0007e80000100800 */
[----:B------:R4:W-:Y:S04]  /*71c00*/  LDGSTS.E [R0+0x300], desc[UR8][R4.64], P0 ;  /* 0x0030000004007fae */ /* 0x0009e80008121848 */
[----:B-1----:R-:W2:Y:S04]  /*71c10*/  LDL.LU R8, [R1+0x1148] ;  /* 0x0011480001087983 */ /* 0x002ea80000300800 */
[----:B------:R1:W-:Y:S01]  /*71c20*/  STL [R1+0x1048], R242 ;  /* 0x001048f201007387 */ /* 0x0003e20000100800 */
[----:B----4-:R-:W-:Y:S01]  /*71c30*/  IMAD.MOV.U32 R4, RZ, RZ, R243 ;  /* 0x000000ffff047224 */ /* 0x010fe200078e00f3 */
[----:B---3--:R-:W-:-:S02]  /*71c40*/  MOV R5, R242 ;  /* 0x000000f200057202 */ /* 0x008fc40000000f00 */
[----:B-1----:R-:W5:Y:S04]  /*71c50*/  LDL.LU R242, [R1+0x1ac8] ;  /* 0x001ac80001f27983 */ /* 0x002f680000300800 */
[----:B------:R-:W5:Y:S04]  /*71c60*/  LDL.LU R243, [R1+0x1ac4] ;  /* 0x001ac40001f37983 */ /* 0x000f680000300800 */
[----:B------:R1:W-:Y:S04]  /*71c70*/  LDGSTS.E [R0+0x700], desc[UR8][R4.64], P0 ;  /* 0x0070000004007fae */ /* 0x0003e80008121848 */
[----:B------:R-:W3:Y:S01]  /*71c80*/  LDL.LU R5, [R1+0x1088] ;  /* 0x0010880001057983 */ /* 0x000ee20000300800 */
[----:B------:R-:W-:-:S02]  /*71c90*/  IADD3 R245, P1, R245, UR5, RZ ;  /* 0x00000005f5f57c10 */ /* 0x000fc4000ff3e0ff */
[----:B------:R-:W-:Y:S02]  /*71ca0*/  IADD3 R246, P2, R246, UR5, RZ ;  /* 0x00000005f6f67c10 */ /* 0x000fe4000ff5e0ff */
[----:B-1----:R-:W-:Y:S02]  /*71cb0*/  MOV R4, R245 ;  /* 0x000000f500047202 */ /* 0x002fe40000000f00 */
[----:B--2---:R-:W-:Y:S01]  /*71cc0*/  IADD3.X R244, R244, UR7, RZ, P2, !PT ;  /* 0x00000007f4f47c10 */ /* 0x004fe200097fe4ff */
[----:B------:R1:W-:Y:S01]  /*71cd0*/  STL [R1+0x108c], R245 ;  /* 0x00108cf501007387 */ /* 0x0003e20000100800 */
[----:B---3--:R-:W-:-:S05]  /*71ce0*/  IADD3.X R5, R5, UR7, RZ, P1, !PT ;  /* 0x0000000705057c10 */ /* 0x008fca0008ffe4ff */
[----:B------:R2:W-:Y:S04]  /*71cf0*/  STL [R1+0x1088], R5 ;  /* 0x0010880501007387 */ /* 0x0005e80000100800 */
[----:B------:R3:W-:Y:S04]  /*71d00*/  LDGSTS.E [R0+0xb00], desc[UR8][R4.64], P0 ;  /* 0x00b0000004007fae */ /* 0x0007e80008121848 */
[----:B------:R-:W-:Y:S04]  /*71d10*/  STL [R1+0x10cc], R246 ;  /* 0x0010ccf601007387 */ /* 0x000fe80000100800 */
[----:B-1----:R-:W4:Y:S01]  /*71d20*/  LDL.LU R245, [R1+0x11cc] ;  /* 0x0011cc0001f57983 */ /* 0x002f220000300800 */
[----:B---3--:R-:W-:Y:S01]  /*71d30*/  IMAD.MOV.U32 R4, RZ, RZ, R246 ;  /* 0x000000ffff047224 */ /* 0x008fe200078e00f6 */
[----:B--2---:R-:W-:-:S02]  /*71d40*/  MOV R5, R244 ;  /* 0x000000f400057202 */ /* 0x004fc40000000f00 */
[----:B------:R1:W-:Y:S04]  /*71d50*/  STL [R1+0x10c8], R244 ;  /* 0x0010c8f401007387 */ /* 0x0003e80000100800 */
[----:B------:R2:W-:Y:S04]  /*71d60*/  LDGSTS.E [R0+0xf00], desc[UR8][R4.64], P0 ;  /* 0x00f0000004007fae */ /* 0x0005e80008121848 */
[----:B-1----:R-:W5:Y:S04]  /*71d70*/  LDL.LU R244, [R1+0x1ac0] ;  /* 0x001ac00001f47983 */ /* 0x002f680000300800 */
[----:B------:R-:W3:Y:S04]  /*71d80*/  LDL.LU R246, [R1+0x11c8] ;  /* 0x0011c80001f67983 */ /* 0x000ee80000300800 */
[----:B------:R-:W4:Y:S01]  /*71d90*/  LDL.LU R5, [R1+0x1108] ;  /* 0x0011080001057983 */ /* 0x000f220000300800 */
[----:B------:R-:W-:-:S02]  /*71da0*/  IADD3 R247, P1, R247, UR5, RZ ;  /* 0x00000005f7f77c10 */ /* 0x000fc4000ff3e0ff */
[----:B------:R-:W-:Y:S02]  /*71db0*/  IADD3 R3, P2, R3, UR5, RZ ;  /* 0x0000000503037c10 */ /* 0x000fe4000ff5e0ff */
[----:B--2---:R-:W-:Y:S02]  /*71dc0*/  MOV R4, R247 ;  /* 0x000000f700047202 */ /* 0x004fe40000000f00 */
[----:B------:R-:W-:Y:S01]  /*71dd0*/  IADD3.X R8, R8, UR7, RZ, P2, !PT ;  /* 0x0000000708087c10 */ /* 0x000fe200097fe4ff */
[----:B------:R-:W-:Y:S01]  /*71de0*/  STL [R1+0x110c], R247 ;  /* 0x00110cf701007387 */ /* 0x000fe20000100800 */
[----:B----4-:R-:W-:-:S05]  /*71df0*/  IADD3.X R5, R5, UR7, RZ, P1, !PT ;  /* 0x0000000705057c10 */ /* 0x010fca0008ffe4ff */
[----:B------:R1:W-:Y:S04]  /*71e00*/  STL [R1+0x1108], R5 ;  /* 0x0011080501007387 */ /* 0x0003e80000100800 */
[----:B------:R2:W-:Y:S04]  /*71e10*/  LDGSTS.E [R0+0x1300], desc[UR8][R4.64], P0 ;  /* 0x0130000004007fae */ /* 0x0005e80008121848 */
[----:B------:R4:W-:Y:S04]  /*71e20*/  STL [R1+0x114c], R3 ;  /* 0x00114c0301007387 */ /* 0x0009e80000100800 */
[----:B------:R3:W-:Y:S01]  /*71e30*/  STL [R1+0x1148], R8 ;  /* 0x0011480801007387 */ /* 0x0007e20000100800 */
[----:B--2---:R-:W-:Y:S01]  /*71e40*/  IMAD.MOV.U32 R4, RZ, RZ, R3 ;  /* 0x000000ffff047224 */ /* 0x004fe200078e0003 */
[----:B-1----:R-:W-:-:S02]  /*71e50*/  MOV R5, R8 ;  /* 0x0000000800057202 */ /* 0x002fc40000000f00 */
[----:B------:R-:W2:Y:S04]  /*71e60*/  LDL.LU R247, [R1+0x1010] ;  /* 0x0010100001f77983 */ /* 0x000ea80000300800 */
[----:B----4-:R-:W4:Y:S04]  /*71e70*/  LDL.LU R3, [R1+0x1014] ;  /* 0x0010140001037983 */ /* 0x010f280000300800 */
[----:B---3--:R-:W3:Y:S04]  /*71e80*/  LDL.LU R8, [R1+0x1054] ;  /* 0x0010540001087983 */ /* 0x008ee80000300800 */
[----:B------:R1:W-:Y:S04]  /*71e90*/  LDGSTS.E [R0+0x1700], desc[UR8][R4.64], P0 ;  /* 0x0170000004007fae */ /* 0x0003e80008121848 */
[----:B------:R-:W2:Y:S04]  /*71ea0*/  LDL.LU R4, [R1+0x1188] ;  /* 0x0011880001047983 */ /* 0x000ea80000300800 */
[----:B------:R-:W1:Y:S01]  /*71eb0*/  LDL.LU R5, [R1+0x118c] ;  /* 0x00118c0001057983 */ /* 0x000e620000300800 */
[----:B------:R-:W-:-:S04]  /*71ec0*/  IADD3 R245, P2, R245, UR5, RZ ;  /* 0x00000005f5f57c10 */ /* 0x000fc8000ff5e0ff */
[----:B------:R-:W-:Y:S02]  /*71ed0*/  IADD3.X R246, R246, UR7, RZ, P2, !PT ;  /* 0x00000007f6f67c10 */ /* 0x000fe400097fe4ff */
[----:B-1----:R-:W-:-:S04]  /*71ee0*/  IADD3 R5, P1, R5, UR5, RZ ;  /* 0x0000000505057c10 */ /* 0x002fc8000ff3e0ff */
[----:B--2---:R-:W-:Y:S01]  /*71ef0*/  IADD3.X R4, R4, UR7, RZ, P1, !PT ;  /* 0x0000000704047c10 */ /* 0x004fe20008ffe4ff */
[----:B------:R1:W-:Y:S04]  /*71f00*/  STL [R1+0x118c], R5 ;  /* 0x00118c0501007387 */ /* 0x0003e80000100800 */
[----:B------:R2:W-:Y:S01]  /*71f10*/  STL [R1+0x1188], R4 ;  /* 0x0011880401007387 */ /* 0x0005e20000100800 */
[----:B-1----:R-:W-:-:S04]  /*71f20*/  LOP3.LUT R5, R5, R4, RZ, 0x3c, !PT ;  /* 0x0000000405057212 */ /* 0x002fc800078e3cff */
[----:B--2---:R-:W-:-:S04]  /*71f30*/  LOP3.LUT R4, R5, R4, RZ, 0x3c, !PT ;  /* 0x0000000405047212 */ /* 0x004fc800078e3cff */
[----:B------:R-:W-:Y:S01]  /*71f40*/  LOP3.LUT R5, R5, R4, RZ, 0x3c, !PT ;  /* 0x0000000405057212 */ /* 0x000fe200078e3cff */
[----:B------:R1:W-:Y:S04]  /*71f50*/  STL [R1+0x11cc], R245 ;  /* 0x0011ccf501007387 */ /* 0x0003e80000100800 */
[----:B------:R2:W-:Y:S04]  /*71f60*/  LDGSTS.E [R0+0x1b00], desc[UR8][R4.64], P0 ;  /* 0x01b0000004007fae */ /* 0x0005e80008121848 */
[----:B------:R4:W-:Y:S01]  /*71f70*/  STL [R1+0x11c8], R246 ;  /* 0x0011c8f601007387 */ /* 0x0009e20000100800 */
[----:B--2---:R-:W-:Y:S01]  /*71f80*/  MOV R4, R245 ;  /* 0x000000f500047202 */ /* 0x004fe20000000f00 */
[----:B------:R-:W-:-:S02]  /*71f90*/  IMAD.MOV.U32 R5, RZ, RZ, R246 ;  /* 0x000000ffff057224 */ /* 0x000fc400078e00f6 */
[----:B-1----:R-:W2:Y:S04]  /*71fa0*/  LDL.LU R245, [R1+0x10d0] ;  /* 0x0010d00001f57983 */ /* 0x002ea80000300800 */
[----:B----4-:R-:W4:Y:S04]  /*71fb0*/  LDL.LU R246, [R1+0x10d4] ;  /* 0x0010d40001f67983 */ /* 0x010f280000300800 */
[----:B------:R1:W-:Y:S04]  /*71fc0*/  LDGSTS.E [R0+0x1f00], desc[UR8][R4.64], P0 ;  /* 0x01f0000004007fae */ /* 0x0003e80008121848 */
[----:B------:R-:W2:Y:S01]  /*71fd0*/  LDL.LU R5, [R1+0x1050] ;  /* 0x0010500001057983 */ /* 0x000ea20000300800 */
[----:B------:R-:W-:-:S02]  /*71fe0*/  IADD3 R3, P1, R3, UR5, RZ ;  /* 0x0000000503037c10 */ /* 0x000fc4000ff3e0ff */
[----:B-1----:R-:W-:Y:S01]  /*71ff0*/  LOP3.LUT R0, R7, 0x70, RZ, 0x3c, !PT ;  /* 0x0000007007007812 */ /* 0x002fe200078e3cff */
[----:B------:R-:W4:Y:S01]  /*72000*/  LDL.LU R4, [R1+0x1154] ;  /* 0x0011540001047983 */ /* 0x000f220000300800 */
[----:B------:R-:W-:Y:S02]  /*72010*/  IADD3.X R247, R247, UR7, RZ, P1, !PT ;  /* 0x00000007f7f77c10 */ /* 0x000fe40008ffe4ff */
[----:B------:R-:W-:Y:S01]  /*72020*/  IADD3 R0, R0, 0x200000, R2 ;  /* 0x0020000000007810 */ /* 0x000fe20007ffe002 */
[----:B------:R1:W-:Y:S01]  /*72030*/  STL [R1+0x1014], R3 ;  /* 0x0010140301007387 */ /* 0x0003e20000100800 */
[----:B---3--:R-:W-:Y:S02]  /*72040*/  IADD3 R8, P2, R8, UR5, RZ ;  /* 0x0000000508087c10 */ /* 0x008fe4000ff5e0ff */
[----:B------:R-:W-:Y:S01]  /*72050*/  MOV R2, R3 ;  /* 0x0000000300027202 */ /* 0x000fe20000000f00 */
[----:B------:R3:W-:Y:S01]  /*72060*/  STL [R1+0x1010], R247 ;  /* 0x001010f701007387 */ /* 0x0007e20000100800 */
[----:B-1----:R-:W-:-:S03]  /*72070*/  MOV R3, R247 ;  /* 0x000000f700037202 */ /* 0x002fc60000000f00 */
[----:B------:R1:W-:Y:S04]  /*72080*/  STL [R1+0x1054], R8 ;  /* 0x0010540801007387 */ /* 0x0003e80000100800 */
[----:B------:R1:W-:Y:S04]  /*72090*/  LDGSTS.E [R0+0x380], desc[UR8][R2.64], P0 ;  /* 0x0038000002007fae */ /* 0x0003e80008121848 */
[----:B---3--:R-:W3:Y:S01]  /*720a0*/  LDL.LU R247, [R1+0x1150] ;  /* 0x0011500001f77983 */ /* 0x008ee20000300800 */
[----:B-1----:R-:W-:Y:S01]  /*720b0*/  IMAD.MOV.U32 R2, RZ, RZ, R8 ;  /* 0x000000ffff027224 */ /* 0x002fe200078e0008 */
[----:B--2---:R-:W-:-:S04]  /*720c0*/  IADD3.X R5, R5, UR7, RZ, P2, !PT ;  /* 0x0000000705057c10 */ /* 0x004fc800097fe4ff */
[----:B------:R-:W-:Y:S01]  /*720d0*/  MOV R3, R5 ;  /* 0x0000000500037202 */ /* 0x000fe20000000f00 */
[----:B------:R1:W-:Y:S04]  /*720e0*/  STL [R1+0x1050], R5 ;  /* 0x0010500501007387 */ /* 0x0003e80000100800 */
[----:B------:R-:W2:Y:S04]  /*720f0*/  LDL.LU R8, [R1+0x11d0] ;  /* 0x0011d00001087983 */ /* 0x000ea80000300800 */
[----:B------:R3:W-:Y:S04]  /*72100*/  LDGSTS.E [R0+0x780], desc[UR8][R2.64], P0 ;  /* 0x0078000002007fae */ /* 0x0007e80008121848 */
[----:B-1----:R-:W2:Y:S04]  /*72110*/  LDL.LU R5, [R1+0x11d4] ;  /* 0x0011d40001057983 */ /* 0x002ea80000300800 */
[----:B------:R-:W2:Y:S04]  /*72120*/  LDL.LU R2, [R1+0x1090] ;  /* 0x0010900001027983 */ /* 0x000ea80000300800 */
[----:B------:R-:W3:Y:S01]  /*72130*/  LDL.LU R3, [R1+0x1094] ;  /* 0x0010940001037983 */ /* 0x000ee20000300800 */
[----:B----4-:R-:W-:-:S04]  /*72140*/  IADD3 R246, P2, R246, UR5, RZ ;  /* 0x00000005f6f67c10 */ /* 0x010fc8000ff5e0ff */
[----:B------:R-:W-:Y:S02]  /*72150*/  IADD3.X R245, R245, UR7, RZ, P2, !PT ;  /* 0x00000007f5f57c10 */ /* 0x000fe400097fe4ff */
[----:B---3--:R-:W-:-:S04]  /*72160*/  IADD3 R3, P1, R3, UR5, RZ ;  /* 0x0000000503037c10 */ /* 0x008fc8000ff3e0ff */
[----:B--2---:R-:W-:Y:S01]  /*72170*/  IADD3.X R2, R2, UR7, RZ, P1, !PT ;  /* 0x0000000702027c10 */ /* 0x004fe20008ffe4ff */
[----:B------:R1:W-:Y:S04]  /*72180*/  STL [R1+0x1094], R3 ;  /* 0x0010940301007387 */ /* 0x0003e80000100800 */
[----:B------:R2:W-:Y:S01]  /*72190*/  STL [R1+0x1090], R2 ;  /* 0x0010900201007387 */ /* 0x0005e20000100800 */
[----:B-1----:R-:W-:-:S04]  /*721a0*/  LOP3.LUT R3, R3, R2, RZ, 0x3c, !PT ;  /* 0x0000000203037212 */ /* 0x002fc800078e3cff */
[----:B--2---:R-:W-:-:S04]  /*721b0*/  LOP3.LUT R2, R3, R2, RZ, 0x3c, !PT ;  /* 0x0000000203027212 */ /* 0x004fc800078e3cff */
[----:B------:R-:W-:Y:S01]  /*721c0*/  LOP3.LUT R3, R3, R2, RZ, 0x3c, !PT ;  /* 0x0000000203037212 */ /* 0x000fe200078e3cff */
[----:B------:R-:W-:Y:S04]  /*721d0*/  STL [R1+0x10d4], R246 ;  /* 0x0010d4f601007387 */ /* 0x000fe80000100800 */
[----:B------:R1:W-:Y:S04]  /*721e0*/  LDGSTS.E [R0+0xb80], desc[UR8][R2.64], P0 ;  /* 0x00b8000002007fae */ /* 0x0003e80008121848 */
[----:B------:R2:W-:Y:S01]  /*721f0*/  STL [R1+0x10d0], R245 ;  /* 0x0010d0f501007387 */ /* 0x0005e20000100800 */
[----:B-1----:R-:W-:Y:S01]  /*72200*/  MOV R2, R246 ;  /* 0x000000f600027202 */ /* 0x002fe20000000f00 */
[----:B------:R-:W-:-:S02]  /*72210*/  IMAD.MOV.U32 R3, RZ, RZ, R245 ;  /* 0x000000ffff037224 */ /* 0x000fc400078e00f5 */
[----:B--2---:R-:W5:Y:S04]  /*72220*/  LDL.LU R245, [R1+0x1abc] ;  /* 0x001abc0001f57983 */ /* 0x004f680000300800 */
[----:B------:R-:W5:Y:S04]  /*72230*/  LDL.LU R246, [R1+0x1ab8] ;  /* 0x001ab80001f67983 */ /* 0x000f680000300800 */
        /* <DEDUP_REMOVED lines=15> */
[----:B--2---:R-:W-:-:S02]  /*72330*/  MOV R2, R4 ;  /* 0x0000000400027202 */ /* 0x004fc40000000f00 */
[----:B------:R-:W-:Y:S01]  /*72340*/  MOV R3, R247 ;  /* 0x000000f700037202 */ /* 0x000fe20000000f00 */
[----:B-1----:R-:W1:Y:S01]  /*72350*/  LDC R4, c[0x0][0x230] ;  /* 0x00008c00ff047b82 */ /* 0x002e620000000800 */
[----:B---3--:R-:W5:Y:S04]  /*72360*/  LDL.LU R247, [R1+0x1ab4] ;  /* 0x001ab40001f77983 */ /* 0x008f680000300800 */
[----:B------:R2:W-:Y:S04]  /*72370*/  LDGSTS.E [R0+0x1780], desc[UR8][R2.64], P0 ;  /* 0x0178000002007fae */ /* 0x0005e80008121848 */
[----:B------:R-:W3:Y:S04]  /*72380*/  LDL.LU R2, [R1+0x1190] ;  /* 0x0011900001027983 */ /* 0x000ee80000300800 */
[----:B------:R-:W2:Y:S01]  /*72390*/  LDL.LU R3, [R1+0x1194] ;  /* 0x0011940001037983 */ /* 0x000ea20000300800 */
[----:B------:R-:W-:-:S04]  /*723a0*/  IADD3 R5, P2, R5, UR5, RZ ;  /* 0x0000000505057c10 */ /* 0x000fc8000ff5e0ff */
[----:B------:R-:W-:Y:S01]  /*723b0*/  IADD3.X R8, R8, UR7, RZ, P2, !PT ;  /* 0x0000000708087c10 */ /* 0x000fe200097fe4ff */
[----:B-1----:R-:W-:Y:S01]  /*723c0*/  VIADD R4, R4, 0x7f ;  /* 0x0000007f04047836 */ /* 0x002fe20000000000 */
[----:B--2---:R-:W-:-:S04]  /*723d0*/  IADD3 R3, P1, R3, UR5, RZ ;  /* 0x0000000503037c10 */ /* 0x004fc8000ff3e0ff */
[----:B---3--:R-:W-:Y:S01]  /*723e0*/  IADD3.X R2, R2, UR7, RZ, P1, !PT ;  /* 0x0000000702027c10 */ /* 0x008fe20008ffe4ff */
        /* <DEDUP_REMOVED lines=8> */
[----:B-1----:R-:W-:-:S03]  /*72470*/  MOV R3, R8 ;  /* 0x0000000800037202 */ /* 0x002fc60000000f00 */
[----:B--2---:R1:W5:Y:S01]  /*72480*/  LDL.LU R8, [R1+0x1ab0] ;  /* 0x001ab00001087983 */ /* 0x0043620000300800 */
[----:B------:R-:W-:Y:S02]  /*72490*/  MOV R2, R5 ;  /* 0x0000000500027202 */ /* 0x000fe40000000f00 */
[----:B------:R-:W-:Y:S01]  /*724a0*/  SHF.R.S32.HI R5, RZ, 0x1f, R4 ;  /* 0x0000001fff057819 */ /* 0x000fe20000011404 */
[----:B------:R-:W-:Y:S02]  /*724b0*/  VIADD R9, R9, 0x1 ;  /* 0x0000000109097836 */ /* 0x000fe40000000000 */
[----:B------:R1:W-:Y:S01]  /*724c0*/  LDGSTS.E [R0+0x1f80], desc[UR8][R2.64], P0 ;  /* 0x01f8000002007fae */ /* 0x0003e20008121848 */
[----:B------:R-:W-:-:S03]  /*724d0*/  LEA.HI R5, R5, R4, RZ, 0x7 ;  /* 0x0000000405057211 */ /* 0x000fc600078f38ff */
[----:B------:R-:W0:Y:S01]  /*724e0*/  LDGDEPBAR ;  /* 0x00000000000079af */ /* 0x000e220000000000 */
[----:B------:R-:W-:-:S04]  /*724f0*/  SHF.R.S32.HI R5, RZ, 0x7, R5 ;  /* 0x00000007ff057819 */ /* 0x000fc80000011405 */
[----:B------:R-:W-:-:S13]  /*72500*/  ISETP.NE.U32.AND P0, PT, R9, R5, PT ;  /* 0x000000050900720c */ /* 0x000fda0003f05070 */
[----:B-1----:R-:W-:Y:S05]  /*72510*/  @P0 BRA `(.L_x_1) ;  /* 0xfffffe70002c0947 */ /* 0x002fea000383ffff */
.L_x_0:
[----:B------:R-:W2:Y:S01]  /*72520*/  LDL R251, [R1+0x124c] ;  /* 0x00124c0001fb7983 */ /* 0x000ea20000100800 */
[----:B------:R-:W-:-:S04]  /*72530*/  DEPBAR.LE SB0, 0x0 ;  /* 0x000080000000791a */ /* 0x000fc80000000000 */
[----:B------:R-:W3:Y:S01]  /*72540*/  LDL.LU R12, [R1] ;  /* 0x00000000010c7983 */ /* 0x000ee20000300800 */
[C---:B-----5:R-:W-:Y:S01]  /*72550*/  VIADD R0, R8.reuse, 0x1 ;  /* 0x0000000108007836 */ /* 0x060fe20000000000 */
[----:B------:R-:W-:Y:S01]  /*72560*/  IADD3 R2, R8, 0x2, RZ ;  /* 0x0000000208027810 */ /* 0x000fe20007ffe0ff */
[----:B------:R-:W1:Y:S01]  /*72570*/  S2R R5, SR_TID.X ;  /* 0x0000000000057919 */ /* 0x000e620000002100 */
[----:B------:R-:W4:Y:S01]  /*72580*/  S2R R9, SR_TID.X ;  /* 0x0000000000097919 */ /* 0x000f220000002100 */
[----:B------:R-:W-:Y:S01]  /*72590*/  IMAD.MOV.U32 R14, RZ, RZ, R216 ;  /* 0x000000ffff0e7224 */ /* 0x000fe200078e00d8 */
[----:B------:R-:W-:Y:S02]  /*725a0*/  MOV R15, R218 ;  /* 0x000000da000f7202 */ /* 0x000fe40000000f00 */
[----:B------:R-:W-:Y:S01]  /*725b0*/  MOV R6, R152 ;  /* 0x0000009800067202 */ /* 0x000fe20000000f00 */
[----:B------:R-:W3:Y:S01]  /*725c0*/  LDL.LU R13, [R1+0x8] ;  /* 0x00000800010d7983 */ /* 0x000ee20000300800 */
[----:B------:R-:W-:Y:S01]  /*725d0*/  MOV R7, R154 ;  /* 0x0000009a00077202 */ /* 0x000fe20000000f00 */
[----:B------:R-:W-:Y:S01]  /*725e0*/  IMAD.MOV.U32 R21, RZ, RZ, R62 ;  /* 0x000000ffff157224 */ /* 0x000fe200078e003e */
[----:B------:R-:W-:Y:S01]  /*725f0*/  MOV R20, R60 ;  /* 0x0000003c00147202 */ /* 0x000fe20000000f00 */
[----:B------:R-:W-:Y:S01]  /*72600*/  ULDC.64 UR6, c[0x0][0x220] ;  /* 0x0000880000067ab9 */ /* 0x000fe20000000a00 */
[----:B------:R-:W-:Y:S01]  /*72610*/  MOV R22, R28 ;  /* 0x0000001c00167202 */ /* 0x000fe20000000f00 */
[----:B------:R-:W-:Y:S01]  /*72620*/  ULDC.64 UR30, c[0x0][0x228] ;  /* 0x00008a00001e7ab9 */ /* 0x000fe20000000a00 */
[----:B------:R-:W-:Y:S01]  /*72630*/  MOV R23, R30 ;  /* 0x0000001e00177202 */ /* 0x000fe20000000f00 */
[----:B------:R-:W-:Y:S01]  /*72640*/  ULDC.64 UR4, c[0x0][0x228] ;  /* 0x00008a0000047ab9 */ /* 0x000fe20000000a00 */
[----:B------:R-:W-:Y:S01]  /*72650*/  ULDC UR28, c[0x0][0x248] ;  /* 0x00009200001c7ab9 */ /* 0x000fe20000000800 */
[----:B------:R-:W-:Y:S01]  /*72660*/  ULDC.64 UR26, c[0x0][0x228] ;  /* 0x00008a00001a7ab9 */ /* 0x000fe20000000a00 */
[----:B------:R-:W-:Y:S01]  /*72670*/  ULDC.64 UR24, c[0x0][0x228] ;  /* 0x00008a0000187ab9 */ /* 0x000fe20000000a00 */
[----:B------:R-:W-:Y:S01]  /*72680*/  ULDC.64 UR22, c[0x0][0x228] ;  /* 0x00008a0000167ab9 */ /* 0x000fe20000000a00 */
[----:B------:R-:W-:Y:S01]  /*72690*/  ULDC.64 UR20, c[0x0][0x228] ;  /* 0x00008a0000147ab9 */ /* 0x000fe20000000a00 */
[----:B------:R-:W-:Y:S01]  /*726a0*/  ULDC.64 UR18, c[0x0][0x228] ;  /* 0x00008a0000127ab9 */ /* 0x000fe20000000a00 */
[----:B------:R-:W-:Y:S01]  /*726b0*/  ULDC.64 UR16, c[0x0][0x228] ;  /* 0x00008a0000107ab9 */ /* 0x000fe20000000a00 */
[----:B------:R-:W-:Y:S01]  /*726c0*/  ULDC.64 UR12, c[0x0][0x228] ;  /* 0x00008a00000c7ab9 */ /* 0x000fe20000000a00 */
[----:B------:R-:W-:Y:S01]  /*726d0*/  ULDC.64 UR14, c[0x0][0x228] ;  /* 0x00008a00000e7ab9 */ /* 0x000fe20000000a00 */
[----:B-1----:R-:W-:-:S02]  /*726e0*/  SHF.L.U32 R4, R5, 0x4, RZ ;  /* 0x0000000405047819 */ /* 0x002fc400000006ff */
[----:B------:R-:W-:Y:S02]  /*726f0*/  SHF.L.U32 R3, R5, 0x6, RZ ;  /* 0x0000000605037819 */ /* 0x000fe400000006ff */
[----:B------:R-:W-:Y:S02]  /*72700*/  LOP3.LUT R4, R4, 0xf0, RZ, 0xc0, !PT ;  /* 0x000000f004047812 */ /* 0x000fe400078ec0ff */
[----:B------:R-:W-:Y:S02]  /*72710*/  LOP3.LUT R3, R3, 0x400, RZ, 0xc0, !PT ;  /* 0x0000040003037812 */ /* 0x000fe400078ec0ff */
[----:B------:R-:W-:Y:S02]  /*72720*/  LOP3.LUT R5, R5, 0x60, RZ, 0xc0, !PT ;  /* 0x0000006005057812 */ /* 0x000fe400078ec0ff */
[----:B------:R-:W-:Y:S02]  /*72730*/  IADD3 R3, R3, UR10, R4 ;  /* 0x0000000a03037c10 */ /* 0x000fe4000fffe004 */
[----:B----4-:R-:W-:-:S04]  /*72740*/  LOP3.LUT R9, R9, 0x7f, RZ, 0xc0, !PT ;  /* 0x0000007f09097812 */ /* 0x010fc800078ec0ff */
[----:B------:R-:W-:Y:S01]  /*72750*/  LEA R252, R9, UR10, 0x4 ;  /* 0x0000000a09fc7c11 */ /* 0x000fe2000f8e20ff */
[----:B------:R-:W-:Y:S01]  /*72760*/  BAR.SYNC.DEFER_BLOCKING 0x0 ;  /* 0x0000000000007b1d */ /* 0x000fe20000010000 */
[----:B------:R-:W-:Y:S02]  /*72770*/  MOV R4, R184 ;  /* 0x000000b800047202 */ /* 0x000fe40000000f00 */
[-C--:B--2---:R-:W-:Y:S02]  /*72780*/  ISETP.GE.AND P2, PT, R0, R251.reuse, PT ;  /* 0x000000fb0000720c */ /* 0x084fe40003f46270 */
[----:B------:R-:W-:Y:S01]  /*72790*/  ISETP.GE.AND P1, PT, R2, R251, PT ;  /* 0x000000fb0200720c */ /* 0x000fe20003f26270 */
[----:B------:R-:W-:Y:S01]  /*727a0*/  IMAD.MOV.U32 R62, RZ, RZ, R29 ;  /* 0x000000ffff3e7224 */ /* 0x000fe200078e001d */
[----:B------:R-:W-:Y:S01]  /*727b0*/  LEA R0, R5, R3, 0x3 ;  /* 0x0000000305007211 */ /* 0x000fe200078e18ff */
[----:B------:R-:W-:Y:S01]  /*727c0*/  IMAD.MOV.U32 R154, RZ, RZ, R160 ;  /* 0x000000ffff9a7224 */ /* 0x000fe200078e00a0 */
[----:B------:R-:W-:Y:S01]  /*727d0*/  MOV R60, R61 ;  /* 0x0000003d003c7202 */ /* 0x000fe20000000f00 */
[----:B------:R-:W-:-:S02]  /*727e0*/  ULDC UR10, c[0x0][0x228] ;  /* 0x00008a00000a7ab9 */ /* 0x000fc40000000800 */
[----:B---3--:R-:W-:Y:S01]  /*727f0*/  STSM.16.M88.4 [R0], R12 ;  /* 0x0000000c00007844 */ /* 0x008fe20000000200 */
[----:B------:R-:W-:Y:S01]  /*72800*/  BAR.SYNC.DEFER_BLOCKING 0x0 ;  /* 0x0000000000007b1d */ /* 0x000fe20000010000 */
[----:B------:R-:W-:-:S05]  /*72810*/  IMAD.MOV.U32 R5, RZ, RZ, R186 ;  /* 0x000000ffff057224 */ /* 0x000fca00078e00ba */
[----:B------:R-:W1:Y:S02]  /*72820*/  LDS.128 R12, [R252] ;  /* 0x00000000fc0c7984 */ /* 0x000e640000000c00 */
[----:B------:R-:W-:Y:S06]  /*72830*/  BAR.SYNC.DEFER_BLOCKING 0x0 ;  /* 0x0000000000007b1d */ /* 0x000fec0000010000 */
[----:B------:R-:W-:Y:S02]  /*72840*/  STSM.16.M88.4 [R0], R4 ;  /* 0x0000000400007844 */ /* 0x000fe40000000200 */
[----:B------:R-:W-:Y:S06]  /*72850*/  BAR.SYNC.DEFER_BLOCKING 0x0 ;  /* 0x0000000000007b1d */ /* 0x000fec0000010000 */
[----:B------:R-:W2:Y:S04]  /*72860*/  LDS.128 R16, [R252] ;  /* 0x00000000fc107984 */ /* 0x000ea80000000c00 */
[----:B-1----:R1:W-:Y:S04]  /*72870*/  STL.64 [R1+0xd0], R12 ;  /* 0x0000d00c01007387 */ /* 0x0023e80000100a00 */
[----:B------:R3:W-:Y:S01]  /*72880*/  STL.64 [R1+0xd8], R14 ;  /* 0x0000d80e01007387 */ /* 0x0007e20000100a00 */
[----:B-1----:R-:W-:Y:S01]  /*72890*/  IMAD.MOV.U32 R12, RZ, RZ, R120 ;  /* 0x000000ffff0c7224 */ /* 0x002fe200078e0078 */
[----:B------:R-:W-:-:S02]  /*728a0*/  MOV R13, R122 ;  /* 0x0000007a000d7202 */ /* 0x000fc40000000f00 */
[----:B---3--:R-:W-:Y:S01]  /*728b0*/  MOV R14, R88 ;  /* 0x00000058000e7202 */ /* 0x008fe20000000f00 */
[----:B------:R-:W-:Y:S01]  /*728c0*/  IMAD.MOV.U32 R15, RZ, RZ, R90 ;  /* 0x000000ffff0f7224 */ /* 0x000fe200078e005a */
[----:B------:R-:W-:Y:S06]  /*728d0*/  BAR.SYNC.DEFER_BLOCKING 0x0 ;  /* 0x0000000000007b1d */ /* 0x000fec0000010000 */
[----:B------:R-:W-:Y:S02]  /*728e0*/  STSM.16.M88.4 [R0], R12 ;  /* 0x0000000c00007844 */ /* 0x000fe40000000200 */
[----:B------:R-:W-:Y:S06]  /*728f0*/  BAR.SYNC.DEFER_BLOCKING 0x0 ;  /* 0x0000000000007b1d */ /* 0x000fec0000010000 */
[----:B------:R-:W1:Y:S04]  /*72900*/  LDS.128 R12, [R252] ;  /* 0x00000000fc0c7984 */ /* 0x000e680000000c00 */
[----:B--2---:R-:W-:Y:S04]  /*72910*/  STL.64 [R1+0xc0], R16 ;  /* 0x0000c01001007387 */ /* 0x004fe80000100a00 */
[----:B------:R-:W-:Y:S01]  /*72920*/  STL.64 [R1+0xc8], R18 ;  /* 0x0000c81201007387 */ /* 0x000fe20000100a00 */
[----:B------:R-:W-:Y:S06]  /*72930*/  BAR.SYNC.DEFER_BLOCKING 0x0 ;  /* 0x0000000000007b1d */ /* 0x000fec0000010000 */
[----:B-1----:R1:W-:Y:S04]  /*72940*/  STL.64 [R1+0xb0], R12 ;  /* 0x0000b00c01007387 */ /* 0x0023e80000100a00 */
[----:B------:R2:W-:Y:S04]  /*72950*/  STL.64 [R1+0xb8], R14 ;  /* 0x0000b80e01007387 */ /* 0x0005e80000100a00 */
[----:B-1----:R-:W3:Y:S04]  /*72960*/  LDL.LU R12, [R1+0x4] ;  /* 0x00000400010c7983 */ /* 0x002ee80000300800 */
[----:B------:R-:W3:Y:S01]  /*72970*/  LDL.LU R13, [R1+0xc] ;  /* 0x00000c00010d7983 */ /* 0x000ee20000300800 */
[----:B------:R-:W-:Y:S01]  /*72980*/  MOV R4, R56 ;  /* 0x0000003800047202 */ /* 0x000fe20000000f00 */
[----:B------:R-:W-:Y:S01]  /*72990*/  IMAD.MOV.U32 R6, RZ, RZ, R24 ;  /* 0x000000ffff067224 */ /* 0x000fe200078e0018 */
[----:B------:R-:W-:-:S02]  /*729a0*/  MOV R5, R58 ;  /* 0x0000003a00057202 */ /* 0x000fc40000000f00 */
[----:B------:R-:W-:-:S05]  /*729b0*/  MOV R7, R26 ;  /* 0x0000001a00077202 */ /* 0x000fca0000000f00 */
[----:B------:R1:W-:Y:S01]  /*729c0*/  STSM.16.M88.4 [R0], R4 ;  /* 0x0000000400007844 */ /* 0x0003e20000000200 */
[----:B------:R-:W-:Y:S01]  /*729d0*/  BAR.SYNC.DEFER_BLOCKING 0x0 ;  /* 0x0000000000007b1d */ /* 0x000fe20000010000 */
[----:B--2---:R-:W-:Y:S01]  /*729e0*/  MOV R14, R217 ;  /* 0x000000d9000e7202 */ /* 0x004fe20000000f00 */
[----:B------:R-:W-:-:S04]  /*729f0*/  IMAD.MOV.U32 R15, RZ, RZ, R219 ;  /* 0x000000ffff0f7224 */ /* 0x000fc800078e00db */
[----:B------:R-:W2:Y:S02]  /*72a00*/  LDS.128 R16, [R252] ;  /* 0x00000000fc107984 */ /* 0x000ea40000000c00 */
[----:B------:R-:W-:Y:S01]  /*72a10*/  BAR.SYNC.DEFER_BLOCKING 0x0 ;  /* 0x0000000000007b1d */ /* 0x000fe20000010000 */
[----:B-1----:R-:W-:Y:S01]  /*72a20*/  MOV R4, R185 ;  /* 0x000000b900047202 */ /* 0x002fe20000000f00 */
[----:B------:R-:W-:Y:S01]  /*72a30*/  IMAD.MOV.U32 R6, RZ, RZ, R153 ;  /* 0x000000ffff067224 */ /* 0x000fe200078e0099 */
[----:B------:R-:W-:Y:S02]  /*72a40*/  MOV R5, R187 ;  /* 0x000000bb00057202 */ /* 0x000fe40000000f00 */
[----:B------:R-:W-:Y:S01]  /*72a50*/  MOV R7, R155 ;  /* 0x0000009b00077202 */ /* 0x000fe20000000f00 */
[----:B--2---:R-:W-:Y:S04]  /*72a60*/  STL.64 [R1+0xa0], R16 ;  /* 0x0000a01001007387 */ /* 0x004fe80000100a00 */
[----:B------:R-:W-:Y:S04]  /*72a70*/  STL.64 [R1+0xa8], R18 ;  /* 0x0000a81201007387 */ /* 0x000fe80000100a00 */
[----:B---3--:R-:W-:Y:S01]  /*72a80*/  STSM.16.M88.4 [R0], R12 ;  /* 0x0000000c00007844 */ /* 0x008fe20000000200 */
[----:B------:R-:W-:Y:S06]  /*72a90*/  BAR.SYNC.DEFER_BLOCKING 0x0 ;  /* 0x0000000000007b1d */ /* 0x000fec0000010000 */
[----:B------:R-:W1:Y:S02]  /*72aa0*/  LDS.128 R12, [R252] ;  /* 0x00000000fc0c7984 */ /* 0x000e640000000c00 */
[----:B------:R-:W-:Y:S06]  /*72ab0*/  BAR.SYNC.DEFER_BLOCKING 0x0 ;  /* 0x0000000000007b1d */ /* 0x000fec0000010000 */
[----:B------:R2:W-:Y:S02]  /*72ac0*/  STSM.16.M88.4 [R0], R4 ;  /* 0x0000000400007844 */ /* 0x0005e40000000200 */
[----:B------:R-:W-:Y:S06]  /*72ad0*/  BAR.SYNC.DEFER_BLOCKING 0x0 ;  /* 0x0000000000007b1d */ /* 0x000fec0000010000 */
[----:B------:R-:W3:Y:S01]  /*72ae0*/  LDS.128 R16, [R252] ;  /* 0x00000000fc107984 */ /* 0x000ee20000000c00 */
[----:B--2---:R-:W-:Y:S01]  /*72af0*/  MOV R4, R121 ;  /* 0x0000007900047202 */ /* 0x004fe20000000f00 */
[----:B------:R-:W-:Y:S01]  /*72b00*/  IMAD.MOV.U32 R5, RZ, RZ, R123 ;  /* 0x000000ffff057224 */ /* 0x000fe200078e007b */
[----:B------:R-:W-:Y:S01]  /*72b10*/  BAR.SYNC.DEFER_BLOCKING 0x0 ;  /* 0x0000000000007b1d */ /* 0x000fe20000010000 */
[----:B------:R-:W-:-:S02]  /*72b20*/  MOV R6, R89 ;  /* 0x0000005900067202 */ /* 0x000fc40000000f00 */
[----:B------:R-:W-:-:S05]  /*72b30*/  MOV R7, R91 ;  /* 0x0000005b00077202 */ /* 0x000fca0000000f00 */
[----:B------:R-:W-:Y:S01]  /*72b40*/  STSM.16.M88.4 [R0], R4 ;  /* 0x0000000400007844 */ /* 0x000fe20000000200 */
[----:B------:R-:W-:Y:S06]  /*72b50*/  BAR.SYNC.DEFER_BLOCKING 0x0 ;  /* 0x0000000000007b1d */ /* 0x000fec0000010000 */
[----:B------:R-:W2:Y:S04]  /*72b60*/  LDS.128 R4, [R252] ;  /* 0x00000000fc047984 */ /* 0x000ea80000000c00 */
[----:B-1----:R1:W-:Y:S04]  /*72b70*/  STL.64 [R1+0x90], R12 ;  /* 0x0000900c01007387 */ /* 0x0023e80000100a00 */
[----:B------:R4:W-:Y:S04]  /*72b80*/  STL.64 [R1+0x98], R14 ;  /* 0x0000980e01007387 */ /* 0x0009e80000100a00 */
[----:B---3--:R-:W-:Y:S04]  /*72b90*/  STL.64 [R1+0x80], R16 ;  /* 0x0000801001007387 */ /* 0x008fe80000100a00 */
[----:B------:R-:W-:Y:S01]  /*72ba0*/  STL.64 [R1+0x88], R18 ;  /* 0x0000881201007387 */ /* 0x000fe20000100a00 */
[----:B-1----:R-:W-:Y:S01]  /*72bb0*/  IMAD.MOV.U32 R12, RZ, RZ, R57 ;  /* 0x000000ffff0c7224 */ /* 0x002fe200078e0039 */
[----:B------:R-:W-:Y:S06]  /*72bc0*/  BAR.SYNC.DEFER_BLOCKING 0x0 ;  /* 0x0000000000007b1d */ /* 0x000fec0000010000 */
[----:B--2---:R-:W-:Y:S04]  /*72bd0*/  STL.64 [R1], R4 ;  /* 0x0000000401007387 */ /* 0x004fe80000100a00 */
[----:B------:R1:W-:Y:S04]  /*72be0*/  STL.64 [R1+0x8], R6 ;  /* 0x0000080601007387 */ /* 0x0003e80000100a00 */
[----:B------:R-:W2:Y:S04]  /*72bf0*/  LDL.LU R56, [R1+0x10] ;  /* 0x0000100001387983 */ /* 0x000ea80000300800 */
[----:B------:R-:W2:Y:S01]  /*72c00*/  LDL.LU R57, [R1+0x18] ;  /* 0x0000180001397983 */ /* 0x000ea20000300800 */
[----:B------:R-:W-:Y:S01]  /*72c10*/  MOV R13, R59 ;  /* 0x0000003b000d7202 */ /* 0x000fe20000000f00 */
[----:B----4-:R-:W-:Y:S01]  /*72c20*/  IMAD.MOV.U32 R15, RZ, RZ, R27 ;  /* 0x000000ffff0f7224 */ /* 0x010fe200078e001b */
[----:B------:R-:W-:-:S05]  /*72c30*/  MOV R14, R25 ;  /* 0x00000019000e7202 */ /* 0x000fca0000000f00 */
[----:B------:R-:W-:Y:S01]  /*72c40*/  STSM.16.M88.4 [R0], R12 ;  /* 0x0000000c00007844 */ /* 0x000fe20000000200 */
[----:B------:R-:W-:Y:S01]  /*72c50*/  BAR.SYNC.DEFER_BLOCKING 0x0 ;  /* 0x0000000000007b1d */ /* 0x000fe20000010000 */
[----:B------:R-:W-:Y:S02]  /*72c60*/  MOV R58, R220 ;  /* 0x000000dc003a7202 */ /* 0x000fe40000000f00 */
[----:B------:R-:W-:-:S03]  /*72c70*/  MOV R59, R222 ;  /* 0x000000de003b7202 */ /* 0x000fc60000000f00 */
[----:B------:R-:W-:Y:S02]  /*72c80*/  LDS.128 R248, [R252] ;  /* 0x00000000fcf87984 */ /* 0x000fe40000000c00 */
[----:B------:R-:W-:Y:S01]  /*72c90*/  BAR.SYNC.DEFER_BLOCKING 0x0 ;  /* 0x0000000000007b1d */ /* 0x000fe20000010000 */
[----:B------:R-:W-:Y:S01]  /*72ca0*/  IMAD.MOV.U32 R24, RZ, RZ, R188 ;  /* 0x000000ffff187224 */ /* 0x000fe200078e00bc */
[----:B------:R-:W-:Y:S01]  /*72cb0*/  MOV R25, R190 ;  /* 0x000000be00197202 */ /* 0x000fe20000000f00 */
[----:B------:R-:W-:Y:S01]  /*72cc0*/  IMAD.MOV.U32 R27, RZ, RZ, R158 ;  /* 0x000000ffff1b7224 */ /* 0x000fe200078e009e */
[----:B------:R-:W-:Y:S01]  /*72cd0*/  MOV R26, R156 ;  /* 0x0000009c001a7202 */ /* 0x000fe20000000f00 */
[----:B-1----:R-:W-:Y:S01]  /*72ce0*/  IMAD.MOV.U32 R6, RZ, RZ, R92 ;  /* 0x000000ffff067224 */ /* 0x002fe200078e005c */
[----:B------:R-:W-:Y:S02]  /*72cf0*/  MOV R4, R124 ;  /* 0x0000007c00047202 */ /* 0x000fe40000000f00 */
[----:B------:R-:W-:-:S02]  /*72d00*/  MOV R5, R126 ;  /* 0x0000007e00057202 */ /* 0x000fc40000000f00 */
[----:B------:R-:W-:Y:S01]  /*72d10*/  MOV R7, R94 ;  /* 0x0000005e00077202 */ /* 0x000fe20000000f00 */
[----:B--2---:R-:W-:Y:S01]  /*72d20*/  STSM.16.M88.4 [R0], R56 ;  /* 0x0000003800007844 */ /* 0x004fe20000000200 */
[----:B------:R-:W-:Y:S06]  /*72d30*/  BAR.SYNC.DEFER_BLOCKING 0x0 ;  /* 0x0000000000007b1d */ /* 0x000fec0000010000 */
[----:B------:R-:W-:Y:S02]  /*72d40*/  LDS.128 R16, [R252] ;  /* 0x00000000fc107984 */ /* 0x000fe40000000c00 */
[----:B------:R-:W-:Y:S06]  /*72d50*/  BAR.SYNC.DEFER_BLOCKING 0x0 ;  /* 0x0000000000007b1d */ /* 0x000fec0000010000 */
[----:B------:R-:W-:Y:S02]  /*72d60*/  STSM.16.M88.4 [R0], R24 ;  /* 0x0000001800007844 */ /* 0x000fe40000000200 */
[----:B------:R-:W-:Y:S06]  /*72d70*/  BAR.SYNC.DEFER_BLOCKING 0x0 ;  /* 0x0000000000007b1d */ /* 0x000fec0000010000 */
[----:B------:R-:W-:Y:S02]  /*72d80*/  LDS.128 R12, [R252] ;  /* 0x00000000fc0c7984 */ /* 0x000fe40000000c00 */
[----:B------:R-:W-:Y:S06]  /*72d90*/  BAR.SYNC.DEFER_BLOCKING 0x0 ;  /* 0x0000000000007b1d */ /* 0x000fec0000010000 */
[----:B------:R-:W-:Y:S02]  /*72da0*/  STSM.16.M88.4 [R0], R4 ;  /* 0x0000000400007844 */ /* 0x000fe40000000200 */
[----:B------:R-:W-:Y:S06]  /*72db0*/  BAR.SYNC.DEFER_BLOCKING 0x0 ;  /* 0x0000000000007b1d */ /* 0x000fec0000010000 */
[----:B------:R-:W-:Y:S02]  /*72dc0*/  LDS.128 R4, [R252] ;  /* 0x00000000fc047984 */ /* 0x000fe40000000c00 */
[----:B------:R-:W-:Y:S06]  /*72dd0*/  BAR.SYNC.DEFER_BLOCKING 0x0 ;  /* 0x0000000000007b1d */ /* 0x000fec0000010000 */
[----:B------:R1:W-:Y:S02]  /*72de0*/  STSM.16.M88.4 [R0], R20 ;  /* 0x0000001400007844 */ /* 0x0003e40000000200 */
[----:B------:R-:W-:Y:S06]  /*72df0*/  BAR.SYNC.DEFER_BLOCKING 0x0 ;  /* 0x0000000000007b1d */ /* 0x000fec0000010000 */
[----:B-1----:R-:W2:Y:S04]  /*72e00*/  LDL.LU R20, [R1+0x14] ;  /* 0x0000140001147983 */ /* 0x002ea80000300800 */
[----:B------:R-:W2:Y:S04]  /*72e10*/  LDL.LU R21, [R1+0x1c] ;  /* 0x00001c0001157983 */ /* 0x000ea80000300800 */
[----:B------:R-:W-:Y:S01]  /*72e20*/  LDS.128 R24, [R252] ;  /* 0x00000000fc187984 */ /* 0x000fe20000000c00 */
[----:B------:R-:W-:Y:S01]  /*72e30*/  IMAD.MOV.U32 R22, RZ, RZ, R221 ;  /* 0x000000ffff167224 */ /* 0x000fe200078e00dd */
[----:B------:R-:W-:Y:S01]  /*72e40*/  MOV R23, R223 ;  /* 0x000000df00177202 */ /* 0x000fe20000000f00 */
[----:B------:R-:W-:Y:S01]  /*72e50*/  BAR.SYNC.DEFER_BLOCKING 0x0 ;  /* 0x0000000000007b1d */ /* 0x000fe20000010000 */
[----:B------:R-:W-:Y:S01]  /*72e60*/  MOV R56, R189 ;  /* 0x000000bd00387202 */ /* 0x000fe20000000f00 */
[----:B------:R-:W-:Y:S01]  /*72e70*/  IMAD.MOV.U32 R57, RZ, RZ, R191 ;  /* 0x000000ffff397224 */ /* 0x000fe200078e00bf */
[----:B------:R-:W-:-:S02]  /*72e80*/  MOV R58, R157 ;  /* 0x0000009d003a7202 */ /* 0x000fc40000000f00 */
[----:B------:R-:W-:Y:S01]  /*72e90*/  MOV R59, R159 ;  /* 0x0000009f003b7202 */ /* 0x000fe20000000f00 */
[----:B--2---:R-:W-:Y:S02]  /*72ea0*/  STSM.16.M88.4 [R0], R20 ;  /* 0x0000001400007844 */ /* 0x004fe40000000200 */
[----:B------:R-:W-:Y:S06]  /*72eb0*/  BAR.SYNC.DEFER_BLOCKING 0x0 ;  /* 0x0000000000007b1d */ /* 0x000fec0000010000 */
[----:B------:R-:W1:Y:S02]  /*72ec0*/  LDS.128 R20, [R252] ;  /* 0x00000000fc147984 */ /* 0x000e640000000c00 */
[----:B------:R-:W-:Y:S06]  /*72ed0*/  BAR.SYNC.DEFER_BLOCKING 0x0 ;  /* 0x0000000000007b1d */ /* 0x000fec0000010000 */
[----:B-1----:R1:W-:Y:S04]  /*72ee0*/  STL [R1+0x1ab4], R23 ;  /* 0x001ab41701007387 */ /* 0x0023e80000100800 */
[----:B-1----:R-:W2:Y:S04]  /*72ef0*/  LDL.LU R23, [R1+0x124c] ;  /* 0x00124c0001177983 */ /* 0x002ea80000300800 */
[----:B------:R-:W3:Y:S04]  /*72f00*/  LDL.LU R28, [R1+0x20] ;  /* 0x00002000011c7983 */ /* 0x000ee80000300800 */
[----:B------:R-:W3:Y:S04]  /*72f10*/  LDL.LU R29, [R1+0x28] ;  /* 0x00002800011d7983 */ /* 0x000ee80000300800 */
[----:B------:R1:W-:Y:S01]  /*72f20*/  STSM.16.M88.4 [R0], R56 ;  /* 0x0000003800007844 */ /* 0x0003e20000000200 */
[----:B------:R-:W-:Y:S06]  /*72f30*/  BAR.SYNC.DEFER_BLOCKING 0x0 ;  /* 0x0000000000007b1d */ /* 0x000fec0000010000 */
[----:B------:R-:W-:Y:S01]  /*72f40*/  LDS.128 R120, [R252] ;  /* 0x00000000fc787984 */ /* 0x000fe20000000c00 */
[----:B-1----:R-:W-:Y:S01]  /*72f50*/  IMAD.MOV.U32 R56, RZ, RZ, R125 ;  /* 0x000000ffff387224 */ /* 0x002fe200078e007d */
[----:B------:R-:W-:Y:S01]  /*72f60*/  MOV R57, R127 ;  /* 0x0000007f00397202 */ /* 0x000fe20000000f00 */
[----:B------:R-:W-:Y:S01]  /*72f70*/  IMAD.MOV.U32 R59, RZ, RZ, R95 ;  /* 0x000000ffff3b7224 */ /* 0x000fe200078e005f */
[----:B------:R-:W-:Y:S01]  /*72f80*/  MOV R58, R93 ;  /* 0x0000005d003a7202 */ /* 0x000fe20000000f00 */
[----:B------:R-:W-:Y:S06]  /*72f90*/  BAR.SYNC.DEFER_BLOCKING 0x0 ;  /* 0x0000000000007b1d */ /* 0x000fec0000010000 */
[----:B------:R1:W-:Y:S02]  /*72fa0*/  STSM.16.M88.4 [R0], R56 ;  /* 0x0000003800007844 */ /* 0x0003e40000000200 */
[----:B------:R-:W-:Y:S01]  /*72fb0*/  BAR.SYNC.DEFER_BLOCKING 0x0 ;  /* 0x0000000000007b1d */ /* 0x000fe20000010000 */
[----:B------:R-:W-:-:S02]  /*72fc0*/  MOV R61, R63 ;  /* 0x0000003f003d7202 */ /* 0x000fc40000000f00 */
[----:B------:R-:W-:-:S03]  /*72fd0*/  MOV R63, R31 ;  /* 0x0000001f003f7202 */ /* 0x000fc60000000f00 */
[----:B------:R-:W-:Y:S02]  /*72fe0*/  LDS.128 R92, [R252] ;  /* 0x00000000fc5c7984 */ /* 0x000fe40000000c00 */
[----:B------:R-:W-:Y:S06]  /*72ff0*/  BAR.SYNC.DEFER_BLOCKING 0x0 ;  /* 0x0000000000007b1d */ /* 0x000fec0000010000 */
[----:B------:R-:W-:Y:S02]  /*73000*/  STSM.16.M88.4 [R0], R60 ;  /* 0x0000003c00007844 */ /* 0x000fe40000000200 */
[----:B------:R-:W-:Y:S01]  /*73010*/  BAR.SYNC.DEFER_BLOCKING 0x0 ;  /* 0x0000000000007b1d */ /* 0x000fe20000010000 */
[----:B------:R-:W-:Y:S01]  /*73020*/  MOV R30, R224 ;  /* 0x000000e0001e7202 */ /* 0x000fe20000000f00 */
[----:B------:R-:W-:-:S04]  /*73030*/  IMAD.MOV.U32 R31, RZ, RZ, R226 ;  /* 0x000000ffff1f7224 */ /* 0x000fc800078e00e2 */
[----:B------:R-:W-:Y:S02]  /*73040*/  LDS.128 R88, [R252] ;  /* 0x00000000fc587984 */ /* 0x000fe40000000c00 */
[----:B------:R-:W-:Y:S01]  /*73050*/  BAR.SYNC.DEFER_BLOCKING 0x0 ;  /* 0x0000000000007b1d */ /* 0x000fe20000010000 */
[----:B------:R-:W-:Y:S02]  /*73060*/  MOV R152, R192 ;  /* 0x000000c000987202 */ /* 0x000fe40000000f00 */
[----:B------:R-:W-:Y:S02]  /*73070*/  MOV R153, R194 ;  /* 0x000000c200997202 */ /* 0x000fe40000000f00 */
[----:B------:R-:W-:Y:S01]  /*73080*/  MOV R155, R162 ;  /* 0x000000a2009b7202 */ /* 0x000fe20000000f00 */
[----:B-1----:R-:W-:Y:S01]  /*73090*/  IMAD.MOV.U32 R57, RZ, RZ, R130 ;  /* 0x000000ffff397224 */ /* 0x002fe200078e0082 */
[----:B------:R-:W-:Y:S02]  /*730a0*/  MOV R56, R128 ;  /* 0x0000008000387202 */ /* 0x000fe40000000f00 */
[----:B------:R-:W-:-:S02]  /*730b0*/  MOV R58, R96 ;  /* 0x00000060003a7202 */ /* 0x000fc40000000f00 */
[----:B------:R-:W-:Y:S01]  /*730c0*/  MOV R59, R98 ;  /* 0x00000062003b7202 */ /* 0x000fe20000000f00 */
[----:B---3--:R-:W-:Y:S01]  /*730d0*/  STSM.16.M88.4 [R0], R28 ;  /* 0x0000001c00007844 */ /* 0x008fe20000000200 */
        /* <DEDUP_REMOVED lines=8> */
[----:B------:R-:W-:Y:S01]  /*73160*/  BAR.SYNC.DEFER_BLOCKING 0x0 ;  /* 0x0000000000007b1d */ /* 0x000fe20000010000 */
[----:B------:R-:W-:Y:S01]  /*73170*/  IMAD.MOV.U32 R124, RZ, RZ, R64 ;  /* 0x000000ffff7c7224 */ /* 0x000fe200078e0040 */
[----:B------:R-:W-:Y:S01]  /*73180*/  MOV R125, R66 ;  /* 0x00000042007d7202 */ /* 0x000fe20000000f00 */
[----:B------:R-:W-:Y:S01]  /*73190*/  IMAD.MOV.U32 R127, RZ, RZ, R34 ;  /* 0x000000ffff7f7224 */ /* 0x000fe200078e0022 */
[----:B------:R-:W-:-:S02]  /*731a0*/  MOV R126, R32 ;  /* 0x00000020007e7202 */ /* 0x000fc40000000f00 */
[----:B------:R-:W-:Y:S02]  /*731b0*/  LDS.128 R56, [R252] ;  /* 0x00000000fc387984 */ /* 0x000fe40000000c00 */
[----:B------:R-:W-:Y:S06]  /*731c0*/  BAR.SYNC.DEFER_BLOCKING 0x0 ;  /* 0x0000000000007b1d */ /* 0x000fec0000010000 */
[----:B------:R1:W-:Y:S02]  /*731d0*/  STSM.16.M88.4 [R0], R124 ;  /* 0x0000007c00007844 */ /* 0x0003e40000000200 */
[----:B------:R-:W-:Y:S06]  /*731e0*/  BAR.SYNC.DEFER_BLOCKING 0x0 ;  /* 0x0000000000007b1d */ /* 0x000fec0000010000 */
[----:B-1----:R-:W3:Y:S04]  /*731f0*/  LDL.LU R124, [R1+0x24] ;  /* 0x00002400017c7983 */ /* 0x002ee80000300800 */
[----:B------:R-:W3:Y:S04]  /*73200*/  LDL.LU R125, [R1+0x2c] ;  /* 0x00002c00017d7983 */ /* 0x000ee80000300800 */
[----:B------:R-:W-:Y:S01]  /*73210*/  LDS.128 R152, [R252] ;  /* 0x00000000fc987984 */ /* 0x000fe20000000c00 */
[----:B------:R-:W-:-:S02]  /*73220*/  MOV R126, R225 ;  /* 0x000000e1007e7202 */ /* 0x000fc40000000f00 */
[----:B------:R-:W-:Y:S01]  /*73230*/  MOV R127, R227 ;  /* 0x000000e3007f7202 */ /* 0x000fe20000000f00 */
[----:B------:R-:W-:Y:S01]  /*73240*/  BAR.SYNC.DEFER_BLOCKING 0x0 ;  /* 0x0000000000007b1d */ /* 0x000fe20000010000 */
[----:B------:R-:W-:Y:S01]  /*73250*/  IMAD.MOV.U32 R156, RZ, RZ, R193 ;  /* 0x000000ffff9c7224 */ /* 0x000fe200078e00c1 */
[----:B------:R-:W-:Y:S01]  /*73260*/  MOV R157, R195 ;  /* 0x000000c3009d7202 */ /* 0x000fe20000000f00 */
[----:B------:R-:W-:Y:S01]  /*73270*/  IMAD.MOV.U32 R159, RZ, RZ, R163 ;  /* 0x000000ffff9f7224 */ /* 0x000fe200078e00a3 */
[----:B------:R-:W-:Y:S02]  /*73280*/  MOV R158, R161 ;  /* 0x000000a1009e7202 */ /* 0x000fe40000000f00 */
[----:B------:R-:W-:Y:S01]  /*73290*/  MOV R128, R129 ;  /* 0x0000008100807202 */ /* 0x000fe20000000f00 */
[----:B------:R-:W-:Y:S01]  /*732a0*/  IMAD.MOV.U32 R130, RZ, RZ, R97 ;  /* 0x000000ffff827224 */ /* 0x000fe200078e0061 */
[----:B------:R-:W-:Y:S02]  /*732b0*/  MOV R129, R131 ;  /* 0x0000008300817202 */ /* 0x000fe40000000f00 */
[----:B------:R-:W-:-:S02]  /*732c0*/  MOV R131, R99 ;  /* 0x0000006300837202 */ /* 0x000fc40000000f00 */
[----:B------:R-:W-:Y:S01]  /*732d0*/  MOV R64, R65 ;  /* 0x0000004100407202 */ /* 0x000fe20000000f00 */
[----:B------:R-:W-:Y:S01]  /*732e0*/  IMAD.MOV.U32 R65, RZ, RZ, R67 ;  /* 0x000000ffff417224 */ /* 0x000fe200078e0043 */
[----:B------:R-:W-:Y:S02]  /*732f0*/  MOV R66, R33 ;  /* 0x0000002100427202 */ /* 0x000fe40000000f00 */
        /* <DEDUP_REMOVED lines=15> */
[----:B-1----:R-:W3:Y:S04]  /*733f0*/  LDL.LU R64, [R1+0x30] ;  /* 0x0000300001407983 */ /* 0x002ee80000300800 */
[----:B------:R-:W3:Y:S04]  /*73400*/  LDL.LU R65, [R1+0x38] ;  /* 0x0000380001417983 */ /* 0x000ee80000300800 */
        /* <DEDUP_REMOVED lines=8> */
[----:B------:R-:W-:Y:S01]  /*73490*/  IMAD.MOV.U32 R186, RZ, RZ, R36 ;  /* 0x000000ffffba7224 */ /* 0x000fe200078e0024 */
[----:B------:R-:W-:Y:S02]  /*734a0*/  MOV R184, R68 ;  /* 0x0000004400b87202 */ /* 0x000fe40000000f00 */
[----:B------:R-:W-:Y:S02]  /*734b0*/  MOV R185, R70 ;  /* 0x0000004600b97202 */ /* 0x000fe40000000f00 */
[----:B------:R-:W-:Y:S01]  /*734c0*/  MOV R187, R38 ;  /* 0x0000002600bb7202 */ /* 0x000fe20000000f00 */
[----:B---3--:R-:W-:Y:S01]  /*734d0*/  STSM.16.M88.4 [R0], R64 ;  /* 0x0000004000007844 */ /* 0x008fe20000000200 */
[----:B------:R-:W-:Y:S06]  /*734e0*/  BAR.SYNC.DEFER_BLOCKING 0x0 ;  /* 0x0000000000007b1d */ /* 0x000fec0000010000 */
[----:B------:R-:W-:Y:S02]  /*734f0*/  LDS.128 R96, [R252] ;  /* 0x00000000fc607984 */ /* 0x000fe40000000c00 */
[----:B------:R-:W-:Y:S06]  /*73500*/  BAR.SYNC.DEFER_BLOCKING 0x0 ;  /* 0x0000000000007b1d */ /* 0x000fec0000010000 */
[----:B------:R1:W-:Y:S02]  /*73510*/  STSM.16.M88.4 [R0], R32 ;  /* 0x0000002000007844 */ /* 0x0003e40000000200 */
[----:B------:R-:W-:Y:S06]  /*73520*/  BAR.SYNC.DEFER_BLOCKING 0x0 ;  /* 0x0000000000007b1d */ /* 0x000fec0000010000 */
[----:B------:R-:W-:Y:S01]  /*73530*/  LDS.128 R64, [R252] ;  /* 0x00000000fc407984 */ /* 0x000fe20000000c00 */
[----:B-1----:R-:W-:Y:S01]  /*73540*/  IMAD.MOV.U32 R32, RZ, RZ, R132 ;  /* 0x000000ffff207224 */ /* 0x002fe200078e0084 */
[----:B------:R-:W-:Y:S01]  /*73550*/  MOV R33, R134 ;  /* 0x0000008600217202 */ /* 0x000fe20000000f00 */
[----:B------:R-:W-:Y:S01]  /*73560*/  IMAD.MOV.U32 R35, RZ, RZ, R102 ;  /* 0x000000ffff237224 */ /* 0x000fe200078e0066 */
[----:B------:R-:W-:Y:S01]  /*73570*/  MOV R34, R100 ;  /* 0x0000006400227202 */ /* 0x000fe20000000f00 */
[----:B------:R-:W-:Y:S06]  /*73580*/  BAR.SYNC.DEFER_BLOCKING 0x0 ;  /* 0x0000000000007b1d */ /* 0x000fec0000010000 */
[----:B------:R-:W-:Y:S02]  /*73590*/  STSM.16.M88.4 [R0], R32 ;  /* 0x0000002000007844 */ /* 0x000fe40000000200 */
[----:B------:R-:W-:Y:S06]  /*735a0*/  BAR.SYNC.DEFER_BLOCKING 0x0 ;  /* 0x0000000000007b1d */ /* 0x000fec0000010000 */
[----:B------:R-:W-:Y:S02]  /*735b0*/  LDS.128 R32, [R252] ;  /* 0x00000000fc207984 */ /* 0x000fe40000000c00 */
[----:B------:R-:W-:Y:S06]  /*735c0*/  BAR.SYNC.DEFER_BLOCKING 0x0 ;  /* 0x0000000000007b1d */ /* 0x000fec0000010000 */
[----:B------:R1:W-:Y:S04]  /*735d0*/  STSM.16.M88.4 [R0], R184 ;  /* 0x000000b800007844 */ /* 0x0003e80000000200 */
[----:B-1----:R-:W3:Y:S04]  /*735e0*/  LDL.LU R184, [R1+0x34] ;  /* 0x0000340001b87983 */ /* 0x002ee80000300800 */
[----:B------:R-:W3:Y:S01]  /*735f0*/  LDL.LU R185, [R1+0x3c] ;  /* 0x00003c0001b97983 */ /* 0x000ee20000300800 */
[----:B------:R-:W-:Y:S01]  /*73600*/  IMAD.MOV.U32 R190, RZ, RZ, R165 ;  /* 0x000000ffffbe7224 */ /* 0x000fe200078e00a5 */
[----:B------:R-:W-:Y:S01]  /*73610*/  MOV R191, R167 ;  /* 0x000000a700bf7202 */ /* 0x000fe20000000f00 */
        /* <DEDUP_REMOVED lines=8> */
[----:B------:R-:W-:Y:S01]  /*736a0*/  IMAD.MOV.U32 R133, RZ, RZ, R135 ;  /* 0x000000ffff857224 */ /* 0x000fe200078e0087 */
[----:B------:R-:W-:Y:S02]  /*736b0*/  MOV R134, R101 ;  /* 0x0000006500867202 */ /* 0x000fe40000000f00 */
[----:B------:R-:W-:Y:S01]  /*736c0*/  MOV R135, R103 ;  /* 0x0000006700877202 */ /* 0x000fe20000000f00 */
[----:B------:R-:W-:Y:S01]  /*736d0*/  IMAD.MOV.U32 R68, RZ, RZ, R69 ;  /* 0x000000ffff447224 */ /* 0x000fe200078e0045 */
[----:B------:R-:W-:Y:S01]  /*736e0*/  MOV R69, R71 ;  /* 0x0000004700457202 */ /* 0x000fe20000000f00 */
[----:B------:R-:W-:Y:S01]  /*736f0*/  IMAD.MOV.U32 R71, RZ, RZ, R39 ;  /* 0x000000ffff477224 */ /* 0x000fe200078e0027 */
        /* <DEDUP_REMOVED lines=36> */
[----:B-1----:R-:W-:Y:S01]  /*73940*/  MOV R36, R136 ;  /* 0x0000008800247202 */ /* 0x002fe20000000f00 */
[----:B------:R-:W-:Y:S01]  /*73950*/  IMAD.MOV.U32 R38, RZ, RZ, R104 ;  /* 0x000000ffff267224 */ /* 0x000fe200078e0068 */
[----:B------:R-:W-:-:S02]  /*73960*/  MOV R37, R138 ;  /* 0x0000008a00257202 */ /* 0x000fc40000000f00 */
        /* <DEDUP_REMOVED lines=8> */
[----:B------:R-:W3:Y:S04]  /*739f0*/  LDL.LU R197, [R1+0x4c] ;  /* 0x00004c0001c57983 */ /* 0x000ee80000300800 */
[----:B------:R-:W4:Y:S04]  /*73a00*/  LDL.LU R224, [R1+0x50] ;  /* 0x0000500001e07983 */ /* 0x000f280000300800 */
[----:B------:R-:W4:Y:S01]  /*73a10*/  LDL.LU R225, [R1+0x58] ;  /* 0x0000580001e17983 */ /* 0x000f220000300800 */
[----:B------:R-:W-:Y:S01]  /*73a20*/  MOV R200, R201 ;  /* 0x000000c900c87202 */ /* 0x000fe20000000f00 */
[----:B------:R-:W-:Y:S01]  /*73a30*/  IMAD.MOV.U32 R201, RZ, RZ, R203 ;  /* 0x000000ffffc97224 */ /* 0x000fe200078e00cb */
[----:B------:R-:W-:-:S02]  /*73a40*/  MOV R202, R169 ;  /* 0x000000a900ca7202 */ /* 0x000fc40000000f00 */
[----:B------:R-:W-:Y:S01]  /*73a50*/  MOV R203, R171 ;  /* 0x000000ab00cb7202 */ /* 0x000fe20000000f00 */
[----:B------:R-:W-:Y:S01]  /*73a60*/  BAR.SYNC.DEFER_BLOCKING 0x0 ;  /* 0x0000000000007b1d */ /* 0x000fe20000010000 */
[----:B------:R-:W-:Y:S01]  /*73a70*/  IMAD.MOV.U32 R198, RZ, RZ, R233 ;  /* 0x000000ffffc67224 */ /* 0x000fe200078e00e9 */
[----:B------:R-:W-:-:S04]  /*73a80*/  MOV R199, R235 ;  /* 0x000000eb00c77202 */ /* 0x000fc80000000f00 */
[----:B------:R-:W-:Y:S02]  /*73a90*/  LDS.128 R168, [R252] ;  /* 0x00000000fca87984 */ /* 0x000fe40000000c00 */
[----:B------:R-:W-:Y:S01]  /*73aa0*/  BAR.SYNC.DEFER_BLOCKING 0x0 ;  /* 0x0000000000007b1d */ /* 0x000fe20000010000 */
[----:B------:R-:W-:Y:S01]  /*73ab0*/  IMAD.MOV.U32 R136, RZ, RZ, R137 ;  /* 0x000000ffff887224 */ /* 0x000fe200078e0089 */
[----:B------:R-:W-:Y:S01]  /*73ac0*/  MOV R137, R139 ;  /* 0x0000008b00897202 */ /* 0x000fe20000000f00 */
[----:B------:R-:W-:Y:S01]  /*73ad0*/  IMAD.MOV.U32 R139, RZ, RZ, R107 ;  /* 0x000000ffff8b7224 */ /* 0x000fe200078e006b */
[----:B------:R-:W-:Y:S02]  /*73ae0*/  MOV R138, R105 ;  /* 0x00000069008a7202 */ /* 0x000fe40000000f00 */
[----:B------:R-:W-:Y:S01]  /*73af0*/  MOV R72, R73 ;  /* 0x0000004900487202 */ /* 0x000fe20000000f00 */
[----:B------:R-:W-:Y:S01]  /*73b00*/  IMAD.MOV.U32 R74, RZ, RZ, R41 ;  /* 0x000000ffff4a7224 */ /* 0x000fe200078e0029 */
[----:B------:R-:W-:-:S02]  /*73b10*/  MOV R73, R75 ;  /* 0x0000004b00497202 */ /* 0x000fc40000000f00 */
[----:B------:R-:W-:Y:S01]  /*73b20*/  MOV R75, R43 ;  /* 0x0000002b004b7202 */ /* 0x000fe20000000f00 */
[----:B------:R-:W-:Y:S01]  /*73b30*/  IMAD.MOV.U32 R227, RZ, RZ, R238 ;  /* 0x000000ffffe37224 */ /* 0x000fe200078e00ee */
[----:B------:R-:W-:Y:S01]  /*73b40*/  MOV R226, R236 ;  /* 0x000000ec00e27202 */ /* 0x000fe20000000f00 */
[----:B------:R-:W-:Y:S01]  /*73b50*/  IMAD.MOV.U32 R42, RZ, RZ, R172 ;  /* 0x000000ffff2a7224 */ /* 0x000fe200078e00ac */
        /* <DEDUP_REMOVED lines=14> */
[----:B------:R-:W-:Y:S02]  /*73c40*/  LDS.128 R200, [R252] ;  /* 0x00000000fcc87984 */ /* 0x000fe40000000c00 */
[----:B------:R-:W-:Y:S06]  /*73c50*/  BAR.SYNC.DEFER_BLOCKING 0x0 ;  /* 0x0000000000007b1d */ /* 0x000fec0000010000 */
[----:B----4-:R-:W-:Y:S02]  /*73c60*/  STSM.16.M88.4 [R0], R224 ;  /* 0x000000e000007844 */ /* 0x010fe40000000200 */
[----:B------:R-:W-:Y:S01]  /*73c70*/  BAR.SYNC.DEFER_BLOCKING 0x0 ;  /* 0x0000000000007b1d */ /* 0x000fe20000010000 */
[----:B------:R-:W-:-:S02]  /*73c80*/  MOV R40, R204 ;  /* 0x000000cc00287202 */ /* 0x000fc40000000f00 */
[----:B------:R-:W-:-:S03]  /*73c90*/  MOV R41, R206 ;  /* 0x000000ce00297202 */ /* 0x000fc60000000f00 */
[----:B------:R-:W-:Y:S01]  /*73ca0*/  LDS.128 R104, [R252] ;  /* 0x00000000fc687984 */ /* 0x000fe20000000c00 */
[----:B------:R-:W-:Y:S01]  /*73cb0*/  MOV R43, R174 ;  /* 0x000000ae002b7202 */ /* 0x000fe20000000f00 */
[----:B------:R-:W-:Y:S06]  /*73cc0*/  BAR.SYNC.DEFER_BLOCKING 0x0 ;  /* 0x0000000000007b1d */ /* 0x000fec0000010000 */
[----:B------:R-:W-:Y:S02]  /*73cd0*/  STSM.16.M88.4 [R0], R40 ;  /* 0x0000002800007844 */ /* 0x000fe40000000200 */
[----:B------:R-:W-:Y:S01]  /*73ce0*/  BAR.SYNC.DEFER_BLOCKING 0x0 ;  /* 0x0000000000007b1d */ /* 0x000fe20000010000 */
[----:B-1----:R-:W-:Y:S01]  /*73cf0*/  MOV R72, R140 ;  /* 0x0000008c00487202 */ /* 0x002fe20000000f00 */
[----:B------:R-:W-:Y:S01]  /*73d00*/  IMAD.MOV.U32 R73, RZ, RZ, R142 ;  /* 0x000000ffff497224 */ /* 0x000fe200078e008e */
[----:B------:R-:W-:-:S03]  /*73d10*/  MOV R74, R108 ;  /* 0x0000006c004a7202 */ /* 0x000fc60000000f00 */
[----:B------:R-:W-:Y:S01]  /*73d20*/  LDS.128 R40, [R252] ;  /* 0x00000000fc287984 */ /* 0x000fe20000000c00 */
[----:B------:R-:W-:Y:S01]  /*73d30*/  MOV R75, R110 ;  /* 0x0000006e004b7202 */ /* 0x000fe20000000f00 */
        /* <DEDUP_REMOVED lines=9> */
[----:B------:R1:W-:Y:S04]  /*73dd0*/  STSM.16.M88.4 [R0], R220 ;  /* 0x000000dc00007844 */ /* 0x0003e80000000200 */
[----:B-1----:R-:W3:Y:S04]  /*73de0*/  LDL.LU R220, [R1+0x54] ;  /* 0x0000540001dc7983 */ /* 0x002ee80000300800 */
[----:B------:R-:W3:Y:S01]  /*73df0*/  LDL.LU R221, [R1+0x5c] ;  /* 0x00005c0001dd7983 */ /* 0x000ee20000300800 */
[----:B------:R-:W-:Y:S01]  /*73e00*/  MOV R226, R173 ;  /* 0x000000ad00e27202 */ /* 0x000fe20000000f00 */
[----:B------:R-:W-:Y:S01]  /*73e10*/  IMAD.MOV.U32 R227, RZ, RZ, R175 ;  /* 0x000000ffffe37224 */ /* 0x000fe200078e00af */
[----:B------:R-:W-:Y:S01]  /*73e20*/  BAR.SYNC.DEFER_BLOCKING 0x0 ;  /* 0x0000000000007b1d */ /* 0x000fe20000010000 */
[----:B------:R-:W-:-:S02]  /*73e30*/  MOV R222, R237 ;  /* 0x000000ed00de7202 */ /* 0x000fc40000000f00 */
[----:B------:R-:W-:-:S03]  /*73e40*/  MOV R223, R239 ;  /* 0x000000ef00df7202 */ /* 0x000fc60000000f00 */
[----:B------:R-:W-:Y:S02]  /*73e50*/  LDS.128 R172, [R252] ;  /* 0x00000000fcac7984 */ /* 0x000fe40000000c00 */
[----:B------:R-:W-:Y:S01]  /*73e60*/  BAR.SYNC.DEFER_BLOCKING 0x0 ;  /* 0x0000000000007b1d */ /* 0x000fe20000010000 */
[----:B------:R-:W-:Y:S01]  /*73e70*/  IMAD.MOV.U32 R224, RZ, RZ, R205 ;  /* 0x000000ffffe07224 */ /* 0x000fe200078e00cd */
[----:B------:R-:W-:-:S04]  /*73e80*/  MOV R225, R207 ;  /* 0x000000cf00e17202 */ /* 0x000fc80000000f00 */
[----:B---3--:R-:W-:Y:S02]  /*73e90*/  STSM.16.M88.4 [R0], R220 ;  /* 0x000000dc00007844 */ /* 0x008fe40000000200 */
[----:B------:R-:W-:Y:S06]  /*73ea0*/  BAR.SYNC.DEFER_BLOCKING 0x0 ;  /* 0x0000000000007b1d */ /* 0x000fec0000010000 */
[----:B------:R-:W-:Y:S02]  /*73eb0*/  LDS.128 R204, [R252] ;  /* 0x00000000fccc7984 */ /* 0x000fe40000000c00 */
[----:B------:R-:W-:Y:S06]  /*73ec0*/  BAR.SYNC.DEFER_BLOCKING 0x0 ;  /* 0x0000000000007b1d */ /* 0x000fec0000010000 */
[----:B------:R1:W-:Y:S04]  /*73ed0*/  STSM.16.M88.4 [R0], R224 ;  /* 0x000000e000007844 */ /* 0x0003e80000000200 */
[----:B-1----:R-:W3:Y:S04]  /*73ee0*/  LDL.LU R224, [R1+0x60] ;  /* 0x0000600001e07983 */ /* 0x002ee80000300800 */
[----:B------:R-:W3:Y:S01]  /*73ef0*/  LDL.LU R225, [R1+0x68] ;  /* 0x0000680001e17983 */ /* 0x000ee20000300800 */
[----:B------:R-:W-:-:S02]  /*73f00*/  MOV R220, R141 ;  /* 0x0000008d00dc7202 */ /* 0x000fc40000000f00 */
[----:B------:R-:W-:Y:S01]  /*73f10*/  MOV R221, R143 ;  /* 0x0000008f00dd7202 */ /* 0x000fe20000000f00 */
[----:B------:R-:W-:Y:S01]  /*73f20*/  BAR.SYNC.DEFER_BLOCKING 0x0 ;  /* 0x0000000000007b1d */ /* 0x000fe20000010000 */
[----:B------:R-:W-:Y:S01]  /*73f30*/  IMAD.MOV.U32 R222, RZ, RZ, R109 ;  /* 0x000000ffffde7224 */ /* 0x000fe200078e006d */
[----:B------:R-:W-:-:S04]  /*73f40*/  MOV R223, R111 ;  /* 0x0000006f00df7202 */ /* 0x000fc80000000f00 */
[----:B------:R-:W-:Y:S02]  /*73f50*/  LDS.128 R140, [R252] ;  /* 0x00000000fc8c7984 */ /* 0x000fe40000000c00 */
[----:B------:R-:W-:Y:S06]  /*73f60*/  BAR.SYNC.DEFER_BLOCKING 0x0 ;  /* 0x0000000000007b1d */ /* 0x000fec0000010000 */
[----:B------:R1:W-:Y:S01]  /*73f70*/  STSM.16.M88.4 [R0], R220 ;  /* 0x000000dc00007844 */ /* 0x0003e20000000200 */
[----:B------:R-:W-:Y:S01]  /*73f80*/  MOV R108, R77 ;  /* 0x0000004d006c7202 */ /* 0x000fe20000000f00 */
[----:B------:R-:W-:Y:S01]  /*73f90*/  IMAD.MOV.U32 R109, RZ, RZ, R79 ;  /* 0x000000ffff6d7224 */ /* 0x000fe200078e004f */
[----:B------:R-:W-:Y:S01]  /*73fa0*/  BAR.SYNC.DEFER_BLOCKING 0x0 ;  /* 0x0000000000007b1d */ /* 0x000fe20000010000 */
[----:B------:R-:W-:-:S02]  /*73fb0*/  MOV R110, R45 ;  /* 0x0000002d006e7202 */ /* 0x000fc40000000f00 */
[----:B------:R-:W-:-:S03]  /*73fc0*/  MOV R111, R47 ;  /* 0x0000002f006f7202 */ /* 0x000fc60000000f00 */
[----:B------:R-:W-:Y:S02]  /*73fd0*/  LDS.128 R76, [R252] ;  /* 0x00000000fc4c7984 */ /* 0x000fe40000000c00 */
[----:B------:R-:W-:Y:S06]  /*73fe0*/  BAR.SYNC.DEFER_BLOCKING 0x0 ;  /* 0x0000000000007b1d */ /* 0x000fec0000010000 */
[----:B------:R-:W-:Y:S02]  /*73ff0*/  STSM.16.M88.4 [R0], R108 ;  /* 0x0000006c00007844 */ /* 0x000fe40000000200 */
[----:B------:R-:W-:Y:S01]  /*74000*/  BAR.SYNC.DEFER_BLOCKING 0x0 ;  /* 0x0000000000007b1d */ /* 0x000fe20000010000 */
[----:B------:R-:W-:Y:S01]  /*74010*/  IMAD.MOV.U32 R226, RZ, RZ, R240 ;  /* 0x000000ffffe27224 */ /* 0x000fe200078e00f0 */
[----:B------:R-:W-:-:S04]  /*74020*/  MOV R227, R242 ;  /* 0x000000f200e37202 */ /* 0x000fc80000000f00 */
[----:B------:R-:W-:Y:S02]  /*74030*/  LDS.128 R108, [R252] ;  /* 0x00000000fc6c7984 */ /* 0x000fe40000000c00 */
[----:B------:R-:W-:Y:S01]  /*74040*/  BAR.SYNC.DEFER_BLOCKING 0x0 ;  /* 0x0000000000007b1d */ /* 0x000fe20000010000 */
        /* <DEDUP_REMOVED lines=8> */
[----:B-1----:R-:W-:Y:S01]  /*740d0*/  IMAD.MOV.U32 R222, RZ, RZ, R48 ;  /* 0x000000ffffde7224 */ /* 0x002fe200078e0030 */
        /* <DEDUP_REMOVED lines=11> */
[----:B------:R-:W-:-:S02]  /*74190*/  MOV R221, R82 ;  /* 0x0000005200dd7202 */ /* 0x000fc40000000f00 */
[----:B------:R-:W-:-:S03]  /*741a0*/  MOV R223, R50 ;  /* 0x0000003200df7202 */ /* 0x000fc60000000f00 */
[----:B------:R-:W-:Y:S02]  /*741b0*/  LDS.128 R228, [R252] ;  /* 0x00000000fce47984 */ /* 0x000fe40000000c00 */
[----:B------:R-:W-:Y:S06]  /*741c0*/  BAR.SYNC.DEFER_BLOCKING 0x0 ;  /* 0x0000000000007b1d */ /* 0x000fec0000010000 */
[----:B------:R1:W-:Y:S04]  /*741d0*/  STSM.16.M88.4 [R0], R220 ;  /* 0x000000dc00007844 */ /* 0x0003e80000000200 */
[----:B-1----:R-:W3:Y:S04]  /*741e0*/  LDL.LU R220, [R1+0x64] ;  /* 0x0000640001dc7983 */ /* 0x002ee80000300800 */
[----:B------:R-:W3:Y:S01]  /*741f0*/  LDL.LU R221, [R1+0x6c] ;  /* 0x00006c0001dd7983 */ /* 0x000ee20000300800 */
[----:B------:R-:W-:-:S03]  /*74200*/  MOV R222, R241 ;  /* 0x000000f100de7202 */ /* 0x000fc60000000f00 */
[----:B------:R-:W4:Y:S04]  /*74210*/  LDL.LU R240, [R1+0x70] ;  /* 0x0000700001f07983 */ /* 0x000f280000300800 */
[----:B------:R-:W4:Y:S01]  /*74220*/  LDL.LU R241, [R1+0x78] ;  /* 0x0000780001f17983 */ /* 0x000f220000300800 */
[----:B------:R-:W-:Y:S01]  /*74230*/  MOV R208, R209 ;  /* 0x000000d100d07202 */ /* 0x000fe20000000f00 */
[----:B------:R-:W-:Y:S01]  /*74240*/  IMAD.MOV.U32 R210, RZ, RZ, R177 ;  /* 0x000000ffffd27224 */ /* 0x000fe200078e00b1 */
[----:B------:R-:W-:Y:S02]  /*74250*/  MOV R209, R211 ;  /* 0x000000d300d17202 */ /* 0x000fe40000000f00 */
[----:B------:R-:W-:Y:S01]  /*74260*/  MOV R211, R179 ;  /* 0x000000b300d37202 */ /* 0x000fe20000000f00 */
[----:B------:R-:W-:Y:S01]  /*74270*/  BAR.SYNC.DEFER_BLOCKING 0x0 ;  /* 0x0000000000007b1d */ /* 0x000fe20000010000 */
[----:B------:R-:W-:-:S05]  /*74280*/  IMAD.MOV.U32 R223, RZ, RZ, R243 ;  /* 0x000000ffffdf7224 */ /* 0x000fca00078e00f3 */
        /* <DEDUP_REMOVED lines=9> */
[----:B------:R-:W-:-:S02]  /*74320*/  MOV R82, R49 ;  /* 0x0000003100527202 */ /* 0x000fc40000000f00 */
        /* <DEDUP_REMOVED lines=18> */
[----:B----4-:R1:W-:Y:S02]  /*74450*/  STSM.16.M88.4 [R0], R240 ;  /* 0x000000f000007844 */ /* 0x0103e40000000200 */
[----:B------:R-:W-:Y:S01]  /*74460*/  BAR.SYNC.DEFER_BLOCKING 0x0 ;  /* 0x0000000000007b1d */ /* 0x000fe20000010000 */
[----:B------:R-:W-:Y:S01]  /*74470*/  IMAD.MOV.U32 R48, RZ, RZ, R212 ;  /* 0x000000ffff307224 */ /* 0x000fe200078e00d4 */
[----:B------:R-:W-:Y:S01]  /*74480*/  MOV R49, R214 ;  /* 0x000000d600317202 */ /* 0x000fe20000000f00 */
[----:B------:R-:W-:Y:S01]  /*74490*/  IMAD.MOV.U32 R51, RZ, RZ, R182 ;  /* 0x000000ffff337224 */ /* 0x000fe200078e00b6 */
[----:B------:R-:W-:Y:S01]  /*744a0*/  MOV R50, R180 ;  /* 0x000000b400327202 */ /* 0x000fe20000000f00 */
[----:B------:R-:W-:Y:S01]  /*744b0*/  IMAD.MOV.U32 R238, RZ, RZ, R116 ;  /* 0x000000ffffee7224 */ /* 0x000fe200078e0074 */
[----:B------:R-:W-:-:S02]  /*744c0*/  MOV R236, R148 ;  /* 0x0000009400ec7202 */ /* 0x000fc40000000f00 */
[----:B------:R-:W-:Y:S02]  /*744d0*/  MOV R237, R150 ;  /* 0x0000009600ed7202 */ /* 0x000fe40000000f00 */
[----:B------:R-:W-:Y:S01]  /*744e0*/  MOV R239, R118 ;  /* 0x0000007600ef7202 */ /* 0x000fe20000000f00 */
[----:B------:R-:W-:Y:S01]  /*744f0*/  IMAD.MOV.U32 R233, RZ, RZ, R86 ;  /* 0x000000ffffe97224 */ /* 0x000fe200078e0056 */
[----:B------:R-:W-:Y:S01]  /*74500*/  MOV R232, R84 ;  /* 0x0000005400e87202 */ /* 0x000fe20000000f00 */
[----:B-1----:R-:W1:Y:S01]  /*74510*/  LDC R240, c[0x0][0x244] ;  /* 0x00009100fff07b82 */ /* 0x002e620000000800 */
[----:B------:R-:W3:Y:S07]  /*74520*/  LDS.128 R80, [R252] ;  /* 0x00000000fc507984 */ /* 0x000eee0000000c00 */
[----:B------:R-:W-:Y:S06]  /*74530*/  BAR.SYNC.DEFER_BLOCKING 0x0 ;  /* 0x0000000000007b1d */ /* 0x000fec0000010000 */
[----:B------:R-:W-:Y:S02]  /*74540*/  STSM.16.M88.4 [R0], R48 ;  /* 0x0000003000007844 */ /* 0x000fe40000000200 */
[----:B------:R-:W-:Y:S06]  /*74550*/  BAR.SYNC.DEFER_BLOCKING 0x0 ;  /* 0x0000000000007b1d */ /* 0x000fec0000010000 */
[----:B------:R-:W4:Y:S02]  /*74560*/  LDS.128 R48, [R252] ;  /* 0x00000000fc307984 */ /* 0x000f240000000c00 */
[----:B------:R-:W-:Y:S06]  /*74570*/  BAR.SYNC.DEFER_BLOCKING 0x0 ;  /* 0x0000000000007b1d */ /* 0x000fec0000010000 */
[----:B------:R-:W-:Y:S02]  /*74580*/  STSM.16.M88.4 [R0], R236 ;  /* 0x000000ec00007844 */ /* 0x000fe40000000200 */
[----:B------:R-:W-:Y:S01]  /*74590*/  BAR.SYNC.DEFER_BLOCKING 0x0 ;  /* 0x0000000000007b1d */ /* 0x000fe20000010000 */
[----:B------:R-:W-:-:S02]  /*745a0*/  MOV R234, R52 ;  /* 0x0000003400ea7202 */ /* 0x000fc40000000f00 */
[----:B------:R-:W-:-:S03]  /*745b0*/  MOV R235, R54 ;  /* 0x0000003600eb7202 */ /* 0x000fc60000000f00 */
[----:B------:R-:W4:Y:S02]  /*745c0*/  LDS.128 R236, [R252] ;  /* 0x00000000fcec7984 */ /* 0x000f240000000c00 */
[----:B------:R-:W-:Y:S06]  /*745d0*/  BAR.SYNC.DEFER_BLOCKING 0x0 ;  /* 0x0000000000007b1d */ /* 0x000fec0000010000 */
[----:B---3--:R-:W-:Y:S04]  /*745e0*/  STL [R1+0x1ab0], R83 ;  /* 0x001ab05301007387 */ /* 0x008fe80000100800 */
[----:B------:R3:W-:Y:S04]  /*745f0*/  STSM.16.M88.4 [R0], R232 ;  /* 0x000000e800007844 */ /* 0x0007e80000000200 */
[----:B---3--:R-:W3:Y:S04]  /*74600*/  LDL.LU R232, [R1+0x74] ;  /* 0x0000740001e87983 */ /* 0x008ee80000300800 */
[----:B------:R-:W3:Y:S01]  /*74610*/  LDL.LU R233, [R1+0x7c] ;  /* 0x00007c0001e97983 */ /* 0x000ee20000300800 */
[----:B------:R-:W-:Y:S01]  /*74620*/  MOV R212, R213 ;  /* 0x000000d500d47202 */ /* 0x000fe20000000f00 */
[----:B------:R-:W-:Y:S01]  /*74630*/  IMAD.MOV.U32 R213, RZ, RZ, R215 ;  /* 0x000000ffffd57224 */ /* 0x000fe200078e00d7 */
[----:B------:R-:W-:Y:S01]  /*74640*/  MOV R214, R181 ;  /* 0x000000b500d67202 */ /* 0x000fe20000000f00 */
[----:B------:R-:W-:Y:S01]  /*74650*/  IMAD.MOV.U32 R234, RZ, RZ, R245 ;  /* 0x000000ffffea7224 */ /* 0x000fe200078e00f5 */
[----:B------:R-:W-:Y:S01]  /*74660*/  MOV R215, R183 ;  /* 0x000000b700d77202 */ /* 0x000fe20000000f00 */
[----:B------:R-:W-:Y:S01]  /*74670*/  BAR.SYNC.DEFER_BLOCKING 0x0 ;  /* 0x0000000000007b1d */ /* 0x000fe20000010000 */
[----:B------:R-:W-:-:S05]  /*74680*/  MOV R235, R247 ;  /* 0x000000f700eb7202 */ /* 0x000fca0000000f00 */
[----:B------:R-:W4:Y:S04]  /*74690*/  LDL.LU R242, [R1+0xc0] ;  /* 0x0000c00001f27983 */ /* 0x000f280000300800 */
[----:B------:R-:W4:Y:S04]  /*746a0*/  LDL.LU R243, [R1+0xa0] ;  /* 0x0000a00001f37983 */ /* 0x000f280000300800 */
[----:B------:R-:W4:Y:S04]  /*746b0*/  LDL.LU R241, [R1+0x80] ;  /* 0x0000800001f17983 */ /* 0x000f280000300800 */
[----:B------:R-:W1:Y:S04]  /*746c0*/  LDL.LU R83, [R1+0x1234] ;  /* 0x0012340001537983 */ /* 0x000e680000300800 */
[----:B------:R-:W4:Y:S01]  /*746d0*/  LDS.128 R180, [R252] ;  /* 0x00000000fcb47984 */ /* 0x000f220000000c00 */
[----:B------:R-:W-:Y:S06]  /*746e0*/  BAR.SYNC.DEFER_BLOCKING 0x0 ;  /* 0x0000000000007b1d */ /* 0x000fec0000010000 */
[----:B------:R-:W4:Y:S04]  /*746f0*/  LDL.LU R246, [R1+0x123c] ;  /* 0x00123c0001f67983 */ /* 0x000f280000300800 */
[----:B------:R-:W4:Y:S04]  /*74700*/  LDL.LU R244, [R1+0x1238] ;  /* 0x0012380001f47983 */ /* 0x000f280000300800 */
[----:B------:R-:W4:Y:S04]  /*74710*/  LDL.LU R245, [R1+0x90] ;  /* 0x0000900001f57983 */ /* 0x000f280000300800 */
[----:B------:R-:W4:Y:S04]  /*74720*/  LDL.LU R247, [R1+0x1240] ;  /* 0x0012400001f77983 */ /* 0x000f280000300800 */
[----:B---3--:R-:W-:Y:S01]  /*74730*/  STSM.16.M88.4 [R0], R232 ;  /* 0x000000e800007844 */ /* 0x008fe20000000200 */
[----:B------:R-:W-:Y:S06]  /*74740*/  BAR.SYNC.DEFER_BLOCKING 0x0 ;  /* 0x0000000000007b1d */ /* 0x000fec0000010000 */
[----:B------:R-:W3:Y:S02]  /*74750*/  LDS.128 R232, [R252] ;  /* 0x00000000fce87984 */ /* 0x000ee40000000c00 */
[----:B------:R-:W-:Y:S06]  /*74760*/  BAR.SYNC.DEFER_BLOCKING 0x0 ;  /* 0x0000000000007b1d */ /* 0x000fec0000010000 */
[----:B------:R2:W-:Y:S04]  /*74770*/  STSM.16.M88.4 [R0], R212 ;  /* 0x000000d400007844 */ /* 0x0005e80000000200 */
[----:B--2---:R-:W2:Y:S01]  /*74780*/  LDL.LU R215, [R1+0xd0] ;  /* 0x0000d00001d77983 */ /* 0x004ea20000300800 */
[----:B------:R-:W-:Y:S01]  /*74790*/  IMAD.MOV.U32 R148, RZ, RZ, R149 ;  /* 0x000000ffff947224 */ /* 0x000fe200078e0095 */
[----:B------:R-:W-:Y:S01]  /*747a0*/  MOV R149, R151 ;  /* 0x0000009700957202 */ /* 0x000fe20000000f00 */
[----:B------:R-:W-:Y:S01]  /*747b0*/  IMAD.MOV.U32 R151, RZ, RZ, R119 ;  /* 0x000000ffff977224 */ /* 0x000fe200078e0077 */
[----:B------:R-:W-:Y:S01]  /*747c0*/  MOV R150, R117 ;  /* 0x0000007500967202 */ /* 0x000fe20000000f00 */
[----:B------:R-:W-:Y:S01]  /*747d0*/  BAR.SYNC.DEFER_BLOCKING 0x0 ;  /* 0x0000000000007b1d */ /* 0x000fe20000010000 */
[----:B------:R-:W-:Y:S01]  /*747e0*/  IMAD.MOV.U32 R84, RZ, RZ, R85 ;  /* 0x000000ffff547224 */ /* 0x000fe200078e0055 */
[----:B------:R-:W-:Y:S01]  /*747f0*/  MOV R86, R53 ;  /* 0x0000003500567202 */ /* 0x000fe20000000f00 */
[C---:B-1----:R-:W-:Y:S01]  /*74800*/  IMAD R3, R83.reuse, R240, RZ ;  /* 0x000000f053037224 */ /* 0x042fe200078e02ff */
[----:B------:R-:W-:-:S02]  /*74810*/  ISETP.GE.AND P0, PT, R83, UR10, PT ;  /* 0x0000000a53007c0c */ /* 0x000fc4000bf06270 */
[C---:B------:R-:W-:Y:S01]  /*74820*/  ISETP.GE.AND P3, PT, R8.reuse, R23, PT ;  /* 0x000000170800720c */ /* 0x040fe20003f66270 */
[----:B------:R-:W-:Y:S01]  /*74830*/  IMAD R214, R8, UR28, RZ ;  /* 0x0000001c08d67c24 */ /* 0x000fe2000f8e02ff */
[----:B------:R-:W3:Y:S04]  /*74840*/  LDL.LU R213, [R1+0xb0] ;  /* 0x0000b00001d57983 */ /* 0x000ee80000300800 */
[----:B------:R-:W1:Y:S01]  /*74850*/  LDS.128 R116, [R252] ;  /* 0x00000000fc747984 */ /* 0x000e620000000c00 */
[----:B------:R-:W-:Y:S01]  /*74860*/  MOV R85, R87 ;  /* 0x0000005700557202 */ /* 0x000fe20000000f00 */
[----:B------:R-:W-:Y:S01]  /*74870*/  ULDC.64 UR10, c[0x0][0x228] ;  /* 0x00008a00000a7ab9 */ /* 0x000fe20000000a00 */
[----:B------:R-:W-:Y:S06]  /*74880*/  BAR.SYNC.DEFER_BLOCKING 0x0 ;  /* 0x0000000000007b1d */ /* 0x000fec0000010000 */
[----:B------:R4:W-:Y:S01]  /*74890*/  STSM.16.M88.4 [R0], R148 ;  /* 0x0000009400007844 */ /* 0x0009e20000000200 */
[----:B------:R-:W-:Y:S01]  /*748a0*/  IMAD.MOV.U32 R87, RZ, RZ, R55 ;  /* 0x000000ffff577224 */ /* 0x000fe200078e0037 */
[----:B------:R-:W-:Y:S06]  /*748b0*/  BAR.SYNC.DEFER_BLOCKING 0x0 ;  /* 0x0000000000007b1d */ /* 0x000fec0000010000 */
[----:B------:R-:W1:Y:S02]  /*748c0*/  LDS.128 R52, [R252] ;  /* 0x00000000fc347984 */ /* 0x000e640000000c00 */
[----:B------:R-:W-:Y:S01]  /*748d0*/  BAR.SYNC.DEFER_BLOCKING 0x0 ;  /* 0x0000000000007b1d */ /* 0x000fe20000010000 */
[----:B------:R-:W-:-:S02]  /*748e0*/  LEA R11, R240, R3, 0x7 ;  /* 0x00000003f00b7211 */ /* 0x000fc400078e38ff */
[----:B------:R-:W-:Y:S02]  /*748f0*/  LEA R2, P4, R3, UR6, 0x2 ;  /* 0x0000000603027c11 */ /* 0x000fe4000f8810ff */
[----:B------:R-:W-:Y:S02]  /*74900*/  LEA R10, P5, R11, UR6, 0x2 ;  /* 0x000000060b0a7c11 */ /* 0x000fe4000f8a10ff */
[----:B------:R-:W-:Y:S02]  /*74910*/  ISETP.LT.AND P0, PT, R8, UR31, !P0 ;  /* 0x0000001f08007c0c */ /* 0x000fe4000c701270 */
[----:B----4-:R-:W-:Y:S01]  /*74920*/  ISETP.LT.AND P6, PT, R247, UR4, !P3 ;  /* 0x00000004f7007c0c */ /* 0x010fe2000dfc1270 */
[----:B------:R-:W-:Y:S01]  /*74930*/  ULDC UR4, c[0x0][0x228] ;  /* 0x00008a0000047ab9 */ /* 0x000fe20000000800 */
[----:B------:R-:W-:Y:S01]  /*74940*/  STSM.16.M88.4 [R0], R84 ;  /* 0x0000005400007844 */ /* 0x000fe20000000200 */
[----:B------:R-:W-:Y:S02]  /*74950*/  LEA R9, R240, R11, 0x7 ;  /* 0x0000000bf0097211 */ /* 0x000fe400078e38ff */
[----:B------:R-:W-:-:S02]  /*74960*/  LEA.HI.X.SX32 R3, R3, UR7, 0x2, P4 ;  /* 0x0000000703037c11 */ /* 0x000fc4000a0f16ff */
[----:B------:R-:W-:Y:S01]  /*74970*/  LEA.HI.X.SX32 R11, R11, UR7, 0x2, P5 ;  /* 0x000000070b0b7c11 */ /* 0x000fe2000a8f16ff */
[C---:B------:R-:W-:Y:S01]  /*74980*/  IMAD.WIDE R150, R214.reuse, 0x4, R2 ;  /* 0x00000004d6967825 */ /* 0x040fe200078e0202 */
[----:B------:R-:W-:Y:S03]  /*74990*/  BAR.SYNC.DEFER_BLOCKING 0x0 ;  /* 0x0000000000007b1d */ /* 0x000fe60000010000 */
[----:B------:R-:W-:-:S03]  /*749a0*/  IMAD.WIDE R148, R214, 0x4, R10 ;  /* 0x00000004d6947825 */ /* 0x000fc600078e020a */
[----:B--2---:R-:W-:Y:S04]  /*749b0*/  @P0 STG.E desc[UR8][R150.64], R215 ;  /* 0x000000d796000986 */ /* 0x004fe8000c101908 */
[----:B------:R2:W-:Y:S04]  /*749c0*/  @P6 STG.E desc[UR8][R148.64], R242 ;  /* 0x000000f294006986 */ /* 0x0005e8000c101908 */
[----:B--2---:R-:W2:Y:S01]  /*749d0*/  LDL.LU R242, [R1] ;  /* 0x0000000001f27983 */ /* 0x004ea20000300800 */
[----:B------:R-:W-:Y:S02]  /*749e0*/  LEA R0, R240, R9, 0x7 ;  /* 0x00000009f0007211 */ /* 0x000fe400078e38ff */
[----:B------:R-:W-:-:S02]  /*749f0*/  LEA R84, P4, R9, UR6, 0x2 ;  /* 0x0000000609547c11 */ /* 0x000fc4000f8810ff */
[----:B------:R-:W-:Y:S02]  /*74a00*/  ISETP.LT.AND P0, PT, R246, UR26, !P3 ;  /* 0x0000001af6007c0c */ /* 0x000fe4000df01270 */
[C---:B------:R-:W-:Y:S02]  /*74a10*/  LEA R86, P5, R0.reuse, UR6, 0x2 ;  /* 0x0000000600567c11 */ /* 0x040fe4000f8a10ff */
[----:B------:R-:W-:Y:S02]  /*74a20*/  LEA.HI.X.SX32 R85, R9, UR7, 0x2, P4 ;  /* 0x0000000709557c11 */ /* 0x000fe4000a0f16ff */
[----:B------:R-:W-:Y:S02]  /*74a30*/  LEA.HI.X.SX32 R87, R0, UR7, 0x2, P5 ;  /* 0x0000000700577c11 */ /* 0x000fe4000a8f16ff */
[----:B------:R-:W-:Y:S01]  /*74a40*/  ISETP.LT.AND P3, PT, R244, UR24, !P3 ;  /* 0x00000018f4007c0c */ /* 0x000fe2000df61270 */
[----:B------:R-:W-:Y:S01]  /*74a50*/  IMAD.WIDE R148, R214, 0x4, R84 ;  /* 0x00000004d6947825 */ /* 0x000fe200078e0254 */
[----:B------:R-:W-:Y:S01]  /*74a60*/  ISETP.LT.AND P5, PT, R83, UR22, !P2 ;  /* 0x0000001653007c0c */ /* 0x000fe2000d7a1270 */
[----:B------:R-:W-:Y:S01]  /*74a70*/  ULDC.64 UR6, c[0x0][0x228] ;  /* 0x00008a0000067ab9 */ /* 0x000fe20000000a00 */
[----:B------:R-:W-:-:S02]  /*74a80*/  ISETP.LT.AND P6, PT, R247, UR20, !P2 ;  /* 0x00000014f7007c0c */ /* 0x000fc4000d7c1270 */
[----:B------:R-:W-:Y:S01]  /*74a90*/  ISETP.LT.AND P4, PT, R246, UR18, !P2 ;  /* 0x00000012f6007c0c */ /* 0x000fe2000d781270 */
[C---:B------:R-:W-:Y:S01]  /*74aa0*/  VIADD R9, R214.reuse, UR28 ;  /* 0x0000001cd6097c36 */ /* 0x040fe20008000000 */
[----:B---3--:R3:W-:Y:S01]  /*74ab0*/  @P0 STG.E desc[UR8][R148.64], R213 ;  /* 0x000000d594000986 */ /* 0x0087e2000c101908 */
[----:B------:R-:W-:Y:S01]  /*74ac0*/  IMAD.WIDE R214, R214, 0x4, R86 ;  /* 0x00000004d6d67825 */ /* 0x000fe200078e0256 */
[----:B------:R-:W-:-:S03]  /*74ad0*/  ISETP.LT.AND P2, PT, R244, UR16, !P2 ;  /* 0x00000010f4007c0c */ /* 0x000fc6000d741270 */
[C---:B------:R-:W-:Y:S01]  /*74ae0*/  IMAD.WIDE R150, R9.reuse, 0x4, R10 ;  /* 0x0000000409967825 */ /* 0x040fe200078e020a */
[----:B------:R4:W-:Y:S03]  /*74af0*/  @P3 STG.E desc[UR8][R214.64], R243 ;  /* 0x000000f3d6003986 */ /* 0x0009e6000c101908 */
[----:B---3--:R-:W-:-:S04]  /*74b00*/  IMAD.WIDE R212, R9, 0x4, R2 ;  /* 0x0000000409d47825 */ /* 0x008fc800078e0202 */
[C---:B------:R-:W-:Y:S01]  /*74b10*/  IMAD.WIDE R148, R9.reuse, 0x4, R84 ;  /* 0x0000000409947825 */ /* 0x040fe200078e0254 */
[----:B------:R3:W-:Y:S04]  /*74b20*/  @P5 STG.E desc[UR8][R212.64], R245 ;  /* 0x000000f5d4005986 */ /* 0x0007e8000c101908 */
[----:B------:R1:W-:Y:S04]  /*74b30*/  @P6 STG.E desc[UR8][R150.64], R241 ;  /* 0x000000f196006986 */ /* 0x0003e8000c101908 */
[----:B----4-:R-:W4:Y:S04]  /*74b40*/  LDL.LU R243, [R1+0xc4] ;  /* 0x0000c40001f37983 */ /* 0x010f280000300800 */
[----:B------:R-:W4:Y:S04]  /*74b50*/  LDL.LU R240, [R1+0xb4] ;  /* 0x0000b40001f07983 */ /* 0x000f280000300800 */
[----:B---3--:R-:W3:Y:S04]  /*74b60*/  LDL.LU R245, [R1+0xa4] ;  /* 0x0000a40001f57983 */ /* 0x008ee80000300800 */
[----:B-1----:R-:W3:Y:S04]  /*74b70*/  LDL.LU R241, [R1+0x94] ;  /* 0x0000940001f17983 */ /* 0x002ee80000300800 */
[----:B--2---:R1:W-:Y:S02]  /*74b80*/  @P4 STG.E desc[UR8][R148.64], R242 ;  /* 0x000000f294004986 */ /* 0x0043e4000c101908 */
[----:B-1----:R-:W-:-:S02]  /*74b90*/  IMAD.WIDE R148, R9, 0x4, R86 ;  /* 0x0000000409947825 */ /* 0x002fc400078e0256 */
[----:B------:R-:W2:Y:S04]  /*74ba0*/  LDL.LU R242, [R1+0x84] ;  /* 0x0000840001f27983 */ /* 0x000ea80000300800 */
[----:B------:R1:W-:Y:S04]  /*74bb0*/  @P2 STG.E desc[UR8][R148.64], R248 ;  /* 0x000000f894002986 */ /* 0x0003e8000c101908 */
[----:B-1----:R-:W4:Y:S01]  /*74bc0*/  LDL.LU R248, [R1+0xd4] ;  /* 0x0000d40001f87983 */ /* 0x002f220000300800 */
[----:B------:R-:W-:Y:S02]  /*74bd0*/  IADD3 R0, R8, 0x3, RZ ;  /* 0x0000000308007810 */ /* 0x000fe40007ffe0ff */
[----:B------:R-:W-:Y:S01]  /*74be0*/  ISETP.LT.AND P3, PT, R83, UR12, !P1 ;  /* 0x0000000c53007c0c */ /* 0x000fe2000cf61270 */
[----:B------:R-:W-:Y:S01]  /*74bf0*/  ULDC UR12, c[0x0][0x228] ;  /* 0x00008a00000c7ab9 */ /* 0x000fe20000000800 */
[----:B------:R-:W-:-:S02]  /*74c00*/  ISETP.GE.AND P0, PT, R0, R23, PT ;  /* 0x000000170000720c */ /* 0x000fc40003f06270 */
[----:B------:R-:W-:Y:S01]  /*74c10*/  ISETP.LT.AND P4, PT, R247, UR10, !P1 ;  /* 0x0000000af7007c0c */ /* 0x000fe2000cf81270 */
[----:B------:R-:W-:Y:S01]  /*74c20*/  ULDC UR10, c[0x0][0x228] ;  /* 0x00008a00000a7ab9 */ /* 0x000fe20000000800 */
[----:B------:R-:W-:Y:S02]  /*74c30*/  IADD3 R9, R9, UR28, RZ ;  /* 0x0000001c09097c10 */ /* 0x000fe4000fffe0ff */
[----:B------:R-:W-:Y:S01]  /*74c40*/  ISETP.LT.AND P5, PT, R246, UR6, !P1 ;  /* 0x00000006f6007c0c */ /* 0x000fe2000cfa1270 */
[----:B------:R-:W-:Y:S01]  /*74c50*/  ULDC UR6, c[0x0][0x228] ;  /* 0x00008a0000067ab9 */ /* 0x000fe20000000800 */
[----:B------:R-:W-:Y:S02]  /*74c60*/  IADD3 R0, R8, 0x4, RZ ;  /* 0x0000000408007810 */ /* 0x000fe40007ffe0ff */
[----:B------:R-:W-:Y:S02]  /*74c70*/  ISETP.LT.AND P6, PT, R244, UR14, !P1 ;  /* 0x0000000ef4007c0c */ /* 0x000fe4000cfc1270 */
[----:B------:R-:W-:Y:S01]  /*74c80*/  ISETP.LT.AND P2, PT, R83, UR30, !P0 ;  /* 0x0000001e53007c0c */ /* 0x000fe2000c741270 */
[----:B------:R-:W-:Y:S01]  /*74c90*/  IMAD.WIDE R148, R9, 0x4, R2 ;  /* 0x0000000409947825 */ /* 0x000fe200078e0202 */
[----:B------:R-:W-:Y:S01]  /*74ca0*/  ISETP.GE.AND P1, PT, R0, R23, PT ;  /* 0x000000170000720c */ /* 0x000fe20003f26270 */
[----:B------:R-:W-:-:S02]  /*74cb0*/  ULDC UR14, c[0x0][0x228] ;  /* 0x00008a00000e7ab9 */ /* 0x000fc40000000800 */
[C---:B------:R-:W-:Y:S02]  /*74cc0*/  VIADD R0, R9.reuse, UR28 ;  /* 0x0000001c09007c36 */ /* 0x040fe40008000000 */
[----:B------:R-:W-:-:S04]  /*74cd0*/  IMAD.WIDE R214, R9, 0x4, R10 ;  /* 0x0000000409d67825 */ /* 0x000fc800078e020a */
[----:B------:R-:W-:-:S04]  /*74ce0*/  IMAD.WIDE R212, R9, 0x4, R84 ;  /* 0x0000000409d47825 */ /* 0x000fc800078e0254 */
[----:B------:R-:W-:Y:S01]  /*74cf0*/  IMAD.WIDE R150, R9, 0x4, R86 ;  /* 0x0000000409967825 */ /* 0x000fe200078e0256 */
[C---:B------:R-:W-:Y:S01]  /*74d00*/  IADD3 R9, R0.reuse, UR28, RZ ;  /* 0x0000001c00097c10 */ /* 0x040fe2000fffe0ff */
[----:B----4-:R1:W-:Y:S04]  /*74d10*/  @P3 STG.E desc[UR8][R148.64], R248 ;  /* 0x000000f894003986 */ /* 0x0103e8000c101908 */
[----:B------:R4:W-:Y:S04]  /*74d20*/  @P4 STG.E desc[UR8][R214.64], R243 ;  /* 0x000000f3d6004986 */ /* 0x0009e8000c101908 */
[----:B------:R2:W-:Y:S01]  /*74d30*/  @P5 STG.E desc[UR8][R212.64], R240 ;  /* 0x000000f0d4005986 */ /* 0x0005e2000c101908 */
[----:B-1----:R-:W-:-:S03]  /*74d40*/  IMAD.WIDE R148, R0, 0x4, R2 ;  /* 0x0000000400947825 */ /* 0x002fc600078e0202 */
[----:B---3--:R-:W-:Y:S04]  /*74d50*/  @P6 STG.E desc[UR8][R150.64], R245 ;  /* 0x000000f596006986 */ /* 0x008fe8000c101908 */
[----:B----4-:R-:W3:Y:S01]  /*74d60*/  LDL.LU R243, [R1+0xd8] ;  /* 0x0000d80001f37983 */ /* 0x010ee20000300800 */
[----:B------:R-:W-:-:S03]  /*74d70*/  IMAD.WIDE R214, R0, 0x4, R84 ;  /* 0x0000000400d67825 */ /* 0x000fc600078e0254 */
[----:B------:R-:W4:Y:S01]  /*74d80*/  LDL.LU R248, [R1+0xc8] ;  /* 0x0000c80001f87983 */ /* 0x000f220000300800 */
[----:B--2---:R-:W-:-:S03]  /*74d90*/  IMAD.WIDE R212, R0, 0x4, R86 ;  /* 0x0000000400d47825 */ /* 0x004fc600078e0256 */
[----:B------:R1:W-:Y:S04]  /*74da0*/  @P2 STG.E desc[UR8][R148.64], R241 ;  /* 0x000000f194002986 */ /* 0x0003e8000c101908 */
[----:B------:R-:W2:Y:S01]  /*74db0*/  LDL.LU R240, [R1+0xb8] ;  /* 0x0000b80001f07983 */ /* 0x000ea20000300800 */
[----:B-1----:R-:W-:-:S03]  /*74dc0*/  IMAD.WIDE R148, R0, 0x4, R10 ;  /* 0x0000000400947825 */ /* 0x002fc600078e020a */
[----:B------:R-:W3:Y:S01]  /*74dd0*/  LDL.LU R0, [R1+0x4] ;  /* 0x0000040001007983 */ /* 0x000ee20000300800 */
[----:B------:R-:W-:Y:S01]  /*74de0*/  ISETP.LT.AND P4, PT, R247, UR4, !P0 ;  /* 0x00000004f7007c0c */ /* 0x000fe2000c781270 */
[----:B------:R-:W-:Y:S01]  /*74df0*/  ULDC UR4, c[0x0][0x228] ;  /* 0x00008a0000047ab9 */ /* 0x000fe20000000800 */
[----:B------:R-:W-:Y:S01]  /*74e00*/  ISETP.LT.AND P3, PT, R246, UR6, !P0 ;  /* 0x00000006f6007c0c */ /* 0x000fe2000c761270 */
[----:B------:R-:W-:Y:S01]  /*74e10*/  ULDC UR6, c[0x0][0x228] ;  /* 0x00008a0000067ab9 */ /* 0x000fe20000000800 */
[----:B------:R-:W2:Y:S01]  /*74e20*/  LDL.LU R245, [R1+0xa8] ;  /* 0x0000a80001f57983 */ /* 0x000ea20000300800 */
[----:B------:R-:W-:Y:S01]  /*74e30*/  ISETP.LT.AND P2, PT, R244, UR4, !P0 ;  /* 0x00000004f4007c0c */ /* 0x000fe2000c741270 */
[----:B------:R-:W-:Y:S01]  /*74e40*/  ULDC UR4, c[0x0][0x228] ;  /* 0x00008a0000047ab9 */ /* 0x000fe20000000800 */
[----:B------:R-:W-:Y:S01]  /*74e50*/  ISETP.LT.AND P6, PT, R83, UR6, !P1 ;  /* 0x0000000653007c0c */ /* 0x000fe2000cfc1270 */
[----:B------:R-:W2:Y:S01]  /*74e60*/  LDL.LU R241, [R1+0x98] ;  /* 0x0000980001f17983 */ /* 0x000ea20000300800 */
[----:B------:R-:W-:Y:S01]  /*74e70*/  IADD3 R150, R8, 0x5, RZ ;  /* 0x0000000508967810 */ /* 0x000fe20007ffe0ff */
[----:B------:R-:W-:-:S03]  /*74e80*/  ULDC UR6, c[0x0][0x228] ;  /* 0x00008a0000067ab9 */ /* 0x000fc60000000800 */
[-C--:B------:R-:W-:Y:S01]  /*74e90*/  ISETP.GE.AND P0, PT, R150, R23.reuse, PT ;  /* 0x000000179600720c */ /* 0x080fe20003f06270 */
[----:B------:R-:W-:Y:S01]  /*74ea0*/  IMAD.WIDE R150, R9, 0x4, R2 ;  /* 0x0000000409967825 */ /* 0x000fe200078e0202 */
[----:B------:R1:W-:Y:S04]  /*74eb0*/  @P4 STG.E desc[UR8][R148.64], R242 ;  /* 0x000000f294004986 */ /* 0x0003e8000c101908 */
[----:B-1----:R-:W2:Y:S01]  /*74ec0*/  LDL.LU R242, [R1+0x88] ;  /* 0x0000880001f27983 */ /* 0x002ea20000300800 */
[----:B------:R-:W-:Y:S01]  /*74ed0*/  ISETP.LT.AND P5, PT, R247, UR4, !P1 ;  /* 0x00000004f7007c0c */ /* 0x000fe2000cfa1270 */
[----:B------:R-:W-:Y:S02]  /*74ee0*/  ULDC UR4, c[0x0][0x228] ;  /* 0x00008a0000047ab9 */ /* 0x000fe40000000800 */
[----:B---3--:R-:W-:Y:S04]  /*74ef0*/  @P3 STG.E desc[UR8][R214.64], R0 ;  /* 0x00000000d6003986 */ /* 0x008fe8000c101908 */
[----:B------:R-:W-:Y:S04]  /*74f00*/  @P2 STG.E desc[UR8][R212.64], R249 ;  /* 0x000000f9d4002986 */ /* 0x000fe8000c101908 */
[----:B------:R1:W-:Y:S04]  /*74f10*/  @P6 STG.E desc[UR8][R150.64], R243 ;  /* 0x000000f396006986 */ /* 0x0003e8000c101908 */
[----:B-1----:R-:W3:Y:S01]  /*74f20*/  LDL.LU R243, [R1+0x8] ;  /* 0x0000080001f37983 */ /* 0x002ee20000300800 */
[----:B------:R-:W-:Y:S01]  /*74f30*/  ISETP.LT.AND P3, PT, R246, UR4, !P1 ;  /* 0x00000004f6007c0c */ /* 0x000fe2000cf61270 */
[----:B------:R-:W-:Y:S01]  /*74f40*/  ULDC UR4, c[0x0][0x228] ;  /* 0x00008a0000047ab9 */ /* 0x000fe20000000800 */
[----:B------:R-:W-:Y:S01]  /*74f50*/  IMAD.WIDE R148, R9, 0x4, R10 ;  /* 0x0000000409947825 */ /* 0x000fe200078e020a */
[----:B------:R-:W-:Y:S01]  /*74f60*/  ISETP.LT.AND P1, PT, R244, UR4, !P1 ;  /* 0x00000004f4007c0c */ /* 0x000fe2000cf21270 */
[----:B------:R-:W3:Y:S01]  /*74f70*/  LDL.LU R249, [R1+0xdc] ;  /* 0x0000dc0001f97983 */ /* 0x000ee20000300800 */
[----:B------:R-:W-:Y:S01]  /*74f80*/  ISETP.LT.AND P4, PT, R83, UR6, !P0 ;  /* 0x0000000653007c0c */ /* 0x000fe2000c781270 */
[C---:B------:R-:W-:Y:S01]  /*74f90*/  IMAD.WIDE R214, R9.reuse, 0x4, R86 ;  /* 0x0000000409d67825 */ /* 0x040fe200078e0256 */
[----:B------:R-:W-:Y:S01]  /*74fa0*/  IADD3 R0, R9, UR28, RZ ;  /* 0x0000001c09007c10 */ /* 0x000fe2000fffe0ff */
[----:B----4-:R1:W-:Y:S02]  /*74fb0*/  @P5 STG.E desc[UR8][R148.64], R248 ;  /* 0x000000f894005986 */ /* 0x0103e4000c101908 */
[----:B------:R-:W-:Y:S01]  /*74fc0*/  VIADD R150, R8, 0x6 ;  /* 0x0000000608967836 */ /* 0x000fe20000000000 */
[----:B------:R-:W-:Y:S01]  /*74fd0*/  ISETP.LT.AND P5, PT, R247, UR10, !P0 ;  /* 0x0000000af7007c0c */ /* 0x000fe2000c7a1270 */
[----:B------:R-:W-:Y:S01]  /*74fe0*/  IMAD.WIDE R212, R0, 0x4, R2 ;  /* 0x0000000400d47825 */ /* 0x000fe200078e0202 */
[----:B------:R-:W-:Y:S01]  /*74ff0*/  ISETP.LT.AND P6, PT, R246, UR12, !P0 ;  /* 0x0000000cf6007c0c */ /* 0x000fe2000c7c1270 */
[----:B------:R-:W-:Y:S01]  /*75000*/  ULDC UR4, c[0x0][0x228] ;  /* 0x00008a0000047ab9 */ /* 0x000fe20000000800 */
[----:B------:R-:W-:Y:S01]  /*75010*/  ULDC UR6, c[0x0][0x228] ;  /* 0x00008a0000067ab9 */ /* 0x000fe20000000800 */
[----:B-1----:R-:W-:Y:S01]  /*75020*/  IMAD.WIDE R148, R9, 0x4, R84 ;  /* 0x0000000409947825 */ /* 0x002fe200078e0254 */
[----:B------:R-:W4:Y:S01]  /*75030*/  LDL.LU R248, [R1+0xcc] ;  /* 0x0000cc0001f87983 */ /* 0x000f220000300800 */
[----:B------:R-:W-:Y:S01]  /*75040*/  ISETP.GE.AND P2, PT, R150, R23, PT ;  /* 0x000000179600720c */ /* 0x000fe20003f46270 */
[----:B------:R-:W-:Y:S01]  /*75050*/  ULDC UR10, c[0x0][0x228] ;  /* 0x00008a00000a7ab9 */ /* 0x000fe20000000800 */
[----:B------:R-:W-:Y:S01]  /*75060*/  ULDC UR12, c[0x0][0x228] ;  /* 0x00008a00000c7ab9 */ /* 0x000fe20000000800 */
[----:B--2---:R1:W-:Y:S04]  /*75070*/  @P3 STG.E desc[UR8][R148.64], R240 ;  /* 0x000000f094003986 */ /* 0x0043e8000c101908 */
[----:B------:R2:W-:Y:S01]  /*75080*/  @P1 STG.E desc[UR8][R214.64], R245 ;  /* 0x000000f5d6001986 */ /* 0x0005e2000c101908 */
[----:B------:R-:W-:-:S03]  /*75090*/  IADD3 R150, R8, 0x7, RZ ;  /* 0x0000000708967810 */ /* 0x000fc60007ffe0ff */
[----:B-1----:R-:W4:Y:S04]  /*750a0*/  LDL.LU R240, [R1+0xbc] ;  /* 0x0000bc0001f07983 */ /* 0x002f280000300800 */
[----:B--2---:R-:W2:Y:S01]  /*750b0*/  LDL.LU R245, [R1+0xac] ;  /* 0x0000ac0001f57983 */ /* 0x004ea20000300800 */
[----:B------:R-:W-:Y:S01]  /*750c0*/  IMAD.WIDE R148, R0, 0x4, R10 ;  /* 0x0000000400947825 */ /* 0x000fe200078e020a */
[----:B------:R-:W-:Y:S02]  /*750d0*/  ISETP.GE.AND P3, PT, R150, R23, PT ;  /* 0x000000179600720c */ /* 0x000fe40003f66270 */
[----:B------:R1:W-:Y:S01]  /*750e0*/  @P4 STG.E desc[UR8][R212.64], R241 ;  /* 0x000000f1d4004986 */ /* 0x0003e2000c101908 */
[----:B------:R-:W-:-:S03]  /*750f0*/  IMAD.WIDE R150, R0, 0x4, R84 ;  /* 0x0000000400967825 */ /* 0x000fc600078e0254 */
[----:B------:R1:W-:Y:S04]  /*75100*/  @P5 STG.E desc[UR8][R148.64], R242 ;  /* 0x000000f294005986 */ /* 0x0003e8000c101908 */
[----:B-1----:R-:W2:Y:S04]  /*75110*/  LDL.LU R241, [R1+0x9c] ;  /* 0x00009c0001f17983 */ /* 0x002ea80000300800 */
[----:B------:R-:W2:Y:S04]  /*75120*/  LDL.LU R242, [R1+0x8c] ;  /* 0x00008c0001f27983 */ /* 0x000ea80000300800 */
[----:B---3--:R1:W-:Y:S04]  /*75130*/  @P6 STG.E desc[UR8][R150.64], R243 ;  /* 0x000000f396006986 */ /* 0x0083e8000c101908 */
[----:B-1----:R-:W3:Y:S01]  /*75140*/  LDL.LU R243, [R1+0xc] ;  /* 0x00000c0001f37983 */ /* 0x002ee20000300800 */
[----:B------:R-:W-:Y:S01]  /*75150*/  ISETP.LT.AND P1, PT, R244, UR4, !P0 ;  /* 0x00000004f4007c0c */ /* 0x000fe2000c721270 */
[----:B------:R-:W-:Y:S01]  /*75160*/  ULDC UR4, c[0x0][0x228] ;  /* 0x00008a0000047ab9 */ /* 0x000fe20000000800 */
[----:B------:R-:W-:Y:S01]  /*75170*/  ISETP.LT.AND P4, PT, R247, UR6, !P2 ;  /* 0x00000006f7007c0c */ /* 0x000fe2000d781270 */
[----:B------:R-:W-:Y:S01]  /*75180*/  IMAD.WIDE R148, R0, 0x4, R86 ;  /* 0x0000000400947825 */ /* 0x000fe200078e0256 */
[C---:B------:R-:W-:Y:S01]  /*75190*/  ISETP.LT.AND P0, PT, R83.reuse, UR4, !P2 ;  /* 0x0000000453007c0c */ /* 0x040fe2000d701270 */
[----:B------:R-:W-:Y:S01]  /*751a0*/  ULDC UR4, c[0x0][0x228] ;  /* 0x00008a0000047ab9 */ /* 0x000fe20000000800 */
[----:B------:R-:W-:Y:S01]  /*751b0*/  ISETP.LT.AND P5, PT, R246, UR10, !P2 ;  /* 0x0000000af6007c0c */ /* 0x000fe2000d7a1270 */
[----:B------:R-:W-:Y:S01]  /*751c0*/  VIADD R9, R8, 0x8 ;  /* 0x0000000808097836 */ /* 0x000fe20000000000 */
[----:B------:R-:W-:Y:S01]  /*751d0*/  IADD3 R150, R0, UR28, RZ ;  /* 0x0000001c00967c10 */ /* 0x000fe2000fffe0ff */
[----:B------:R-:W-:Y:S01]  /*751e0*/  ULDC UR6, c[0x0][0x228] ;  /* 0x00008a0000067ab9 */ /* 0x000fe20000000800 */
[----:B------:R-:W-:Y:S01]  /*751f0*/  ISETP.LT.AND P2, PT, R244, UR12, !P2 ;  /* 0x0000000cf4007c0c */ /* 0x000fe2000d741270 */
[----:B------:R-:W-:Y:S01]  /*75200*/  ULDC UR10, c[0x0][0x228] ;  /* 0x00008a00000a7ab9 */ /* 0x000fe20000000800 */
[C---:B------:R-:W-:Y:S01]  /*75210*/  IADD3 R0, R150.reuse, UR28, RZ ;  /* 0x0000001c96007c10 */ /* 0x040fe2000fffe0ff */
[C---:B------:R-:W-:Y:S01]  /*75220*/  IMAD.WIDE R212, R150.reuse, 0x4, R2 ;  /* 0x0000000496d47825 */ /* 0x040fe200078e0202 */
[----:B------:R1:W-:Y:S01]  /*75230*/  @P1 STG.E desc[UR8][R148.64], R250 ;  /* 0x000000fa94001986 */ /* 0x0003e2000c101908 */
[----:B------:R-:W-:Y:S01]  /*75240*/  ISETP.LT.AND P6, PT, R83, UR14, !P3 ;  /* 0x0000000e53007c0c */ /* 0x000fe2000dfc1270 */
[----:B------:R-:W-:Y:S01]  /*75250*/  ULDC UR12, c[0x0][0x228] ;  /* 0x00008a00000c7ab9 */ /* 0x000fe20000000800 */
[C---:B------:R-:W-:Y:S01]  /*75260*/  IMAD.WIDE R214, R150.reuse, 0x4, R10 ;  /* 0x0000000496d67825 */ /* 0x040fe200078e020a */
[----:B------:R2:W-:Y:S03]  /*75270*/  @P0 STG.E desc[UR8][R212.64], R249 ;  /* 0x000000f9d4000986 */ /* 0x0005e6000c101908 */
[C---:B-1----:R-:W-:Y:S01]  /*75280*/  IMAD.WIDE R148, R150.reuse, 0x4, R84 ;  /* 0x0000000496947825 */ /* 0x042fe200078e0254 */
[----:B----4-:R-:W-:Y:S01]  /*75290*/  @P4 STG.E desc[UR8][R214.64], R248 ;  /* 0x000000f8d6004986 */ /* 0x010fe2000c101908 */
[----:B------:R-:W-:Y:S01]  /*752a0*/  ISETP.GE.AND P1, PT, R9, R23, PT ;  /* 0x000000170900720c */ /* 0x000fe20003f26270 */
[----:B------:R-:W-:Y:S01]  /*752b0*/  ULDC UR14, c[0x0][0x228] ;  /* 0x00008a00000e7ab9 */ /* 0x000fe20000000800 */
[----:B------:R-:W-:Y:S01]  /*752c0*/  IMAD.WIDE R150, R150, 0x4, R86 ;  /* 0x0000000496967825 */ /* 0x000fe200078e0256 */
[----:B------:R1:W-:Y:S01]  /*752d0*/  @P5 STG.E desc[UR8][R148.64], R240 ;  /* 0x000000f094005986 */ /* 0x0003e2000c101908 */
[----:B------:R-:W-:Y:S01]  /*752e0*/  ISETP.LT.AND P4, PT, R246, UR6, !P3 ;  /* 0x00000006f6007c0c */ /* 0x000fe2000df81270 */
[----:B------:R-:W-:-:S02]  /*752f0*/  ULDC UR6, c[0x0][0x228] ;  /* 0x00008a0000067ab9 */ /* 0x000fc40000000800 */
[----:B--2---:R2:W-:Y:S01]  /*75300*/  @P2 STG.E desc[UR8][R150.64], R245 ;  /* 0x000000f596002986 */ /* 0x0045e2000c101908 */
[C---:B------:R-:W-:Y:S01]  /*75310*/  ISETP.LT.AND P2, PT, R247.reuse, UR4, !P3 ;  /* 0x00000004f7007c0c */ /* 0x040fe2000df41270 */
[----:B------:R-:W-:Y:S01]  /*75320*/  ULDC UR4, c[0x0][0x228] ;  /* 0x00008a0000047ab9 */ /* 0x000fe20000000800 */
[----:B------:R-:W-:Y:S01]  /*75330*/  IMAD.WIDE R212, R0, 0x4, R2 ;  /* 0x0000000400d47825 */ /* 0x000fe200078e0202 */
[----:B------:R-:W-:Y:S01]  /*75340*/  ISETP.LT.AND P3, PT, R244, UR4, !P3 ;  /* 0x00000004f4007c0c */ /* 0x000fe2000df61270 */
[----:B------:R-:W-:Y:S02]  /*75350*/  ULDC UR4, c[0x0][0x228] ;  /* 0x00008a0000047ab9 */ /* 0x000fe40000000800 */
[----:B------:R-:W-:Y:S01]  /*75360*/  ISETP.LT.AND P5, PT, R247, UR4, !P1 ;  /* 0x00000004f7007c0c */ /* 0x000fe2000cfa1270 */
[C---:B-1----:R-:W-:Y:S01]  /*75370*/  IMAD.WIDE R148, R0.reuse, 0x4, R84 ;  /* 0x0000000400947825 */ /* 0x042fe200078e0254 */
[C---:B------:R-:W-:Y:S01]  /*75380*/  IADD3 R9, R0.reuse, UR28, RZ ;  /* 0x0000001c00097c10 */ /* 0x040fe2000fffe0ff */
[----:B------:R1:W-:Y:S01]  /*75390*/  @P6 STG.E desc[UR8][R212.64], R241 ;  /* 0x000000f1d4006986 */ /* 0x0003e2000c101908 */
[----:B------:R-:W-:Y:S01]  /*753a0*/  ISETP.LT.AND P6, PT, R83, UR6, !P1 ;  /* 0x0000000653007c0c */ /* 0x000fe2000cfc1270 */
[----:B--2---:R-:W-:Y:S01]  /*753b0*/  IMAD.WIDE R150, R0, 0x4, R10 ;  /* 0x0000000400967825 */ /* 0x004fe200078e020a */
[----:B------:R-:W-:Y:S01]  /*753c0*/  ULDC UR4, c[0x0][0x228] ;  /* 0x00008a0000047ab9 */ /* 0x000fe20000000800 */
[----:B------:R-:W-:-:S02]  /*753d0*/  ULDC UR6, c[0x0][0x228] ;  /* 0x00008a0000067ab9 */ /* 0x000fc40000000800 */
[----:B------:R-:W-:Y:S01]  /*753e0*/  VIADD R240, R8, 0x9 ;  /* 0x0000000908f07836 */ /* 0x000fe20000000000 */
[----:B------:R2:W-:Y:S01]  /*753f0*/  @P2 STG.E desc[UR8][R150.64], R242 ;  /* 0x000000f296002986 */ /* 0x0005e2000c101908 */
[----:B-1----:R-:W-:-:S03]  /*75400*/  IMAD.WIDE R212, R0, 0x4, R86 ;  /* 0x0000000400d47825 */ /* 0x002fc600078e0256 */
[----:B------:R-:W-:Y:S01]  /*75410*/  ISETP.GE.AND P0, PT, R240, R23, PT ;  /* 0x00000017f000720c */ /* 0x000fe20003f06270 */
[----:B------:R-:W-:-:S04]  /*75420*/  IMAD.WIDE R214, R9, 0x4, R10 ;  /* 0x0000000409d67825 */ /* 0x000fc800078e020a */
[----:B--2---:R-:W-:Y:S01]  /*75430*/  IMAD.WIDE R150, R9, 0x4, R2 ;  /* 0x0000000409967825 */ /* 0x004fe200078e0202 */
[----:B------:R-:W-:-:S03]  /*75440*/  IADD3 R0, R8, 0xa, RZ ;  /* 0x0000000a08007810 */ /* 0x000fc60007ffe0ff */
[C---:B------:R-:W-:Y:S02]  /*75450*/  VIADD R245, R9.reuse, UR28 ;  /* 0x0000001c09f57c36 */ /* 0x040fe40008000000 */
[----:B------:R-:W-:Y:S01]  /*75460*/  IMAD.WIDE R240, R9, 0x4, R84 ;  /* 0x0000000409f07825 */ /* 0x000fe200078e0254 */
[-C--:B------:R-:W-:Y:S02]  /*75470*/  ISETP.GE.AND P2, PT, R0, R23.reuse, PT ;  /* 0x000000170000720c */ /* 0x080fe40003f46270 */
[----:B------:R-:W-:Y:S01]  /*75480*/  IADD3 R0, R8, 0xb, RZ ;  /* 0x0000000b08007810 */ /* 0x000fe20007ffe0ff */
[----:B---3--:R1:W-:Y:S04]  /*75490*/  @P4 STG.E desc[UR8][R148.64], R243 ;  /* 0x000000f394004986 */ /* 0x0083e8000c101908 */
[----:B------:R-:W-:Y:S01]  /*754a0*/  @P3 STG.E desc[UR8][R212.64], R251 ;  /* 0x000000fbd4003986 */ /* 0x000fe2000c101908 */
[----:B------:R-:W-:Y:S01]  /*754b0*/  ISETP.LT.AND P3, PT, R246, UR4, !P1 ;  /* 0x00000004f6007c0c */ /* 0x000fe2000cf61270 */
[----:B------:R-:W-:Y:S01]  /*754c0*/  ULDC UR4, c[0x0][0x228] ;  /* 0x00008a0000047ab9 */ /* 0x000fe20000000800 */
[----:B------:R-:W-:Y:S01]  /*754d0*/  ISETP.LT.AND P4, PT, R83, UR6, !P0 ;  /* 0x0000000653007c0c */ /* 0x000fe2000c781270 */
[----:B------:R2:W-:Y:S01]  /*754e0*/  @P6 STG.E desc[UR8][R150.64], R16 ;  /* 0x0000001096006986 */ /* 0x0005e2000c101908 */
[----:B------:R-:W-:Y:S01]  /*754f0*/  ISETP.LT.AND P1, PT, R244, UR4, !P1 ;  /* 0x00000004f4007c0c */ /* 0x000fe2000cf21270 */
[----:B------:R-:W-:Y:S01]  /*75500*/  ULDC UR4, c[0x0][0x228] ;  /* 0x00008a0000047ab9 */ /* 0x000fe20000000800 */
[----:B------:R-:W-:Y:S01]  /*75510*/  ULDC UR6, c[0x0][0x228] ;  /* 0x00008a0000067ab9 */ /* 0x000fe20000000800 */
[----:B------:R3:W-:Y:S01]  /*75520*/  @P5 STG.E desc[UR8][R214.64], R12 ;  /* 0x0000000cd6005986 */ /* 0x0007e2000c101908 */
[----:B------:R-:W-:Y:S01]  /*75530*/  ISETP.LT.AND P5, PT, R247, UR10, !P0 ;  /* 0x0000000af7007c0c */ /* 0x000fe2000c7a1270 */
[----:B-1----:R-:W-:Y:S01]  /*75540*/  IMAD.WIDE R148, R9, 0x4, R86 ;  /* 0x0000000409947825 */ /* 0x002fe200078e0256 */
[----:B------:R-:W-:Y:S01]  /*75550*/  ISETP.LT.AND P6, PT, R246, UR12, !P0 ;  /* 0x0000000cf6007c0c */ /* 0x000fe2000c7c1270 */
[----:B------:R-:W-:Y:S01]  /*75560*/  ULDC UR10, c[0x0][0x228] ;  /* 0x00008a00000a7ab9 */ /* 0x000fe20000000800 */
[----:B------:R-:W-:Y:S01]  /*75570*/  ISETP.LT.AND P0, PT, R244, UR4, !P0 ;  /* 0x00000004f4007c0c */ /* 0x000fe2000c701270 */
[C---:B--2---:R-:W-:Y:S01]  /*75580*/  IMAD.WIDE R150, R245.reuse, 0x4, R2 ;  /* 0x00000004f5967825 */ /* 0x044fe200078e0202 */
[----:B------:R-:W-:Y:S01]  /*75590*/  @P3 STG.E desc[UR8][R240.64], R4 ;  /* 0x00000004f0003986 */ /* 0x000fe2000c101908 */
[----:B------:R-:W-:Y:S01]  /*755a0*/  ULDC UR4, c[0x0][0x228] ;  /* 0x00008a0000047ab9 */ /* 0x000fe20000000800 */
[----:B------:R-:W-:Y:S01]  /*755b0*/  ULDC UR12, c[0x0][0x228] ;  /* 0x00008a00000c7ab9 */ /* 0x000fe20000000800 */
[----:B------:R-:W-:Y:S01]  /*755c0*/  IMAD.WIDE R212, R245, 0x4, R10 ;  /* 0x00000004f5d47825 */ /* 0x000fe200078e020a */
[----:B------:R1:W-:Y:S01]  /*755d0*/  @P1 STG.E desc[UR8][R148.64], R24 ;  /* 0x0000001894001986 */ /* 0x0003e2000c101908 */
[----:B------:R-:W-:Y:S01]  /*755e0*/  ISETP.LT.AND P1, PT, R83, UR4, !P2 ;  /* 0x0000000453007c0c */ /* 0x000fe2000d721270 */
[----:B------:R-:W-:Y:S01]  /*755f0*/  ULDC UR4, c[0x0][0x228] ;  /* 0x00008a0000047ab9 */ /* 0x000fe20000000800 */
[----:B---3--:R-:W-:Y:S01]  /*75600*/  IMAD.WIDE R214, R245, 0x4, R84 ;  /* 0x00000004f5d67825 */ /* 0x008fe200078e0254 */
[----:B------:R2:W-:Y:S01]  /*75610*/  @P4 STG.E desc[UR8][R150.64], R20 ;  /* 0x0000001496004986 */ /* 0x0005e2000c101908 */
[----:B------:R-:W-:Y:S01]  /*75620*/  ISETP.LT.AND P4, PT, R247, UR6, !P2 ;  /* 0x00000006f7007c0c */ /* 0x000fe2000d781270 */
[----:B------:R-:W-:Y:S01]  /*75630*/  ULDC UR6, c[0x0][0x228] ;  /* 0x00008a0000067ab9 */ /* 0x000fe20000000800 */
[----:B------:R-:W-:Y:S01]  /*75640*/  ISETP.GE.AND P3, PT, R0, R23, PT ;  /* 0x000000170000720c */ /* 0x000fe20003f66270 */
[----:B------:R3:W-:Y:S01]  /*75650*/  @P5 STG.E desc[UR8][R212.64], R120 ;  /* 0x00000078d4005986 */ /* 0x0007e2000c101908 */
[----:B------:R-:W-:Y:S01]  /*75660*/  ISETP.LT.AND P5, PT, R246, UR10, !P2 ;  /* 0x0000000af6007c0c */ /* 0x000fe2000d7a1270 */
[C---:B------:R-:W-:Y:S01]  /*75670*/  IMAD.WIDE R242, R245.reuse, 0x4, R86 ;  /* 0x00000004f5f27825 */ /* 0x040fe200078e0256 */
[----:B------:R-:W-:Y:S01]  /*75680*/  ISETP.LT.AND P2, PT, R244, UR12, !P2 ;  /* 0x0000000cf4007c0c */ /* 0x000fe2000d741270 */
[----:B------:R4:W-:Y:S02]  /*75690*/  @P6 STG.E desc[UR8][R214.64], R92 ;  /* 0x0000005cd6006986 */ /* 0x0009e4000c101908 */
[----:B-1----:R-:W-:Y:S01]  /*756a0*/  VIADD R149, R245, UR28 ;  /* 0x0000001cf5957c36 */ /* 0x002fe20008000000 */
[----:B------:R-:W-:Y:S01]  /*756b0*/  ISETP.LT.AND P6, PT, R83, UR14, !P3 ;  /* 0x0000000e53007c0c */ /* 0x000fe2000dfc1270 */
[----:B------:R-:W-:Y:S01]  /*756c0*/  @P0 STG.E desc[UR8][R242.64], R88 ;  /* 0x00000058f2000986 */ /* 0x000fe2000c101908 */
[----:B------:R-:W-:Y:S01]  /*756d0*/  IADD3 R0, R8, 0xc, RZ ;  /* 0x0000000c08007810 */ /* 0x000fe20007ffe0ff */
[C---:B--2---:R-:W-:Y:S01]  /*756e0*/  IMAD.WIDE R150, R149.reuse, 0x4, R84 ;  /* 0x0000000495967825 */ /* 0x044fe200078e0254 */
[C---:B------:R-:W-:Y:S01]  /*756f0*/  IADD3 R9, R149.reuse, UR28, RZ ;  /* 0x0000001c95097c10 */ /* 0x040fe2000fffe0ff */
[----:B------:R-:W-:Y:S01]  /*75700*/  ULDC UR10, c[0x0][0x228] ;  /* 0x00008a00000a7ab9 */ /* 0x000fe20000000800 */
[----:B------:R-:W-:Y:S01]  /*75710*/  ULDC UR12, c[0x0][0x228] ;  /* 0x00008a00000c7ab9 */ /* 0x000fe20000000800 */
[----:B---3--:R-:W-:-:S04]  /*75720*/  IMAD.WIDE R212, R149, 0x4, R10 ;  /* 0x0000000495d47825 */ /* 0x008fc800078e020a */
[C---:B----4-:R-:W-:Y:S01]  /*75730*/  IMAD.WIDE R214, R149.reuse, 0x4, R2 ;  /* 0x0000000495d67825 */ /* 0x050fe200078e0202 */
[----:B------:R-:W-:Y:S01]  /*75740*/  ISETP.GE.AND P0, PT, R0, R23, PT ;  /* 0x000000170000720c */ /* 0x000fe20003f06270 */
[----:B------:R-:W-:Y:S02]  /*75750*/  ULDC UR14, c[0x0][0x228] ;  /* 0x00008a00000e7ab9 */ /* 0x000fe40000000800 */
[----:B------:R-:W-:Y:S01]  /*75760*/  IMAD.WIDE R148, R149, 0x4, R86 ;  /* 0x0000000495947825 */ /* 0x000fe200078e0256 */
[----:B------:R1:W-:Y:S01]  /*75770*/  @P1 STG.E desc[UR8][R214.64], R17 ;  /* 0x00000011d6001986 */ /* 0x0003e2000c101908 */
[----:B------:R-:W-:Y:S01]  /*75780*/  ISETP.LT.AND P1, PT, R246, UR6, !P3 ;  /* 0x00000006f6007c0c */ /* 0x000fe2000df21270 */
[----:B------:R-:W-:Y:S01]  /*75790*/  ULDC UR6, c[0x0][0x228] ;  /* 0x00008a0000067ab9 */ /* 0x000fe20000000800 */
[----:B------:R-:W-:Y:S01]  /*757a0*/  IMAD.WIDE R240, R9, 0x4, R2 ;  /* 0x0000000409f07825 */ /* 0x000fe200078e0202 */
[----:B------:R2:W-:Y:S01]  /*757b0*/  @P4 STG.E desc[UR8][R212.64], R13 ;  /* 0x0000000dd4004986 */ /* 0x0005e2000c101908 */
[----:B------:R-:W-:Y:S01]  /*757c0*/  ISETP.LT.AND P4, PT, R247, UR4, !P3 ;  /* 0x00000004f7007c0c */ /* 0x000fe2000df81270 */
[----:B------:R-:W-:-:S02]  /*757d0*/  ULDC UR4, c[0x0][0x228] ;  /* 0x00008a0000047ab9 */ /* 0x000fc40000000800 */
[----:B------:R3:W-:Y:S01]  /*757e0*/  @P5 STG.E desc[UR8][R150.64], R5 ;  /* 0x0000000596005986 */ /* 0x0007e2000c101908 */
[----:B------:R-:W-:Y:S01]  /*757f0*/  ISETP.LT.AND P3, PT, R244, UR4, !P3 ;  /* 0x00000004f4007c0c */ /* 0x000fe2000df61270 */
[----:B------:R-:W-:Y:S02]  /*75800*/  ULDC UR4, c[0x0][0x228] ;  /* 0x00008a0000047ab9 */ /* 0x000fe40000000800 */
[----:B------:R4:W-:Y:S01]  /*75810*/  @P2 STG.E desc[UR8][R148.64], R25 ;  /* 0x0000001994002986 */ /* 0x0009e2000c101908 */
[----:B------:R-:W-:Y:S01]  /*75820*/  ISETP.LT.AND P5, PT, R247, UR4, !P0 ;  /* 0x00000004f7007c0c */ /* 0x000fe2000c7a1270 */
[----:B-1----:R-:W-:Y:S01]  /*75830*/  IMAD.WIDE R16, R9, 0x4, R86 ;  /* 0x0000000409107825 */ /* 0x002fe200078e0256 */
[----:B------:R-:W-:Y:S01]  /*75840*/  IADD3 R0, R8, 0xd, RZ ;  /* 0x0000000d08007810 */ /* 0x000fe20007ffe0ff */
[----:B------:R1:W-:Y:S01]  /*75850*/  @P6 STG.E desc[UR8][R240.64], R21 ;  /* 0x00000015f0006986 */ /* 0x0003e2000c101908 */
[----:B------:R-:W-:Y:S01]  /*75860*/  ISETP.LT.AND P6, PT, R83, UR6, !P0 ;  /* 0x0000000653007c0c */ /* 0x000fe2000c7c1270 */
[----:B--2---:R-:W-:Y:S01]  /*75870*/  IMAD.WIDE R12, R9, 0x4, R84 ;  /* 0x00000004090c7825 */ /* 0x004fe200078e0254 */
[----:B------:R-:W-:-:S03]  /*75880*/  ULDC UR4, c[0x0][0x228] ;  /* 0x00008a0000047ab9 */ /* 0x000fc60000000800 */
[----:B---3--:R-:W-:-:S04]  /*75890*/  IMAD.WIDE R4, R9, 0x4, R10 ;  /* 0x0000000409047825 */ /* 0x008fc800078e020a */
[----:B----4-:R-:W-:Y:S01]  /*758a0*/  VIADD R149, R9, UR28 ;  /* 0x0000001c09957c36 */ /* 0x010fe20008000000 */
[----:B------:R2:W-:Y:S01]  /*758b0*/  @P4 STG.E desc[UR8][R4.64], R121 ;  /* 0x0000007904004986 */ /* 0x0005e2000c101908 */
[----:B------:R-:W-:Y:S01]  /*758c0*/  ISETP.GE.AND P2, PT, R0, R23, PT ;  /* 0x000000170000720c */ /* 0x000fe20003f46270 */
[----:B------:R-:W-:Y:S01]  /*758d0*/  ULDC UR6, c[0x0][0x228] ;  /* 0x00008a0000067ab9 */ /* 0x000fe20000000800 */
[C---:B-1----:R-:W-:Y:S01]  /*758e0*/  IMAD.WIDE R20, R149.reuse, 0x4, R2 ;  /* 0x0000000495147825 */ /* 0x042fe200078e0202 */
[----:B------:R1:W-:Y:S01]  /*758f0*/  @P1 STG.E desc[UR8][R12.64], R93 ;  /* 0x0000005d0c001986 */ /* 0x0003e2000c101908 */
[----:B------:R-:W-:Y:S01]  /*75900*/  ISETP.LT.AND P1, PT, R246, UR4, !P0 ;  /* 0x00000004f6007c0c */ /* 0x000fe2000c721270 */
[----:B------:R-:W-:Y:S01]  /*75910*/  ULDC UR4, c[0x0][0x228] ;  /* 0x00008a0000047ab9 */ /* 0x000fe20000000800 */
[----:B------:R-:W-:Y:S01]  /*75920*/  IMAD.WIDE R24, R149, 0x4, R10 ;  /* 0x0000000495187825 */ /* 0x000fe200078e020a */
[----:B------:R3:W-:Y:S01]  /*75930*/  @P3 STG.E desc[UR8][R16.64], R89 ;  /* 0x0000005910003986 */ /* 0x0007e2000c101908 */
[----:B------:R-:W-:Y:S01]  /*75940*/  ISETP.LT.AND P0, PT, R244, UR4, !P0 ;  /* 0x00000004f4007c0c */ /* 0x000fe2000c701270 */
[----:B------:R-:W-:Y:S01]  /*75950*/  ULDC UR4, c[0x0][0x228] ;  /* 0x00008a0000047ab9 */ /* 0x000fe20000000800 */
[----:B------:R-:W-:Y:S01]  /*75960*/  ISETP.LT.AND P3, PT, R83, UR6, !P2 ;  /* 0x0000000653007c0c */ /* 0x000fe2000d761270 */
[----:B------:R4:W-:Y:S01]  /*75970*/  @P6 STG.E desc[UR8][R20.64], R18 ;  /* 0x0000001214006986 */ /* 0x0009e2000c101908 */
[----:B------:R-:W-:-:S02]  /*75980*/  IADD3 R0, R8, 0xe, RZ ;  /* 0x0000000e08007810 */ /* 0x000fc40007ffe0ff */
[----:B------:R-:W-:Y:S01]  /*75990*/  IADD3 R9, R149, UR28, RZ ;  /* 0x0000001c95097c10 */ /* 0x000fe2000fffe0ff */
[----:B------:R4:W-:Y:S01]  /*759a0*/  @P5 STG.E desc[UR8][R24.64], R14 ;  /* 0x0000000e18005986 */ /* 0x0009e2000c101908 */
[----:B------:R-:W-:Y:S01]  /*759b0*/  ISETP.LT.AND P5, PT, R247, UR10, !P2 ;  /* 0x0000000af7007c0c */ /* 0x000fe2000d7a1270 */
[C---:B--2---:R-:W-:Y:S01]  /*759c0*/  IMAD.WIDE R4, R149.reuse, 0x4, R84 ;  /* 0x0000000495047825 */ /* 0x044fe200078e0254 */
[----:B------:R-:W-:Y:S01]  /*759d0*/  ISETP.LT.AND P6, PT, R246, UR12, !P2 ;  /* 0x0000000cf6007c0c */ /* 0x000fe2000d7c1270 */
[----:B------:R-:W-:Y:S01]  /*759e0*/  ULDC UR6, c[0x0][0x228] ;  /* 0x00008a0000067ab9 */ /* 0x000fe20000000800 */
[----:B------:R-:W-:Y:S01]  /*759f0*/  ISETP.LT.AND P2, PT, R244, UR4, !P2 ;  /* 0x00000004f4007c0c */ /* 0x000fe2000d741270 */
[----:B-1----:R-:W-:Y:S01]  /*75a00*/  IMAD.WIDE R12, R149, 0x4, R86 ;  /* 0x00000004950c7825 */ /* 0x002fe200078e0256 */
[----:B------:R-:W-:Y:S01]  /*75a10*/  ISETP.GE.AND P4, PT, R0, R23, PT ;  /* 0x000000170000720c */ /* 0x000fe20003f86270 */
[----:B------:R1:W-:Y:S01]  /*75a20*/  @P1 STG.E desc[UR8][R4.64], R6 ;  /* 0x0000000604001986 */ /* 0x0003e2000c101908 */
[----:B------:R-:W-:Y:S01]  /*75a30*/  ULDC UR4, c[0x0][0x228] ;  /* 0x00008a0000047ab9 */ /* 0x000fe20000000800 */
[----:B------:R-:W-:Y:S01]  /*75a40*/  VIADD R0, R8, 0xf ;  /* 0x0000000f08007836 */ /* 0x000fe20000000000 */
[----:B------:R-:W-:Y:S01]  /*75a50*/  ULDC UR10, c[0x0][0x228] ;  /* 0x00008a00000a7ab9 */ /* 0x000fe20000000800 */
[----:B---3--:R-:W-:Y:S01]  /*75a60*/  IMAD.WIDE R16, R9, 0x4, R2 ;  /* 0x0000000409107825 */ /* 0x008fe200078e0202 */
[----:B------:R2:W-:Y:S01]  /*75a70*/  @P0 STG.E desc[UR8][R12.64], R26 ;  /* 0x0000001a0c000986 */ /* 0x0005e2000c101908 */
[----:B------:R-:W-:-:S02]  /*75a80*/  ULDC UR12, c[0x0][0x228] ;  /* 0x00008a00000c7ab9 */ /* 0x000fc40000000800 */
[----:B----4-:R-:W-:Y:S01]  /*75a90*/  IMAD.WIDE R20, R9, 0x4, R10 ;  /* 0x0000000409147825 */ /* 0x010fe200078e020a */
[----:B------:R-:W-:-:S03]  /*75aa0*/  ISETP.GE.AND P1, PT, R0, R23, PT ;  /* 0x000000170000720c */ /* 0x000fc60003f26270 */
[C---:B------:R-:W-:Y:S01]  /*75ab0*/  IMAD.WIDE R24, R9.reuse, 0x4, R84 ;  /* 0x0000000409187825 */ /* 0x040fe200078e0254 */
[----:B------:R3:W-:Y:S01]  /*75ac0*/  @P3 STG.E desc[UR8][R16.64], R22 ;  /* 0x0000001610003986 */ /* 0x0007e2000c101908 */
[C---:B-1----:R-:W-:Y:S02]  /*75ad0*/  IADD3 R6, R8.reuse, 0x10, RZ ;  /* 0x0000001008067810 */ /* 0x042fe40007ffe0ff */
[----:B------:R-:W-:Y:S01]  /*75ae0*/  IMAD.WIDE R4, R9, 0x4, R86 ;  /* 0x0000000409047825 */ /* 0x000fe200078e0256 */
[----:B------:R-:W-:Y:S01]  /*75af0*/  IADD3 R0, R8, 0x11, RZ ;  /* 0x0000001108007810 */ /* 0x000fe20007ffe0ff */
[----:B------:R1:W-:Y:S01]  /*75b00*/  @P5 STG.E desc[UR8][R20.64], R122 ;  /* 0x0000007a14005986 */ /* 0x0003e2000c101908 */
[----:B------:R-:W-:-:S03]  /*75b10*/  ISETP.GE.AND P3, PT, R6, R23, PT ;  /* 0x000000170600720c */ /* 0x000fc60003f66270 */
[----:B------:R4:W-:Y:S04]  /*75b20*/  @P6 STG.E desc[UR8][R24.64], R94 ;  /* 0x0000005e18006986 */ /* 0x0009e8000c101908 */
[----:B------:R4:W-:Y:S01]  /*75b30*/  @P2 STG.E desc[UR8][R4.64], R90 ;  /* 0x0000005a04002986 */ /* 0x0009e2000c101908 */
[----:B------:R-:W-:-:S03]  /*75b40*/  ISETP.GE.AND P2, PT, R0, R23, PT ;  /* 0x000000170000720c */ /* 0x000fc60003f46270 */
[----:B------:R-:W4:Y:S01]  /*75b50*/  LDL.LU R23, [R1+0x1ab4] ;  /* 0x001ab40001177983 */ /* 0x000f220000300800 */
[----:B------:R-:W-:Y:S01]  /*75b60*/  ISETP.LT.AND P0, PT, R83, UR4, !P4 ;  /* 0x0000000453007c0c */ /* 0x000fe2000e701270 */
[----:B------:R-:W-:Y:S01]  /*75b70*/  ULDC UR4, c[0x0][0x228] ;  /* 0x00008a0000047ab9 */ /* 0x000fe20000000800 */
[----:B------:R-:W-:Y:S01]  /*75b80*/  ISETP.LT.AND P6, PT, R247, UR6, !P4 ;  /* 0x00000006f7007c0c */ /* 0x000fe2000e7c1270 */
[----:B------:R-:W-:Y:S01]  /*75b90*/  VIADD R89, R9, UR28 ;  /* 0x0000001c09597c36 */ /* 0x000fe20008000000 */
[----:B------:R-:W-:Y:S01]  /*75ba0*/  ISETP.LT.AND P5, PT, R246, UR4, !P4 ;  /* 0x00000004f6007c0c */ /* 0x000fe2000e7a1270 */
[----:B------:R-:W-:Y:S01]  /*75bb0*/  ULDC UR4, c[0x0][0x228] ;  /* 0x00008a0000047ab9 */ /* 0x000fe20000000800 */
[----:B------:R-:W-:Y:S01]  /*75bc0*/  ISETP.LT.AND P4, PT, R244, UR10, !P4 ;  /* 0x0000000af4007c0c */ /* 0x000fe2000e781270 */
[----:B--2---:R-:W-:Y:S01]  /*75bd0*/  IMAD.WIDE R12, R89, 0x4, R2 ;  /* 0x00000004590c7825 */ /* 0x004fe200078e0202 */
[----:B------:R-:W-:Y:S01]  /*75be0*/  ULDC UR6, c[0x0][0x228] ;  /* 0x00008a0000067ab9 */ /* 0x000fe20000000800 */
[----:B------:R-:W-:-:S02]  /*75bf0*/  ULDC UR10, c[0x0][0x228] ;  /* 0x00008a00000a7ab9 */ /* 0x000fc40000000800 */
[----:B---3--:R-:W-:-:S04]  /*75c00*/  IMAD.WIDE R16, R89, 0x4, R10 ;  /* 0x0000000459107825 */ /* 0x008fc800078e020a */
[C---:B-1----:R-:W-:Y:S01]  /*75c10*/  IMAD.WIDE R20, R89.reuse, 0x4, R84 ;  /* 0x0000000459147825 */ /* 0x042fe200078e0254 */
[----:B------:R-:W-:Y:S03]  /*75c20*/  @P0 STG.E desc[UR8][R12.64], R19 ;  /* 0x000000130c000986 */ /* 0x000fe6000c101908 */
[----:B----4-:R-:W-:Y:S01]  /*75c30*/  IMAD.WIDE R24, R89, 0x4, R86 ;  /* 0x0000000459187825 */ /* 0x010fe200078e0256 */
[----:B------:R-:W-:Y:S01]  /*75c40*/  @P6 STG.E desc[UR8][R16.64], R15 ;  /* 0x0000000f10006986 */ /* 0x000fe2000c101908 */
[----:B------:R-:W-:Y:S01]  /*75c50*/  ISETP.LT.AND P0, PT, R83, UR4, !P1 ;  /* 0x0000000453007c0c */ /* 0x000fe2000cf01270 */
[----:B------:R-:W-:Y:S02]  /*75c60*/  ULDC UR4, c[0x0][0x228] ;  /* 0x00008a0000047ab9 */ /* 0x000fe40000000800 */
[----:B------:R1:W-:Y:S01]  /*75c70*/  @P5 STG.E desc[UR8][R20.64], R7 ;  /* 0x0000000714005986 */ /* 0x0003e2000c101908 */
[----:B------:R-:W-:Y:S01]  /*75c80*/  ISETP.LT.AND P5, PT, R246, UR6, !P1 ;  /* 0x00000006f6007c0c */ /* 0x000fe2000cfa1270 */
[----:B------:R-:W-:-:S02]  /*75c90*/  ULDC UR6, c[0x0][0x228] ;  /* 0x00008a0000067ab9 */ /* 0x000fc40000000800 */
[----:B------:R-:W-:Y:S01]  /*75ca0*/  @P4 STG.E desc[UR8][R24.64], R27 ;  /* 0x0000001b18004986 */ /* 0x000fe2000c101908 */
[----:B------:R-:W-:Y:S01]  /*75cb0*/  ISETP.LT.AND P4, PT, R247, UR4, !P1 ;  /* 0x00000004f7007c0c */ /* 0x000fe2000cf81270 */
[----:B------:R-:W-:Y:S01]  /*75cc0*/  ULDC UR4, c[0x0][0x22c] ;  /* 0x00008b0000047ab9 */ /* 0x000fe20000000800 */
[----:B------:R-:W-:Y:S02]  /*75cd0*/  IADD3 R89, R89, UR28, RZ ;  /* 0x0000001c59597c10 */ /* 0x000fe4000fffe0ff */
[----:B------:R-:W-:Y:S01]  /*75ce0*/  ISETP.LT.AND P1, PT, R244, UR10, !P1 ;  /* 0x0000000af4007c0c */ /* 0x000fe2000cf21270 */
[----:B------:R-:W-:Y:S02]  /*75cf0*/  ULDC UR10, c[0x0][0x228] ;  /* 0x00008a00000a7ab9 */ /* 0x000fe40000000800 */
[----:B------:R-:W-:Y:S01]  /*75d00*/  IMAD.WIDE R4, R89, 0x4, R2 ;  /* 0x0000000459047825 */ /* 0x000fe200078e0202 */
[----:B------:R-:W-:-:S03]  /*75d10*/  IADD3 R0, R8, 0x12, RZ ;  /* 0x0000001208007810 */ /* 0x000fc60007ffe0ff */
[----:B-1----:R-:W-:-:S04]  /*75d20*/  IMAD.WIDE R6, R89, 0x4, R10 ;  /* 0x0000000459067825 */ /* 0x002fc800078e020a */
[----:B------:R-:W-:-:S04]  /*75d30*/  IMAD.WIDE R12, R89, 0x4, R84 ;  /* 0x00000004590c7825 */ /* 0x000fc800078e0254 */
[----:B------:R-:W-:Y:S01]  /*75d40*/  IMAD.WIDE R14, R89, 0x4, R86 ;  /* 0x00000004590e7825 */ /* 0x000fe200078e0256 */
[----:B------:R-:W-:Y:S01]  /*75d50*/  ISETP.LT.AND P6, PT, R83, UR12, !P3 ;  /* 0x0000000c53007c0c */ /* 0x000fe2000dfc1270 */
[----:B------:R-:W-:Y:S02]  /*75d60*/  ULDC UR12, c[0x0][0x228] ;  /* 0x00008a00000c7ab9 */ /* 0x000fe40000000800 */
[----:B------:R-:W-:-:S04]  /*75d70*/  VIADD R9, R89, UR28 ;  /* 0x0000001c59097c36 */ /* 0x000fc80008000000 */
[C---:B------:R-:W-:Y:S01]  /*75d80*/  IMAD.WIDE R16, R9.reuse, 0x4, R2 ;  /* 0x0000000409107825 */ /* 0x040fe200078e0202 */
[----:B------:R-:W-:Y:S01]  /*75d90*/  IADD3 R19, R9, UR28, RZ ;  /* 0x0000001c09137c10 */ /* 0x000fe2000fffe0ff */
[----:B------:R1:W-:Y:S01]  /*75da0*/  @P0 STG.E desc[UR8][R4.64], R23 ;  /* 0x0000001704000986 */ /* 0x0003e2000c101908 */
[----:B------:R-:W-:Y:S01]  /*75db0*/  ISETP.GE.AND P0, PT, R0, UR4, PT ;  /* 0x0000000400007c0c */ /* 0x000fe2000bf06270 */
[----:B------:R-:W-:Y:S02]  /*75dc0*/  ULDC UR4, c[0x0][0x228] ;  /* 0x00008a0000047ab9 */ /* 0x000fe40000000800 */
[----:B------:R2:W-:Y:S04]  /*75dd0*/  @P4 STG.E desc[UR8][R6.64], R123 ;  /* 0x0000007b06004986 */ /* 0x0005e8000c101908 */
[----:B------:R3:W-:Y:S04]  /*75de0*/  @P5 STG.E desc[UR8][R12.64], R95 ;  /* 0x0000005f0c005986 */ /* 0x0007e8000c101908 */
[----:B------:R4:W-:Y:S01]  /*75df0*/  @P1 STG.E desc[UR8][R14.64], R91 ;  /* 0x0000005b0e001986 */ /* 0x0009e2000c101908 */
[----:B------:R-:W-:Y:S01]  /*75e00*/  ISETP.LT.AND P1, PT, R247, UR4, !P3 ;  /* 0x00000004f7007c0c */ /* 0x000fe2000df21270 */
[----:B------:R-:W-:-:S02]  /*75e10*/  ULDC UR4, c[0x0][0x228] ;  /* 0x00008a0000047ab9 */ /* 0x000fc40000000800 */
[----:B------:R-:W-:Y:S01]  /*75e20*/  ISETP.LT.AND P4, PT, R246, UR4, !P3 ;  /* 0x00000004f6007c0c */ /* 0x000fe2000df81270 */
[C---:B-1----:R-:W-:Y:S01]  /*75e30*/  IMAD.WIDE R4, R9.reuse, 0x4, R10 ;  /* 0x0000000409047825 */ /* 0x042fe200078e020a */
[----:B------:R-:W-:Y:S02]  /*75e40*/  ISETP.LT.AND P3, PT, R244, UR6, !P3 ;  /* 0x00000006f4007c0c */ /* 0x000fe4000df61270 */
[----:B------:R-:W-:Y:S01]  /*75e50*/  IADD3 R0, R8, 0x13, RZ ;  /* 0x0000001308007810 */ /* 0x000fe20007ffe0ff */
[----:B--2---:R-:W-:Y:S01]  /*75e60*/  IMAD.WIDE R6, R9, 0x4, R84 ;  /* 0x0000000409067825 */ /* 0x004fe200078e0254 */
[----:B------:R1:W-:Y:S01]  /*75e70*/  @P6 STG.E desc[UR8][R16.64], R60 ;  /* 0x0000003c10006986 */ /* 0x0003e2000c101908 */
[----:B------:R-:W-:Y:S01]  /*75e80*/  ULDC UR4, c[0x0][0x22c] ;  /* 0x00008b0000047ab9 */ /* 0x000fe20000000800 */
[----:B------:R-:W-:Y:S01]  /*75e90*/  ISETP.LT.AND P5, PT, R83, UR10, !P2 ;  /* 0x0000000a53007c0c */ /* 0x000fe2000d7a1270 */
[----:B---3--:R-:W-:Y:S01]  /*75ea0*/  IMAD.WIDE R12, R9, 0x4, R86 ;  /* 0x00000004090c7825 */ /* 0x008fe200078e0256 */
[----:B------:R2:W-:Y:S01]  /*75eb0*/  @P1 STG.E desc[UR8][R4.64], R28 ;  /* 0x0000001c04001986 */ /* 0x0005e2000c101908 */
[----:B------:R-:W-:Y:S01]  /*75ec0*/  ISETP.GE.AND P1, PT, R0, UR4, PT ;  /* 0x0000000400007c0c */ /* 0x000fe2000bf26270 */
        /* <DEDUP_REMOVED lines=8> */
[----:B----4-:R-:W-:Y:S01]  /*75f50*/  IMAD.WIDE R14, R19, 0x4, R2 ;  /* 0x00000004130e7825 */ /* 0x010fe200078e0202 */
[----:B------:R-:W-:Y:S01]  /*75f60*/  ISETP.LT.AND P3, PT, R83, UR6, !P0 ;  /* 0x0000000653007c0c */ /* 0x000fe2000c761270 */
[----:B------:R-:W-:Y:S01]  /*75f70*/  ULDC UR10, c[0x0][0x228] ;  /* 0x00008a00000a7ab9 */ /* 0x000fe20000000800 */
[----:B------:R-:W-:Y:S01]  /*75f80*/  ULDC UR12, c[0x0][0x228] ;  /* 0x00008a00000c7ab9 */ /* 0x000fe20000000800 */
[C---:B-1----:R-:W-:Y:S01]  /*75f90*/  IMAD.WIDE R16, R19.reuse, 0x4, R10 ;  /* 0x0000000413107825 */ /* 0x042fe200078e020a */
[----:B------:R1:W-:Y:S03]  /*75fa0*/  @P5 STG.E desc[UR8][R14.64], R124 ;  /* 0x0000007c0e005986 */ /* 0x0003e6000c101908 */
[----:B------:R-:W-:-:S02]  /*75fb0*/  VIADD R9, R19, UR28 ;  /* 0x0000001c13097c36 */ /* 0x000fc40008000000 */
[----:B--2---:R-:W-:Y:S01]  /*75fc0*/  IMAD.WIDE R4, R19, 0x4, R84 ;  /* 0x0000000413047825 */ /* 0x004fe200078e0254 */
[----:B------:R2:W-:Y:S01]  /*75fd0*/  @P6 STG.E desc[UR8][R16.64], R160 ;  /* 0x000000a010006986 */ /* 0x0005e2000c101908 */
[----:B------:R-:W-:Y:S01]  /*75fe0*/  ISETP.LT.AND P5, PT, R247, UR10, !P0 ;  /* 0x0000000af7007c0c */ /* 0x000fe2000c7a1270 */
[----:B------:R-:W-:Y:S01]  /*75ff0*/  ULDC UR4, c[0x0][0x22c] ;  /* 0x00008b0000047ab9 */ /* 0x000fe20000000800 */
[----:B------:R-:W-:Y:S01]  /*76000*/  IADD3 R0, R8, 0x14, RZ ;  /* 0x0000001408007810 */ /* 0x000fe20007ffe0ff */
[----:B---3--:R-:W-:Y:S01]  /*76010*/  IMAD.WIDE R6, R19, 0x4, R86 ;  /* 0x0000000413067825 */ /* 0x008fe200078e0256 */
[----:B------:R-:W-:Y:S01]  /*76020*/  ISETP.LT.AND P6, PT, R246, UR12, !P0 ;  /* 0x0000000cf6007c0c */ /* 0x000fe2000c7c1270 */
[----:B------:R3:W-:Y:S01]  /*76030*/  @P4 STG.E desc[UR8][R4.64], R128 ;  /* 0x0000008004004986 */ /* 0x0007e2000c101908 */
[----:B------:R-:W-:Y:S01]  /*76040*/  ULDC UR6, c[0x0][0x228] ;  /* 0x00008a0000067ab9 */ /* 0x000fe20000000800 */
[C---:B------:R-:W-:Y:S01]  /*76050*/  IMAD.WIDE R12, R9.reuse, 0x4, R2 ;  /* 0x00000004090c7825 */ /* 0x040fe200078e0202 */
[----:B------:R-:W-:Y:S01]  /*76060*/  ISETP.GE.AND P4, PT, R0, UR4, PT ;  /* 0x0000000400007c0c */ /* 0x000fe2000bf86270 */
[----:B------:R-:W-:Y:S01]  /*76070*/  @P2 STG.E desc[UR8][R6.64], R156 ;  /* 0x0000009c06002986 */ /* 0x000fe2000c101908 */
[----:B------:R-:W-:Y:S01]  /*76080*/  ULDC UR4, c[0x0][0x228] ;  /* 0x00008a0000047ab9 */ /* 0x000fe20000000800 */
[C---:B-1----:R-:W-:Y:S01]  /*76090*/  IMAD.WIDE R14, R9.reuse, 0x4, R10 ;  /* 0x00000004090e7825 */ /* 0x042fe200078e020a */
[----:B------:R-:W-:Y:S01]  /*760a0*/  ULDC UR10, c[0x0][0x228] ;  /* 0x00008a00000a7ab9 */ /* 0x000fe20000000800 */
[----:B------:R-:W-:Y:S01]  /*760b0*/  @P3 STG.E desc[UR8][R12.64], R61 ;  /* 0x0000003d0c003986 */ /* 0x000fe2000c101908 */
[----:B------:R-:W-:Y:S01]  /*760c0*/  ISETP.LT.AND P3, PT, R244, UR4, !P0 ;  /* 0x00000004f4007c0c */ /* 0x000fe2000c761270 */
[----:B--2---:R-:W-:Y:S01]  /*760d0*/  IMAD.WIDE R16, R9, 0x4, R84 ;  /* 0x0000000409107825 */ /* 0x004fe200078e0254 */
[----:B------:R-:W-:Y:S01]  /*760e0*/  IADD3 R0, R8, 0x15, RZ ;  /* 0x0000001508007810 */ /* 0x000fe20007ffe0ff */
[----:B------:R-:W-:Y:S01]  /*760f0*/  @P5 STG.E desc[UR8][R14.64], R29 ;  /* 0x0000001d0e005986 */ /* 0x000fe2000c101908 */
[----:B------:R-:W-:Y:S01]  /*76100*/  ULDC UR12, c[0x0][0x228] ;  /* 0x00008a00000c7ab9 */ /* 0x000fe20000000800 */
[----:B------:R-:W-:Y:S01]  /*76110*/  ISETP.LT.AND P0, PT, R83, UR6, !P1 ;  /* 0x0000000653007c0c */ /* 0x000fe2000cf01270 */
[----:B------:R-:W-:Y:S01]  /*76120*/  ULDC UR4, c[0x0][0x22c] ;  /* 0x00008b0000047ab9 */ /* 0x000fe20000000800 */
[----:B------:R1:W-:Y:S01]  /*76130*/  @P6 STG.E desc[UR8][R16.64], R57 ;  /* 0x0000003910006986 */ /* 0x0003e2000c101908 */
[----:B------:R-:W-:Y:S01]  /*76140*/  ISETP.LT.AND P5, PT, R247, UR10, !P1 ;  /* 0x0000000af7007c0c */ /* 0x000fe2000cfa1270 */
[C---:B---3--:R-:W-:Y:S01]  /*76150*/  IMAD.WIDE R4, R9.reuse, 0x4, R86 ;  /* 0x0000000409047825 */ /* 0x048fe200078e0256 */
[----:B------:R-:W-:Y:S01]  /*76160*/  ISETP.LT.AND P6, PT, R246, UR12, !P1 ;  /* 0x0000000cf6007c0c */ /* 0x000fe2000cfc1270 */
[----:B------:R-:W-:Y:S01]  /*76170*/  ULDC UR6, c[0x0][0x228] ;  /* 0x00008a0000067ab9 */ /* 0x000fe20000000800 */
[----:B------:R-:W-:Y:S01]  /*76180*/  ISETP.GE.AND P2, PT, R0, UR4, PT ;  /* 0x0000000400007c0c */ /* 0x000fe2000bf46270 */
[----:B------:R-:W-:Y:S01]  /*76190*/  ULDC UR4, c[0x0][0x22c] ;  /* 0x00008b0000047ab9 */ /* 0x000fe20000000800 */
[----:B------:R-:W-:Y:S01]  /*761a0*/  IADD3 R0, R8, 0x16, RZ ;  /* 0x0000001608007810 */ /* 0x000fe20007ffe0ff */
[----:B------:R2:W-:Y:S01]  /*761b0*/  @P3 STG.E desc[UR8][R4.64], R153 ;  /* 0x0000009904003986 */ /* 0x0005e2000c101908 */
[----:B------:R-:W-:Y:S01]  /*761c0*/  ULDC UR10, c[0x0][0x228] ;  /* 0x00008a00000a7ab9 */ /* 0x000fe20000000800 */
[----:B------:R-:W-:Y:S01]  /*761d0*/  ULDC UR12, c[0x0][0x228] ;  /* 0x00008a00000c7ab9 */ /* 0x000fe20000000800 */
[----:B-1----:R-:W-:Y:S01]  /*761e0*/  VIADD R17, R9, UR28 ;  /* 0x0000001c09117c36 */ /* 0x002fe20008000000 */
[----:B------:R-:W-:Y:S01]  /*761f0*/  ISETP.GE.AND P3, PT, R0, UR4, PT ;  /* 0x0000000400007c0c */ /* 0x000fe2000bf66270 */
[----:B------:R-:W-:-:S02]  /*76200*/  ULDC UR4, c[0x0][0x228] ;  /* 0x00008a0000047ab9 */ /* 0x000fc40000000800 */
[C---:B------:R-:W-:Y:S01]  /*76210*/  IMAD.WIDE R6, R17.reuse, 0x4, R2 ;  /* 0x0000000411067825 */ /* 0x040fe200078e0202 */
[----:B------:R-:W-:Y:S01]  /*76220*/  ISETP.LT.AND P1, PT, R244, UR4, !P1 ;  /* 0x00000004f4007c0c */ /* 0x000fe2000cf21270 */
[----:B------:R-:W-:Y:S02]  /*76230*/  ULDC UR4, c[0x0][0x228] ;  /* 0x00008a0000047ab9 */ /* 0x000fe40000000800 */
[C---:B------:R-:W-:Y:S01]  /*76240*/  IMAD.WIDE R12, R17.reuse, 0x4, R10 ;  /* 0x00000004110c7825 */ /* 0x040fe200078e020a */
[----:B------:R1:W-:Y:S03]  /*76250*/  @P0 STG.E desc[UR8][R6.64], R125 ;  /* 0x0000007d06000986 */ /* 0x0003e6000c101908 */
[----:B------:R-:W-:Y:S01]  /*76260*/  IMAD.WIDE R14, R17, 0x4, R84 ;  /* 0x00000004110e7825 */ /* 0x000fe200078e0254 */
[----:B------:R3:W-:Y:S01]  /*76270*/  @P5 STG.E desc[UR8][R12.64], R161 ;  /* 0x000000a10c005986 */ /* 0x0007e2000c101908 */
[----:B------:R-:W-:Y:S01]  /*76280*/  ISETP.LT.AND P0, PT, R83, UR4, !P4 ;  /* 0x0000000453007c0c */ /* 0x000fe2000e701270 */
[----:B------:R-:W-:-:S02]  /*76290*/  ULDC UR4, c[0x0][0x228] ;  /* 0x00008a0000047ab9 */ /* 0x000fc40000000800 */
[----:B------:R4:W-:Y:S01]  /*762a0*/  @P6 STG.E desc[UR8][R14.64], R129 ;  /* 0x000000810e006986 */ /* 0x0009e2000c101908 */
[----:B------:R-:W-:Y:S01]  /*762b0*/  ISETP.LT.AND P6, PT, R247, UR6, !P4 ;  /* 0x00000006f7007c0c */ /* 0x000fe2000e7c1270 */
[C---:B------:R-:W-:Y:S01]  /*762c0*/  VIADD R9, R17.reuse, UR28 ;  /* 0x0000001c11097c36 */ /* 0x040fe20008000000 */
[----:B------:R-:W-:Y:S01]  /*762d0*/  ISETP.LT.AND P5, PT, R246, UR4, !P4 ;  /* 0x00000004f6007c0c */ /* 0x000fe2000e7a1270 */
[----:B--2---:R-:W-:Y:S01]  /*762e0*/  IMAD.WIDE R4, R17, 0x4, R86 ;  /* 0x0000000411047825 */ /* 0x004fe200078e0256 */
[----:B------:R-:W-:Y:S01]  /*762f0*/  ISETP.LT.AND P4, PT, R244, UR10, !P4 ;  /* 0x0000000af4007c0c */ /* 0x000fe2000e781270 */
[----:B------:R-:W-:Y:S01]  /*76300*/  ULDC UR4, c[0x0][0x22c] ;  /* 0x00008b0000047ab9 */ /* 0x000fe20000000800 */
[----:B------:R-:W-:Y:S01]  /*76310*/  IADD3 R0, R8, 0x17, RZ ;  /* 0x0000001708007810 */ /* 0x000fe20007ffe0ff */
[----:B-1----:R-:W-:Y:S01]  /*76320*/  IMAD.WIDE R6, R9, 0x4, R2 ;  /* 0x0000000409067825 */ /* 0x002fe200078e0202 */
[----:B------:R1:W-:Y:S01]  /*76330*/  @P1 STG.E desc[UR8][R4.64], R157 ;  /* 0x0000009d04001986 */ /* 0x0003e2000c101908 */
[----:B------:R-:W-:-:S02]  /*76340*/  ULDC UR6, c[0x0][0x228] ;  /* 0x00008a0000067ab9 */ /* 0x000fc40000000800 */
[C---:B---3--:R-:W-:Y:S01]  /*76350*/  IMAD.WIDE R12, R9.reuse, 0x4, R10 ;  /* 0x00000004090c7825 */ /* 0x048fe200078e020a */
[----:B------:R-:W-:Y:S01]  /*76360*/  ISETP.GE.AND P1, PT, R0, UR4, PT ;  /* 0x0000000400007c0c */ /* 0x000fe2000bf26270 */
[----:B------:R-:W-:Y:S02]  /*76370*/  ULDC UR4, c[0x0][0x228] ;  /* 0x00008a0000047ab9 */ /* 0x000fe40000000800 */
[C---:B----4-:R-:W-:Y:S01]  /*76380*/  IMAD.WIDE R14, R9.reuse, 0x4, R84 ;  /* 0x00000004090e7825 */ /* 0x050fe200078e0254 */
[----:B------:R2:W-:Y:S03]  /*76390*/  @P0 STG.E desc[UR8][R6.64], R62 ;  /* 0x0000003e06000986 */ /* 0x0005e6000c101908 */
[----:B------:R-:W-:Y:S01]  /*763a0*/  IMAD.WIDE R16, R9, 0x4, R86 ;  /* 0x0000000409107825 */ /* 0x000fe200078e0256 */
[----:B------:R3:W-:Y:S01]  /*763b0*/  @P6 STG.E desc[UR8][R12.64], R30 ;  /* 0x0000001e0c006986 */ /* 0x0007e2000c101908 */
[----:B------:R-:W-:Y:S01]  /*763c0*/  ISETP.LT.AND P0, PT, R83, UR4, !P2 ;  /* 0x0000000453007c0c */ /* 0x000fe2000d701270 */
[----:B------:R-:W-:Y:S01]  /*763d0*/  ULDC UR4, c[0x0][0x228] ;  /* 0x00008a0000047ab9 */ /* 0x000fe20000000800 */
[----:B------:R-:W-:Y:S01]  /*763e0*/  ULDC UR10, c[0x0][0x228] ;  /* 0x00008a00000a7ab9 */ /* 0x000fe20000000800 */
[----:B------:R4:W-:Y:S01]  /*763f0*/  @P5 STG.E desc[UR8][R14.64], R58 ;  /* 0x0000003a0e005986 */ /* 0x0009e2000c101908 */
[----:B------:R-:W-:Y:S01]  /*76400*/  ISETP.LT.AND P5, PT, R246, UR6, !P2 ;  /* 0x00000006f6007c0c */ /* 0x000fe2000d7a1270 */
[----:B------:R-:W-:-:S02]  /*76410*/  ULDC UR6, c[0x0][0x228] ;  /* 0x00008a0000067ab9 */ /* 0x000fc40000000800 */
[----:B------:R4:W-:Y:S01]  /*76420*/  @P4 STG.E desc[UR8][R16.64], R154 ;  /* 0x0000009a10004986 */ /* 0x0009e2000c101908 */
[----:B------:R-:W-:Y:S01]  /*76430*/  ISETP.LT.AND P4, PT, R247, UR4, !P2 ;  /* 0x00000004f7007c0c */ /* 0x000fe2000d781270 */
[----:B------:R-:W-:Y:S01]  /*76440*/  ULDC UR4, c[0x0][0x22c] ;  /* 0x00008b0000047ab9 */ /* 0x000fe20000000800 */
[----:B------:R-:W-:Y:S02]  /*76450*/  IADD3 R9, R9, UR28, RZ ;  /* 0x0000001c09097c10 */ /* 0x000fe4000fffe0ff */
[----:B------:R-:W-:Y:S01]  /*76460*/  ISETP.LT.AND P2, PT, R244, UR10, !P2 ;  /* 0x0000000af4007c0c */ /* 0x000fe2000d741270 */
[----:B------:R-:W-:Y:S02]  /*76470*/  ULDC UR10, c[0x0][0x228] ;  /* 0x00008a00000a7ab9 */ /* 0x000fe40000000800 */
[----:B-1----:R-:W-:Y:S01]  /*76480*/  IMAD.WIDE R4, R9, 0x4, R2 ;  /* 0x0000000409047825 */ /* 0x002fe200078e0202 */
[----:B------:R-:W-:-:S03]  /*76490*/  IADD3 R0, R8, 0x18, RZ ;  /* 0x0000001808007810 */ /* 0x000fc60007ffe0ff */
[C---:B--2---:R-:W-:Y:S01]  /*764a0*/  IMAD.WIDE R6, R9.reuse, 0x4, R10 ;  /* 0x0000000409067825 */ /* 0x044fe200078e020a */
[----:B------:R1:W-:Y:S03]  /*764b0*/  @P0 STG.E desc[UR8][R4.64], R126 ;  /* 0x0000007e04000986 */ /* 0x0003e6000c101908 */
[----:B---3--:R-:W-:Y:S01]  /*764c0*/  IMAD.WIDE R12, R9, 0x4, R84 ;  /* 0x00000004090c7825 */ /* 0x008fe200078e0254 */
[----:B------:R-:W-:-:S03]  /*764d0*/  ISETP.GE.AND P0, PT, R0, UR4, PT ;  /* 0x0000000400007c0c */ /* 0x000fc6000bf06270 */
[----:B----4-:R-:W-:Y:S01]  /*764e0*/  IMAD.WIDE R14, R9, 0x4, R86 ;  /* 0x00000004090e7825 */ /* 0x010fe200078e0256 */
[----:B------:R2:W-:Y:S01]  /*764f0*/  @P4 STG.E desc[UR8][R6.64], R162 ;  /* 0x000000a206004986 */ /* 0x0005e2000c101908 */
[----:B------:R-:W-:Y:S01]  /*76500*/  ULDC UR4, c[0x0][0x228] ;  /* 0x00008a0000047ab9 */ /* 0x000fe20000000800 */
[----:B------:R-:W-:Y:S01]  /*76510*/  ISETP.LT.AND P6, PT, R83, UR12, !P3 ;  /* 0x0000000c53007c0c */ /* 0x000fe2000dfc1270 */
[----:B------:R-:W-:Y:S01]  /*76520*/  VIADD R19, R9, UR28 ;  /* 0x0000001c09137c36 */ /* 0x000fe20008000000 */
[----:B------:R3:W-:Y:S01]  /*76530*/  @P5 STG.E desc[UR8][R12.64], R130 ;  /* 0x000000820c005986 */ /* 0x0007e2000c101908 */
[----:B------:R-:W-:Y:S01]  /*76540*/  IADD3 R0, R8, 0x19, RZ ;  /* 0x0000001908007810 */ /* 0x000fe20007ffe0ff */
[----:B------:R-:W-:Y:S02]  /*76550*/  ULDC UR12, c[0x0][0x228] ;  /* 0x00008a00000c7ab9 */ /* 0x000fe40000000800 */
[----:B------:R4:W-:Y:S01]  /*76560*/  @P2 STG.E desc[UR8][R14.64], R158 ;  /* 0x0000009e0e002986 */ /* 0x0009e2000c101908 */
[----:B------:R-:W-:Y:S01]  /*76570*/  ISETP.LT.AND P2, PT, R247, UR4, !P3 ;  /* 0x00000004f7007c0c */ /* 0x000fe2000df41270 */
[----:B------:R-:W-:-:S02]  /*76580*/  ULDC UR4, c[0x0][0x228] ;  /* 0x00008a0000047ab9 */ /* 0x000fc40000000800 */
[----:B------:R-:W-:Y:S01]  /*76590*/  ISETP.LT.AND P4, PT, R246, UR4, !P3 ;  /* 0x00000004f6007c0c */ /* 0x000fe2000df81270 */
[C---:B------:R-:W-:Y:S01]  /*765a0*/  IMAD.WIDE R16, R19.reuse, 0x4, R2 ;  /* 0x0000000413107825 */ /* 0x040fe200078e0202 */
[----:B------:R-:W-:Y:S01]  /*765b0*/  ISETP.LT.AND P3, PT, R244, UR6, !P3 ;  /* 0x00000006f4007c0c */ /* 0x000fe2000df61270 */
[----:B------:R-:W-:Y:S02]  /*765c0*/  ULDC UR4, c[0x0][0x22c] ;  /* 0x00008b0000047ab9 */ /* 0x000fe40000000800 */
[C---:B-1----:R-:W-:Y:S01]  /*765d0*/  IMAD.WIDE R4, R19.reuse, 0x4, R10 ;  /* 0x0000000413047825 */ /* 0x042fe200078e020a */
[----:B------:R1:W-:Y:S03]  /*765e0*/  @P6 STG.E desc[UR8][R16.64], R63 ;  /* 0x0000003f10006986 */ /* 0x0003e6000c101908 */
[----:B--2---:R-:W-:Y:S01]  /*765f0*/  IMAD.WIDE R6, R19, 0x4, R84 ;  /* 0x0000000413067825 */ /* 0x004fe200078e0254 */
[----:B------:R2:W-:Y:S01]  /*76600*/  @P2 STG.E desc[UR8][R4.64], R31 ;  /* 0x0000001f04002986 */ /* 0x0005e2000c101908 */
[----:B------:R-:W-:Y:S01]  /*76610*/  ISETP.LT.AND P5, PT, R83, UR10, !P1 ;  /* 0x0000000a53007c0c */ /* 0x000fe2000cfa1270 */
[----:B------:R-:W-:Y:S01]  /*76620*/  ULDC UR6, c[0x0][0x228] ;  /* 0x00008a0000067ab9 */ /* 0x000fe20000000800 */
[----:B------:R-:W-:Y:S01]  /*76630*/  ISETP.GE.AND P2, PT, R0, UR4, PT ;  /* 0x0000000400007c0c */ /* 0x000fe2000bf46270 */
[----:B---3--:R-:W-:Y:S01]  /*76640*/  IMAD.WIDE R12, R19, 0x4, R86 ;  /* 0x00000004130c7825 */ /* 0x008fe200078e0256 */
[----:B------:R-:W-:Y:S01]  /*76650*/  ISETP.LT.AND P6, PT, R247, UR12, !P1 ;  /* 0x0000000cf7007c0c */ /* 0x000fe2000cfc1270 */
[----:B------:R-:W-:Y:S01]  /*76660*/  ULDC UR4, c[0x0][0x228] ;  /* 0x00008a0000047ab9 */ /* 0x000fe20000000800 */
[----:B------:R3:W-:Y:S01]  /*76670*/  @P4 STG.E desc[UR8][R6.64], R59 ;  /* 0x0000003b06004986 */ /* 0x0007e2000c101908 */
[----:B------:R-:W-:Y:S01]  /*76680*/  IADD3 R9, R19, UR28, RZ ;  /* 0x0000001c13097c10 */ /* 0x000fe2000fffe0ff */
[----:B------:R-:W-:Y:S01]  /*76690*/  ULDC UR10, c[0x0][0x228] ;  /* 0x00008a00000a7ab9 */ /* 0x000fe20000000800 */
[----:B------:R-:W-:Y:S01]  /*766a0*/  ISETP.LT.AND P4, PT, R246, UR4, !P1 ;  /* 0x00000004f6007c0c */ /* 0x000fe2000cf81270 */
[----:B------:R-:W-:Y:S01]  /*766b0*/  ULDC UR4, c[0x0][0x228] ;  /* 0x00008a0000047ab9 */ /* 0x000fe20000000800 */
[----:B------:R3:W-:Y:S01]  /*766c0*/  @P3 STG.E desc[UR8][R12.64], R155 ;  /* 0x0000009b0c003986 */ /* 0x0007e2000c101908 */
[----:B------:R-:W-:Y:S01]  /*766d0*/  ISETP.LT.AND P1, PT, R244, UR4, !P1 ;  /* 0x00000004f4007c0c */ /* 0x000fe2000cf21270 */
[----:B----4-:R-:W-:Y:S01]  /*766e0*/  IMAD.WIDE R14, R9, 0x4, R2 ;  /* 0x00000004090e7825 */ /* 0x010fe200078e0202 */
[----:B------:R-:W-:Y:S01]  /*766f0*/  ISETP.LT.AND P3, PT, R83, UR6, !P0 ;  /* 0x0000000653007c0c */ /* 0x000fe2000c761270 */
[----:B------:R-:W-:Y:S01]  /*76700*/  ULDC UR12, c[0x0][0x228] ;  /* 0x00008a00000c7ab9 */ /* 0x000fe20000000800 */
[----:B------:R-:W-:Y:S01]  /*76710*/  IADD3 R0, R8, 0x1a, RZ ;  /* 0x0000001a08007810 */ /* 0x000fe20007ffe0ff */
[C---:B-1----:R-:W-:Y:S01]  /*76720*/  IMAD.WIDE R16, R9.reuse, 0x4, R10 ;  /* 0x0000000409107825 */ /* 0x042fe200078e020a */
[----:B------:R1:W-:Y:S03]  /*76730*/  @P5 STG.E desc[UR8][R14.64], R127 ;  /* 0x0000007f0e005986 */ /* 0x0003e6000c101908 */
[----:B------:R-:W-:-:S02]  /*76740*/  VIADD R19, R9, UR28 ;  /* 0x0000001c09137c36 */ /* 0x000fc40008000000 */
[----:B--2---:R-:W-:Y:S01]  /*76750*/  IMAD.WIDE R4, R9, 0x4, R84 ;  /* 0x0000000409047825 */ /* 0x004fe200078e0254 */
[----:B------:R2:W-:Y:S01]  /*76760*/  @P6 STG.E desc[UR8][R16.64], R163 ;  /* 0x000000a310006986 */ /* 0x0005e2000c101908 */
[----:B------:R-:W-:Y:S01]  /*76770*/  ISETP.LT.AND P5, PT, R247, UR10, !P0 ;  /* 0x0000000af7007c0c */ /* 0x000fe2000c7a1270 */
[----:B------:R-:W-:Y:S01]  /*76780*/  ULDC UR4, c[0x0][0x22c] ;  /* 0x00008b0000047ab9 */ /* 0x000fe20000000800 */
[----:B---3--:R-:W-:Y:S01]  /*76790*/  IMAD.WIDE R6, R9, 0x4, R86 ;  /* 0x0000000409067825 */ /* 0x008fe200078e0256 */
[----:B------:R-:W-:Y:S01]  /*767a0*/  ISETP.LT.AND P6, PT, R246, UR12, !P0 ;  /* 0x0000000cf6007c0c */ /* 0x000fe2000c7c1270 */
[----:B------:R3:W-:Y:S01]  /*767b0*/  @P4 STG.E desc[UR8][R4.64], R131 ;  /* 0x0000008304004986 */ /* 0x0007e2000c101908 */
[----:B------:R-:W-:Y:S01]  /*767c0*/  ULDC UR6, c[0x0][0x228] ;  /* 0x00008a0000067ab9 */ /* 0x000fe20000000800 */
[C---:B------:R-:W-:Y:S01]  /*767d0*/  IMAD.WIDE R12, R19.reuse, 0x4, R2 ;  /* 0x00000004130c7825 */ /* 0x040fe200078e0202 */
[----:B------:R-:W-:Y:S01]  /*767e0*/  ISETP.GE.AND P4, PT, R0, UR4, PT ;  /* 0x0000000400007c0c */ /* 0x000fe2000bf86270 */
[----:B------:R4:W-:Y:S01]  /*767f0*/  @P1 STG.E desc[UR8][R6.64], R159 ;  /* 0x0000009f06001986 */ /* 0x0009e2000c101908 */
[----:B------:R-:W-:Y:S01]  /*76800*/  ULDC UR4, c[0x0][0x228] ;  /* 0x00008a0000047ab9 */ /* 0x000fe20000000800 */
[C---:B-1----:R-:W-:Y:S01]  /*76810*/  IMAD.WIDE R14, R19.reuse, 0x4, R10 ;  /* 0x00000004130e7825 */ /* 0x042fe200078e020a */
[----:B------:R-:W-:Y:S01]  /*76820*/  ULDC UR10, c[0x0][0x228] ;  /* 0x00008a00000a7ab9 */ /* 0x000fe20000000800 */
[----:B------:R1:W-:Y:S01]  /*76830*/  @P3 STG.E desc[UR8][R12.64], R96 ;  /* 0x000000600c003986 */ /* 0x0003e2000c101908 */
[----:B------:R-:W-:Y:S01]  /*76840*/  ISETP.LT.AND P3, PT, R244, UR4, !P0 ;  /* 0x00000004f4007c0c */ /* 0x000fe2000c761270 */
[----:B--2---:R-:W-:Y:S01]  /*76850*/  IMAD.WIDE R16, R19, 0x4, R84 ;  /* 0x0000000413107825 */ /* 0x004fe200078e0254 */
[----:B------:R-:W-:Y:S01]  /*76860*/  IADD3 R0, R8, 0x1b, RZ ;  /* 0x0000001b08007810 */ /* 0x000fe20007ffe0ff */
[----:B------:R2:W-:Y:S01]  /*76870*/  @P5 STG.E desc[UR8][R14.64], R64 ;  /* 0x000000400e005986 */ /* 0x0005e2000c101908 */
[----:B------:R-:W-:Y:S01]  /*76880*/  ULDC UR12, c[0x0][0x228] ;  /* 0x00008a00000c7ab9 */ /* 0x000fe20000000800 */
[----:B------:R-:W-:Y:S01]  /*76890*/  ISETP.LT.AND P1, PT, R83, UR6, !P2 ;  /* 0x0000000653007c0c */ /* 0x000fe2000d721270 */
[----:B------:R-:W-:Y:S01]  /*768a0*/  ULDC UR4, c[0x0][0x22c] ;  /* 0x00008b0000047ab9 */ /* 0x000fe20000000800 */
[----:B------:R-:W-:Y:S01]  /*768b0*/  @P6 STG.E desc[UR8][R16.64], R32 ;  /* 0x0000002010006986 */ /* 0x000fe2000c101908 */
[----:B------:R-:W-:Y:S01]  /*768c0*/  ISETP.LT.AND P5, PT, R247, UR10, !P2 ;  /* 0x0000000af7007c0c */ /* 0x000fe2000d7a1270 */
[C---:B---3--:R-:W-:Y:S01]  /*768d0*/  IMAD.WIDE R4, R19.reuse, 0x4, R86 ;  /* 0x0000000413047825 */ /* 0x048fe200078e0256 */
[----:B------:R-:W-:Y:S01]  /*768e0*/  ISETP.LT.AND P6, PT, R246, UR12, !P2 ;  /* 0x0000000cf6007c0c */ /* 0x000fe2000d7c1270 */
[----:B------:R-:W-:Y:S01]  /*768f0*/  ULDC UR6, c[0x0][0x228] ;  /* 0x00008a0000067ab9 */ /* 0x000fe20000000800 */
[----:B------:R-:W-:Y:S01]  /*76900*/  ISETP.GE.AND P0, PT, R0, UR4, PT ;  /* 0x0000000400007c0c */ /* 0x000fe2000bf06270 */
[----:B------:R-:W-:Y:S01]  /*76910*/  VIADD R9, R19, UR28 ;  /* 0x0000001c13097c36 */ /* 0x000fe20008000000 */
[----:B------:R-:W-:Y:S01]  /*76920*/  IADD3 R0, R8, 0x1c, RZ ;  /* 0x0000001c08007810 */ /* 0x000fe20007ffe0ff */
[----:B------:R-:W-:Y:S01]  /*76930*/  ULDC UR4, c[0x0][0x22c] ;  /* 0x00008b0000047ab9 */ /* 0x000fe20000000800 */
[----:B------:R3:W-:Y:S01]  /*76940*/  @P3 STG.E desc[UR8][R4.64], R164 ;  /* 0x000000a404003986 */ /* 0x0007e2000c101908 */
[C---:B----4-:R-:W-:Y:S01]  /*76950*/  IMAD.WIDE R6, R9.reuse, 0x4, R2 ;  /* 0x0000000409067825 */ /* 0x050fe200078e0202 */
[----:B------:R-:W-:Y:S01]  /*76960*/  ISETP.GE.AND P3, PT, R0, UR4, PT ;  /* 0x0000000400007c0c */ /* 0x000fe2000bf66270 */
[----:B------:R-:W-:Y:S01]  /*76970*/  ULDC UR4, c[0x0][0x228] ;  /* 0x00008a0000047ab9 */ /* 0x000fe20000000800 */
[----:B------:R-:W-:Y:S01]  /*76980*/  ULDC UR10, c[0x0][0x228] ;  /* 0x00008a00000a7ab9 */ /* 0x000fe20000000800 */
[C---:B-1----:R-:W-:Y:S01]  /*76990*/  IMAD.WIDE R12, R9.reuse, 0x4, R10 ;  /* 0x00000004090c7825 */ /* 0x042fe200078e020a */
[----:B------:R-:W-:Y:S01]  /*769a0*/  ISETP.LT.AND P2, PT, R244, UR4, !P2 ;  /* 0x00000004f4007c0c */ /* 0x000fe2000d741270 */
[----:B------:R-:W-:Y:S01]  /*769b0*/  ULDC UR4, c[0x0][0x228] ;  /* 0x00008a0000047ab9 */ /* 0x000fe20000000800 */
[----:B------:R-:W-:Y:S01]  /*769c0*/  ULDC UR12, c[0x0][0x228] ;  /* 0x00008a00000c7ab9 */ /* 0x000fe20000000800 */
[----:B--2---:R-:W-:Y:S01]  /*769d0*/  IMAD.WIDE R14, R9, 0x4, R84 ;  /* 0x00000004090e7825 */ /* 0x004fe200078e0254 */
[----:B------:R1:W-:Y:S01]  /*769e0*/  @P1 STG.E desc[UR8][R6.64], R184 ;  /* 0x000000b806001986 */ /* 0x0003e2000c101908 */
[----:B------:R-:W-:Y:S01]  /*769f0*/  ISETP.LT.AND P1, PT, R83, UR4, !P4 ;  /* 0x0000000453007c0c */ /* 0x000fe2000e721270 */
[----:B------:R-:W-:-:S02]  /*76a00*/  ULDC UR4, c[0x0][0x228] ;  /* 0x00008a0000047ab9 */ /* 0x000fc40000000800 */
[----:B------:R2:W-:Y:S01]  /*76a10*/  @P5 STG.E desc[UR8][R12.64], R192 ;  /* 0x000000c00c005986 */ /* 0x0005e2000c101908 */
[----:B------:R-:W-:Y:S01]  /*76a20*/  ISETP.LT.AND P5, PT, R246, UR4, !P4 ;  /* 0x00000004f6007c0c */ /* 0x000fe2000e7a1270 */
[C---:B------:R-:W-:Y:S02]  /*76a30*/  VIADD R19, R9.reuse, UR28 ;  /* 0x0000001c09137c36 */ /* 0x040fe40008000000 */
[----:B---3--:R-:W-:Y:S01]  /*76a40*/  IMAD.WIDE R4, R9, 0x4, R86 ;  /* 0x0000000409047825 */ /* 0x008fe200078e0256 */
[----:B------:R3:W-:Y:S01]  /*76a50*/  @P6 STG.E desc[UR8][R14.64], R188 ;  /* 0x000000bc0e006986 */ /* 0x0007e2000c101908 */
[----:B------:R-:W-:Y:S01]  /*76a60*/  ISETP.LT.AND P6, PT, R247, UR6, !P4 ;  /* 0x00000006f7007c0c */ /* 0x000fe2000e7c1270 */
[----:B------:R-:W-:Y:S01]  /*76a70*/  ULDC UR4, c[0x0][0x22c] ;  /* 0x00008b0000047ab9 */ /* 0x000fe20000000800 */
[----:B------:R-:W-:Y:S01]  /*76a80*/  ISETP.LT.AND P4, PT, R244, UR10, !P4 ;  /* 0x0000000af4007c0c */ /* 0x000fe2000e781270 */
[C---:B-1----:R-:W-:Y:S01]  /*76a90*/  IMAD.WIDE R6, R19.reuse, 0x4, R2 ;  /* 0x0000000413067825 */ /* 0x042fe200078e0202 */
[----:B------:R-:W-:Y:S01]  /*76aa0*/  IADD3 R0, R8, 0x1d, RZ ;  /* 0x0000001d08007810 */ /* 0x000fe20007ffe0ff */
[----:B------:R1:W-:Y:S01]  /*76ab0*/  @P2 STG.E desc[UR8][R4.64], R132 ;  /* 0x0000008404002986 */ /* 0x0003e2000c101908 */
[----:B------:R-:W-:Y:S01]  /*76ac0*/  ULDC UR6, c[0x0][0x228] ;  /* 0x00008a0000067ab9 */ /* 0x000fe20000000800 */
[----:B--2---:R-:W-:Y:S01]  /*76ad0*/  IMAD.WIDE R12, R19, 0x4, R10 ;  /* 0x00000004130c7825 */ /* 0x004fe200078e020a */
[----:B------:R-:W-:Y:S01]  /*76ae0*/  ISETP.GE.AND P2, PT, R0, UR4, PT ;  /* 0x0000000400007c0c */ /* 0x000fe2000bf46270 */
[----:B------:R-:W-:-:S02]  /*76af0*/  ULDC UR4, c[0x0][0x228] ;  /* 0x00008a0000047ab9 */ /* 0x000fc40000000800 */
[C---:B---3--:R-:W-:Y:S01]  /*76b00*/  IMAD.WIDE R14, R19.reuse, 0x4, R84 ;  /* 0x00000004130e7825 */ /* 0x048fe200078e0254 */
        /* <DEDUP_REMOVED lines=33> */
[----:B------:R-:W-:Y:S01]  /*76d20*/  IMAD.WIDE R16, R9, 0x4, R2 ;  /* 0x0000000409107825 */ /* 0x000fe200078e0202 */
[----:B------:R-:W-:-:S03]  /*76d30*/  ULDC UR4, c[0x0][0x22c] ;  /* 0x00008b0000047ab9 */ /* 0x000fc60000000800 */
[C---:B-1----:R-:W-:Y:S01]  /*76d40*/  IMAD.WIDE R4, R9.reuse, 0x4, R10 ;  /* 0x0000000409047825 */ /* 0x042fe200078e020a */
[----:B------:R1:W-:Y:S01]  /*76d50*/  @P6 STG.E desc[UR8][R16.64], R98 ;  /* 0x0000006210006986 */ /* 0x0003e2000c101908 */
[----:B------:R-:W-:Y:S01]  /*76d60*/  ISETP.LT.AND P3, PT, R244, UR6, !P3 ;  /* 0x00000006f4007c0c */ /* 0x000fe2000df61270 */
[----:B------:R-:W-:Y:S01]  /*76d70*/  ULDC UR6, c[0x0][0x228] ;  /* 0x00008a0000067ab9 */ /* 0x000fe20000000800 */
[----:B--2---:R-:W-:Y:S01]  /*76d80*/  IMAD.WIDE R6, R9, 0x4, R84 ;  /* 0x0000000409067825 */ /* 0x004fe200078e0254 */
[----:B------:R-:W-:Y:S01]  /*76d90*/  ISETP.LT.AND P5, PT, R83, UR10, !P2 ;  /* 0x0000000a53007c0c */ /* 0x000fe2000d7a1270 */
[----:B------:R2:W-:Y:S01]  /*76da0*/  @P0 STG.E desc[UR8][R4.64], R66 ;  /* 0x0000004204000986 */ /* 0x0005e2000c101908 */
[----:B------:R-:W-:Y:S02]  /*76db0*/  ISETP.LT.AND P6, PT, R247, UR12, !P2 ;  /* 0x0000000cf7007c0c */ /* 0x000fe4000d7c1270 */
[C---:B------:R-:W-:Y:S01]  /*76dc0*/  IADD3 R19, R9.reuse, UR28, RZ ;  /* 0x0000001c09137c10 */ /* 0x040fe2000fffe0ff */
[----:B---3--:R-:W-:Y:S01]  /*76dd0*/  IMAD.WIDE R12, R9, 0x4, R86 ;  /* 0x00000004090c7825 */ /* 0x008fe200078e0256 */
[----:B------:R-:W-:Y:S01]  /*76de0*/  ISETP.GE.AND P0, PT, R0, UR4, PT ;  /* 0x0000000400007c0c */ /* 0x000fe2000bf06270 */
[----:B------:R-:W-:Y:S01]  /*76df0*/  ULDC UR4, c[0x0][0x228] ;  /* 0x00008a0000047ab9 */ /* 0x000fe20000000800 */
[----:B------:R3:W-:Y:S01]  /*76e00*/  @P4 STG.E desc[UR8][R6.64], R34 ;  /* 0x0000002206004986 */ /* 0x0007e2000c101908 */
[----:B------:R-:W-:Y:S01]  /*76e10*/  ISETP.LT.AND P4, PT, R246, UR4, !P2 ;  /* 0x00000004f6007c0c */ /* 0x000fe2000d781270 */
[----:B------:R-:W-:Y:S01]  /*76e20*/  ULDC UR4, c[0x0][0x228] ;  /* 0x00008a0000047ab9 */ /* 0x000fe20000000800 */
[C---:B----4-:R-:W-:Y:S01]  /*76e30*/  IMAD.WIDE R14, R19.reuse, 0x4, R2 ;  /* 0x00000004130e7825 */ /* 0x050fe200078e0202 */
[----:B------:R-:W-:Y:S01]  /*76e40*/  ISETP.LT.AND P2, PT, R244, UR4, !P2 ;  /* 0x00000004f4007c0c */ /* 0x000fe2000d741270 */
[----:B------:R-:W-:Y:S01]  /*76e50*/  ULDC UR10, c[0x0][0x228] ;  /* 0x00008a00000a7ab9 */ /* 0x000fe20000000800 */
[----:B------:R-:W-:Y:S01]  /*76e60*/  ULDC UR12, c[0x0][0x228] ;  /* 0x00008a00000c7ab9 */ /* 0x000fe20000000800 */
[----:B-1----:R-:W-:Y:S01]  /*76e70*/  IMAD.WIDE R16, R19, 0x4, R10 ;  /* 0x0000000413107825 */ /* 0x002fe200078e020a */
[----:B------:R1:W-:Y:S01]  /*76e80*/  @P3 STG.E desc[UR8][R12.64], R166 ;  /* 0x000000a60c003986 */ /* 0x0003e2000c101908 */
[----:B------:R-:W-:Y:S01]  /*76e90*/  ISETP.LT.AND P3, PT, R83, UR6, !P1 ;  /* 0x0000000653007c0c */ /* 0x000fe2000cf61270 */
[----:B------:R-:W-:Y:S01]  /*76ea0*/  ULDC UR4, c[0x0][0x22c] ;  /* 0x00008b0000047ab9 */ /* 0x000fe20000000800 */
[----:B--2---:R-:W-:Y:S01]  /*76eb0*/  IMAD.WIDE R4, R19, 0x4, R84 ;  /* 0x0000000413047825 */ /* 0x004fe200078e0254 */
[----:B------:R2:W-:Y:S01]  /*76ec0*/  @P5 STG.E desc[UR8][R14.64], R186 ;  /* 0x000000ba0e005986 */ /* 0x0005e2000c101908 */
[----:B------:R-:W-:Y:S01]  /*76ed0*/  ISETP.LT.AND P5, PT, R247, UR10, !P1 ;  /* 0x0000000af7007c0c */ /* 0x000fe2000cfa1270 */
[----:B------:R-:W-:Y:S01]  /*76ee0*/  ULDC UR6, c[0x0][0x228] ;  /* 0x00008a0000067ab9 */ /* 0x000fe20000000800 */
[----:B------:R-:W-:Y:S01]  /*76ef0*/  IADD3 R0, R8, 0x20, RZ ;  /* 0x0000002008007810 */ /* 0x000fe20007ffe0ff */
[----:B------:R4:W-:Y:S01]  /*76f00*/  @P6 STG.E desc[UR8][R16.64], R194 ;  /* 0x000000c210006986 */ /* 0x0009e2000c101908 */
[----:B------:R-:W-:Y:S01]  /*76f10*/  ISETP.LT.AND P6, PT, R246, UR12, !P1 ;  /* 0x0000000cf6007c0c */ /* 0x000fe2000cfc1270 */
[C---:B---3--:R-:W-:Y:S01]  /*76f20*/  IMAD.WIDE R6, R19.reuse, 0x4, R86 ;  /* 0x0000000413067825 */ /* 0x048fe200078e0256 */
[----:B------:R-:W-:Y:S01]  /*76f30*/  ULDC UR10, c[0x0][0x228] ;  /* 0x00008a00000a7ab9 */ /* 0x000fe20000000800 */
[----:B------:R3:W-:Y:S01]  /*76f40*/  @P4 STG.E desc[UR8][R4.64], R190 ;  /* 0x000000be04004986 */ /* 0x0007e2000c101908 */
[----:B------:R-:W-:Y:S01]  /*76f50*/  ISETP.GE.AND P4, PT, R0, UR4, PT ;  /* 0x0000000400007c0c */ /* 0x000fe2000bf86270 */
[----:B------:R-:W-:Y:S01]  /*76f60*/  VIADD R9, R19, UR28 ;  /* 0x0000001c13097c36 */ /* 0x000fe20008000000 */
[----:B------:R-:W-:Y:S01]  /*76f70*/  ULDC UR4, c[0x0][0x228] ;  /* 0x00008a0000047ab9 */ /* 0x000fe20000000800 */
[----:B------:R-:W-:Y:S01]  /*76f80*/  @P2 STG.E desc[UR8][R6.64], R134 ;  /* 0x0000008606002986 */ /* 0x000fe2000c101908 */
[----:B------:R-:W-:Y:S01]  /*76f90*/  ISETP.LT.AND P2, PT, R244, UR4, !P1 ;  /* 0x00000004f4007c0c */ /* 0x000fe2000cf41270 */
[----:B-1----:R-:W-:Y:S01]  /*76fa0*/  IMAD.WIDE R12, R9, 0x4, R2 ;  /* 0x00000004090c7825 */ /* 0x002fe200078e0202 */
[----:B------:R-:W-:-:S03]  /*76fb0*/  ULDC UR12, c[0x0][0x228] ;  /* 0x00008a00000c7ab9 */ /* 0x000fc60000000800 */
[C---:B--2---:R-:W-:Y:S01]  /*76fc0*/  IMAD.WIDE R14, R9.reuse, 0x4, R10 ;  /* 0x00000004090e7825 */ /* 0x044fe200078e020a */
[----:B------:R-:W-:Y:S03]  /*76fd0*/  @P3 STG.E desc[UR8][R12.64], R99 ;  /* 0x000000630c003986 */ /* 0x000fe6000c101908 */
[----:B----4-:R-:W-:Y:S01]  /*76fe0*/  IMAD.WIDE R16, R9, 0x4, R84 ;  /* 0x0000000409107825 */ /* 0x010fe200078e0254 */
[----:B------:R-:W-:Y:S01]  /*76ff0*/  IADD3 R0, R8, 0x21, RZ ;  /* 0x0000002108007810 */ /* 0x000fe20007ffe0ff */
[----:B------:R-:W-:Y:S01]  /*77000*/  @P5 STG.E desc[UR8][R14.64], R67 ;  /* 0x000000430e005986 */ /* 0x000fe2000c101908 */
[----:B------:R-:W-:Y:S01]  /*77010*/  ISETP.LT.AND P1, PT, R83, UR6, !P0 ;  /* 0x0000000653007c0c */ /* 0x000fe2000c721270 */
[----:B------:R-:W-:Y:S01]  /*77020*/  ULDC UR4, c[0x0][0x22c] ;  /* 0x00008b0000047ab9 */ /* 0x000fe20000000800 */
[----:B------:R-:W-:Y:S01]  /*77030*/  ISETP.LT.AND P5, PT, R247, UR10, !P0 ;  /* 0x0000000af7007c0c */ /* 0x000fe2000c7a1270 */
[----:B------:R1:W-:Y:S01]  /*77040*/  @P6 STG.E desc[UR8][R16.64], R35 ;  /* 0x0000002310006986 */ /* 0x0003e2000c101908 */
[----:B------:R-:W-:Y:S01]  /*77050*/  ISETP.LT.AND P6, PT, R246, UR12, !P0 ;  /* 0x0000000cf6007c0c */ /* 0x000fe2000c7c1270 */
[C---:B---3--:R-:W-:Y:S01]  /*77060*/  IMAD.WIDE R4, R9.reuse, 0x4, R86 ;  /* 0x0000000409047825 */ /* 0x048fe200078e0256 */
[----:B------:R-:W-:Y:S01]  /*77070*/  ISETP.GE.AND P3, PT, R0, UR4, PT ;  /* 0x0000000400007c0c */ /* 0x000fe2000bf66270 */
[----:B------:R-:W-:Y:S01]  /*77080*/  ULDC UR4, c[0x0][0x22c] ;  /* 0x00008b0000047ab9 */ /* 0x000fe20000000800 */
[----:B------:R-:W-:Y:S01]  /*77090*/  IADD3 R0, R8, 0x22, RZ ;  /* 0x0000002208007810 */ /* 0x000fe20007ffe0ff */
[----:B------:R-:W-:Y:S01]  /*770a0*/  ULDC UR6, c[0x0][0x228] ;  /* 0x00008a0000067ab9 */ /* 0x000fe20000000800 */
[----:B------:R2:W-:Y:S01]  /*770b0*/  @P2 STG.E desc[UR8][R4.64], R167 ;  /* 0x000000a704002986 */ /* 0x0005e2000c101908 */
[----:B------:R-:W-:Y:S01]  /*770c0*/  ULDC UR10, c[0x0][0x228] ;  /* 0x00008a00000a7ab9 */ /* 0x000fe20000000800 */
[----:B-1----:R-:W-:Y:S01]  /*770d0*/  VIADD R17, R9, UR28 ;  /* 0x0000001c09117c36 */ /* 0x002fe20008000000 */
[----:B------:R-:W-:Y:S01]  /*770e0*/  ISETP.GE.AND P2, PT, R0, UR4, PT ;  /* 0x0000000400007c0c */ /* 0x000fe2000bf46270 */
[----:B------:R-:W-:Y:S01]  /*770f0*/  ULDC UR4, c[0x0][0x228] ;  /* 0x00008a0000047ab9 */ /* 0x000fe20000000800 */
[----:B------:R-:W-:Y:S01]  /*77100*/  ULDC UR12, c[0x0][0x228] ;  /* 0x00008a00000c7ab9 */ /* 0x000fe20000000800 */
[----:B------:R-:W-:Y:S01]  /*77110*/  IMAD.WIDE R6, R17, 0x4, R2 ;  /* 0x0000000411067825 */ /* 0x000fe200078e0202 */
[----:B------:R-:W-:Y:S01]  /*77120*/  ISETP.LT.AND P0, PT, R244, UR4, !P0 ;  /* 0x00000004f4007c0c */ /* 0x000fe2000c701270 */
[----:B------:R-:W-:-:S02]  /*77130*/  ULDC UR4, c[0x0][0x228] ;  /* 0x00008a0000047ab9 */ /* 0x000fc40000000800 */
[C---:B------:R-:W-:Y:S01]  /*77140*/  IMAD.WIDE R12, R17.reuse, 0x4, R10 ;  /* 0x00000004110c7825 */ /* 0x040fe200078e020a */
[----:B------:R1:W-:Y:S03]  /*77150*/  @P1 STG.E desc[UR8][R6.64], R187 ;  /* 0x000000bb06001986 */ /* 0x0003e6000c101908 */
[----:B------:R-:W-:Y:S01]  /*77160*/  IMAD.WIDE R14, R17, 0x4, R84 ;  /* 0x00000004110e7825 */ /* 0x000fe200078e0254 */
[----:B------:R3:W-:Y:S01]  /*77170*/  @P5 STG.E desc[UR8][R12.64], R195 ;  /* 0x000000c30c005986 */ /* 0x0007e2000c101908 */
[----:B------:R-:W-:Y:S01]  /*77180*/  ISETP.LT.AND P1, PT, R83, UR4, !P4 ;  /* 0x0000000453007c0c */ /* 0x000fe2000e721270 */
[----:B------:R-:W-:Y:S02]  /*77190*/  ULDC UR4, c[0x0][0x228] ;  /* 0x00008a0000047ab9 */ /* 0x000fe40000000800 */
        /* <DEDUP_REMOVED lines=22> */
[----:B------:R-:W-:-:S03]  /*77300*/  IADD3 R9, R9, UR28, RZ ;  /* 0x0000001c09097c10 */ /* 0x000fc6000fffe0ff */
[----:B------:R4:W-:Y:S01]  /*77310*/  @P4 STG.E desc[UR8][R16.64], R168 ;  /* 0x000000a810004986 */ /* 0x0009e2000c101908 */
[----:B------:R-:W-:Y:S02]  /*77320*/  ISETP.LT.AND P4, PT, R247, UR4, !P3 ;  /* 0x00000004f7007c0c */ /* 0x000fe4000df81270 */
[----:B------:R-:W-:Y:S01]  /*77330*/  ISETP.LT.AND P5, PT, R246, UR6, !P3 ;  /* 0x00000006f6007c0c */ /* 0x000fe2000dfa1270 */
[C---:B-1----:R-:W-:Y:S01]  /*77340*/  IMAD.WIDE R4, R9.reuse, 0x4, R2 ;  /* 0x0000000409047825 */ /* 0x042fe200078e0202 */
[----:B------:R-:W-:Y:S01]  /*77350*/  ISETP.LT.AND P3, PT, R244, UR10, !P3 ;  /* 0x0000000af4007c0c */ /* 0x000fe2000df61270 */
[----:B------:R-:W-:Y:S01]  /*77360*/  ULDC UR4, c[0x0][0x22c] ;  /* 0x00008b0000047ab9 */ /* 0x000fe20000000800 */
[----:B------:R-:W-:Y:S01]  /*77370*/  IADD3 R0, R8, 0x24, RZ ;  /* 0x0000002408007810 */ /* 0x000fe20007ffe0ff */
[----:B--2---:R-:W-:Y:S01]  /*77380*/  IMAD.WIDE R6, R9, 0x4, R10 ;  /* 0x0000000409067825 */ /* 0x004fe200078e020a */
[----:B------:R1:W-:Y:S01]  /*77390*/  @P1 STG.E desc[UR8][R4.64], R196 ;  /* 0x000000c404001986 */ /* 0x0003e2000c101908 */
[----:B------:R-:W-:Y:S01]  /*773a0*/  ISETP.LT.AND P6, PT, R83, UR12, !P2 ;  /* 0x0000000c53007c0c */ /* 0x000fe2000d7c1270 */
[----:B------:R-:W-:Y:S01]  /*773b0*/  ULDC UR6, c[0x0][0x228] ;  /* 0x00008a0000067ab9 */ /* 0x000fe20000000800 */
[----:B---3--:R-:W-:Y:S01]  /*773c0*/  IMAD.WIDE R12, R9, 0x4, R84 ;  /* 0x00000004090c7825 */ /* 0x008fe200078e0254 */
[----:B------:R-:W-:Y:S01]  /*773d0*/  ISETP.GE.AND P1, PT, R0, UR4, PT ;  /* 0x0000000400007c0c */ /* 0x000fe2000bf26270 */
[----:B------:R-:W-:-:S02]  /*773e0*/  ULDC UR4, c[0x0][0x228] ;  /* 0x00008a0000047ab9 */ /* 0x000fc40000000800 */
[----:B----4-:R-:W-:Y:S01]  /*773f0*/  IMAD.WIDE R14, R9, 0x4, R86 ;  /* 0x00000004090e7825 */ /* 0x010fe200078e0256 */
[----:B------:R2:W-:Y:S01]  /*77400*/  @P4 STG.E desc[UR8][R6.64], R216 ;  /* 0x000000d806004986 */ /* 0x0005e2000c101908 */
[----:B------:R-:W-:Y:S01]  /*77410*/  ISETP.LT.AND P4, PT, R247, UR4, !P2 ;  /* 0x00000004f7007c0c */ /* 0x000fe2000d781270 */
[----:B------:R-:W-:Y:S01]  /*77420*/  ULDC UR4, c[0x0][0x228] ;  /* 0x00008a0000047ab9 */ /* 0x000fe20000000800 */
[----:B------:R-:W-:Y:S01]  /*77430*/  VIADD R19, R9, UR28 ;  /* 0x0000001c09137c36 */ /* 0x000fe20008000000 */
[----:B------:R3:W-:Y:S01]  /*77440*/  @P5 STG.E desc[UR8][R12.64], R136 ;  /* 0x000000880c005986 */ /* 0x0007e2000c101908 */
[----:B------:R-:W-:Y:S01]  /*77450*/  ULDC UR10, c[0x0][0x228] ;  /* 0x00008a00000a7ab9 */ /* 0x000fe20000000800 */
[----:B------:R-:W-:Y:S02]  /*77460*/  ULDC UR12, c[0x0][0x228] ;  /* 0x00008a00000c7ab9 */ /* 0x000fe40000000800 */
[----:B------:R4:W-:Y:S01]  /*77470*/  @P3 STG.E desc[UR8][R14.64], R200 ;  /* 0x000000c80e003986 */ /* 0x0009e2000c101908 */
[----:B------:R-:W-:Y:S01]  /*77480*/  ISETP.LT.AND P3, PT, R246, UR4, !P2 ;  /* 0x00000004f6007c0c */ /* 0x000fe2000d761270 */
[----:B------:R-:W-:Y:S01]  /*77490*/  IMAD.WIDE R16, R19, 0x4, R2 ;  /* 0x0000000413107825 */ /* 0x000fe200078e0202 */
[----:B------:R-:W-:Y:S01]  /*774a0*/  ISETP.LT.AND P2, PT, R244, UR6, !P2 ;  /* 0x00000006f4007c0c */ /* 0x000fe2000d741270 */
[----:B------:R-:W-:Y:S01]  /*774b0*/  ULDC UR4, c[0x0][0x22c] ;  /* 0x00008b0000047ab9 */ /* 0x000fe20000000800 */
[----:B------:R-:W-:Y:S01]  /*774c0*/  ISETP.LT.AND P5, PT, R83, UR10, !P0 ;  /* 0x0000000a53007c0c */ /* 0x000fe2000c7a1270 */
[----:B-1----:R-:W-:Y:S01]  /*774d0*/  IMAD.WIDE R4, R19, 0x4, R10 ;  /* 0x0000000413047825 */ /* 0x002fe200078e020a */
[----:B------:R1:W-:Y:S01]  /*774e0*/  @P6 STG.E desc[UR8][R16.64], R101 ;  /* 0x0000006510006986 */ /* 0x0003e2000c101908 */
[----:B------:R-:W-:Y:S01]  /*774f0*/  IADD3 R0, R8, 0x25, RZ ;  /* 0x0000002508007810 */ /* 0x000fe20007ffe0ff */
[----:B------:R-:W-:Y:S01]  /*77500*/  ULDC UR6, c[0x0][0x228] ;  /* 0x00008a0000067ab9 */ /* 0x000fe20000000800 */
[----:B------:R-:W-:Y:S01]  /*77510*/  ISETP.LT.AND P6, PT, R247, UR12, !P0 ;  /* 0x0000000cf7007c0c */ /* 0x000fe2000c7c1270 */
[C---:B--2---:R-:W-:Y:S01]  /*77520*/  IMAD.WIDE R6, R19.reuse, 0x4, R84 ;  /* 0x0000000413067825 */ /* 0x044fe200078e0254 */
[C---:B------:R-:W-:Y:S01]  /*77530*/  IADD3 R9, R19.reuse, UR28, RZ ;  /* 0x0000001c13097c10 */ /* 0x040fe2000fffe0ff */
[----:B------:R2:W-:Y:S02]  /*77540*/  @P4 STG.E desc[UR8][R4.64], R69 ;  /* 0x0000004504004986 */ /* 0x0005e4000c101908 */
[----:B---3--:R-:W-:Y:S01]  /*77550*/  IMAD.WIDE R12, R19, 0x4, R86 ;  /* 0x00000004130c7825 */ /* 0x008fe200078e0256 */
[----:B------:R-:W-:Y:S01]  /*77560*/  ISETP.GE.AND P4, PT, R0, UR4, PT ;  /* 0x0000000400007c0c */ /* 0x000fe2000bf86270 */
[----:B------:R3:W-:Y:S01]  /*77570*/  @P3 STG.E desc[UR8][R6.64], R37 ;  /* 0x0000002506003986 */ /* 0x0007e2000c101908 */
[----:B------:R-:W-:Y:S01]  /*77580*/  ULDC UR4, c[0x0][0x228] ;  /* 0x00008a0000047ab9 */ /* 0x000fe20000000800 */
[C---:B----4-:R-:W-:Y:S01]  /*77590*/  IMAD.WIDE R14, R9.reuse, 0x4, R2 ;  /* 0x00000004090e7825 */ /* 0x050fe200078e0202 */
[----:B------:R-:W-:Y:S01]  /*775a0*/  ULDC UR10, c[0x0][0x228] ;  /* 0x00008a00000a7ab9 */ /* 0x000fe20000000800 */
[----:B------:R4:W-:Y:S01]  /*775b0*/  @P2 STG.E desc[UR8][R12.64], R169 ;  /* 0x000000a90c002986 */ /* 0x0009e2000c101908 */
[----:B------:R-:W-:Y:S01]  /*775c0*/  ISETP.LT.AND P2, PT, R246, UR4, !P0 ;  /* 0x00000004f6007c0c */ /* 0x000fe2000c741270 */
[C---:B-1----:R-:W-:Y:S01]  /*775d0*/  IMAD.WIDE R16, R9.reuse, 0x4, R10 ;  /* 0x0000000409107825 */ /* 0x042fe200078e020a */
[----:B------:R-:W-:Y:S01]  /*775e0*/  ULDC UR4, c[0x0][0x228] ;  /* 0x00008a0000047ab9 */ /* 0x000fe20000000800 */
[----:B------:R-:W-:Y:S01]  /*775f0*/  ULDC UR12, c[0x0][0x228] ;  /* 0x00008a00000c7ab9 */ /* 0x000fe20000000800 */
[----:B------:R-:W-:Y:S01]  /*77600*/  ISETP.LT.AND P0, PT, R244, UR4, !P0 ;  /* 0x00000004f4007c0c */ /* 0x000fe2000c701270 */
[----:B------:R1:W-:Y:S01]  /*77610*/  @P5 STG.E desc[UR8][R14.64], R197 ;  /* 0x000000c50e005986 */ /* 0x0003e2000c101908 */
[----:B--2---:R-:W-:Y:S01]  /*77620*/  IMAD.WIDE R4, R9, 0x4, R84 ;  /* 0x0000000409047825 */ /* 0x004fe200078e0254 */
[----:B------:R-:W-:Y:S01]  /*77630*/  ISETP.LT.AND P5, PT, R247, UR10, !P1 ;  /* 0x0000000af7007c0c */ /* 0x000fe2000cfa1270 */
[----:B------:R-:W-:Y:S01]  /*77640*/  ULDC UR4, c[0x0][0x22c] ;  /* 0x00008b0000047ab9 */ /* 0x000fe20000000800 */
[----:B------:R2:W-:Y:S01]  /*77650*/  @P6 STG.E desc[UR8][R16.64], R217 ;  /* 0x000000d910006986 */ /* 0x0005e2000c101908 */
[----:B------:R-:W-:Y:S01]  /*77660*/  ISETP.LT.AND P6, PT, R83, UR6, !P1 ;  /* 0x0000000653007c0c */ /* 0x000fe2000cfc1270 */
[C---:B------:R-:W-:Y:S01]  /*77670*/  VIADD R19, R9.reuse, UR28 ;  /* 0x0000001c09137c36 */ /* 0x040fe20008000000 */
[----:B------:R-:W-:Y:S01]  /*77680*/  ISETP.LT.AND P3, PT, R246, UR12, !P1 ;  /* 0x0000000cf6007c0c */ /* 0x000fe2000cf61270 */
[----:B---3--:R-:W-:Y:S01]  /*77690*/  IMAD.WIDE R6, R9, 0x4, R86 ;  /* 0x0000000409067825 */ /* 0x008fe200078e0256 */
[----:B------:R-:W-:Y:S01]  /*776a0*/  IADD3 R0, R8, 0x26, RZ ;  /* 0x0000002608007810 */ /* 0x000fe20007ffe0ff */
[----:B------:R3:W-:Y:S01]  /*776b0*/  @P2 STG.E desc[UR8][R4.64], R137 ;  /* 0x0000008904002986 */ /* 0x0007e2000c101908 */
[----:B------:R-:W-:Y:S01]  /*776c0*/  ULDC UR6, c[0x0][0x228] ;  /* 0x00008a0000067ab9 */ /* 0x000fe20000000800 */
[C---:B----4-:R-:W-:Y:S01]  /*776d0*/  IMAD.WIDE R12, R19.reuse, 0x4, R2 ;  /* 0x00000004130c7825 */ /* 0x050fe200078e0202 */
[----:B------:R-:W-:Y:S01]  /*776e0*/  ISETP.GE.AND P2, PT, R0, UR4, PT ;  /* 0x0000000400007c0c */ /* 0x000fe2000bf46270 */
[----:B------:R-:W-:Y:S01]  /*776f0*/  ULDC UR4, c[0x0][0x228] ;  /* 0x00008a0000047ab9 */ /* 0x000fe20000000800 */
[----:B------:R4:W-:Y:S01]  /*77700*/  @P0 STG.E desc[UR8][R6.64], R201 ;  /* 0x000000c906000986 */ /* 0x0009e2000c101908 */
[----:B-1----:R-:W-:Y:S01]  /*77710*/  IMAD.WIDE R14, R19, 0x4, R10 ;  /* 0x00000004130e7825 */ /* 0x002fe200078e020a */
[----:B------:R-:W-:Y:S01]  /*77720*/  ISETP.LT.AND P0, PT, R244, UR4, !P1 ;  /* 0x00000004f4007c0c */ /* 0x000fe2000cf01270 */
[----:B------:R-:W-:-:S02]  /*77730*/  ULDC UR10, c[0x0][0x228] ;  /* 0x00008a00000a7ab9 */ /* 0x000fc40000000800 */
[----:B--2---:R-:W-:Y:S01]  /*77740*/  IMAD.WIDE R16, R19, 0x4, R84 ;  /* 0x0000000413107825 */ /* 0x004fe200078e0254 */
[----:B------:R1:W-:Y:S01]  /*77750*/  @P6 STG.E desc[UR8][R12.64], R102 ;  /* 0x000000660c006986 */ /* 0x0003e2000c101908 */
[----:B------:R-:W-:Y:S01]  /*77760*/  IADD3 R0, R8, 0x27, RZ ;  /* 0x0000002708007810 */ /* 0x000fe20007ffe0ff */
[----:B------:R-:W-:Y:S01]  /*77770*/  ULDC UR12, c[0x0][0x228] ;  /* 0x00008a00000c7ab9 */ /* 0x000fe20000000800 */
[----:B------:R-:W-:Y:S01]  /*77780*/  ULDC UR4, c[0x0][0x22c] ;  /* 0x00008b0000047ab9 */ /* 0x000fe20000000800 */
[----:B------:R2:W-:Y:S01]  /*77790*/  @P5 STG.E desc[UR8][R14.64], R70 ;  /* 0x000000460e005986 */ /* 0x0005e2000c101908 */
[----:B------:R-:W-:Y:S01]  /*777a0*/  ISETP.LT.AND P5, PT, R247, UR10, !P4 ;  /* 0x0000000af7007c0c */ /* 0x000fe2000e7a1270 */
[----:B---3--:R-:W-:Y:S01]  /*777b0*/  IMAD.WIDE R4, R19, 0x4, R86 ;  /* 0x0000000413047825 */ /* 0x008fe200078e0256 */
[----:B------:R-:W-:Y:S01]  /*777c0*/  ISETP.LT.AND P6, PT, R246, UR12, !P4 ;  /* 0x0000000cf6007c0c */ /* 0x000fe2000e7c1270 */
[----:B------:R-:W-:Y:S01]  /*777d0*/  @P3 STG.E desc[UR8][R16.64], R38 ;  /* 0x0000002610003986 */ /* 0x000fe2000c101908 */
[----:B------:R-:W-:Y:S01]  /*777e0*/  ISETP.LT.AND P3, PT, R83, UR6, !P4 ;  /* 0x0000000653007c0c */ /* 0x000fe2000e761270 */
[----:B------:R-:W-:Y:S01]  /*777f0*/  VIADD R9, R19, UR28 ;  /* 0x0000001c13097c36 */ /* 0x000fe20008000000 */
[----:B------:R-:W-:Y:S01]  /*77800*/  ISETP.GE.AND P1, PT, R0, UR4, PT ;  /* 0x0000000400007c0c */ /* 0x000fe2000bf26270 */
[----:B------:R-:W-:Y:S01]  /*77810*/  ULDC UR4, c[0x0][0x22c] ;  /* 0x00008b0000047ab9 */ /* 0x000fe20000000800 */
[----:B------:R-:W-:Y:S01]  /*77820*/  IADD3 R0, R8, 0x28, RZ ;  /* 0x0000002808007810 */ /* 0x000fe20007ffe0ff */
[----:B------:R3:W-:Y:S01]  /*77830*/  @P0 STG.E desc[UR8][R4.64], R170 ;  /* 0x000000aa04000986 */ /* 0x0007e2000c101908 */
[C---:B----4-:R-:W-:Y:S01]  /*77840*/  IMAD.WIDE R6, R9.reuse, 0x4, R2 ;  /* 0x0000000409067825 */ /* 0x050fe200078e0202 */
[----:B------:R-:W-:Y:S01]  /*77850*/  ULDC UR6, c[0x0][0x228] ;  /* 0x00008a0000067ab9 */ /* 0x000fe20000000800 */
[----:B------:R-:W-:Y:S01]  /*77860*/  ISETP.GE.AND P0, PT, R0, UR4, PT ;  /* 0x0000000400007c0c */ /* 0x000fe2000bf06270 */
        /* <DEDUP_REMOVED lines=8> */
[----:B------:R-:W-:Y:S01]  /*778f0*/  ULDC UR4, c[0x0][0x228] ;  /* 0x00008a0000047ab9 */ /* 0x000fe20000000800 */
[----:B------:R-:W-:Y:S01]  /*77900*/  ULDC UR12, c[0x0][0x228] ;  /* 0x00008a00000c7ab9 */ /* 0x000fe20000000800 */
[----:B------:R2:W-:Y:S01]  /*77910*/  @P5 STG.E desc[UR8][R12.64], R218 ;  /* 0x000000da0c005986 */ /* 0x0005e2000c101908 */
[----:B------:R-:W-:Y:S01]  /*77920*/  ISETP.LT.AND P5, PT, R246, UR4, !P2 ;  /* 0x00000004f6007c0c */ /* 0x000fe2000d7a1270 */
[----:B------:R-:W-:-:S02]  /*77930*/  VIADD R19, R9, UR28 ;  /* 0x0000001c09137c36 */ /* 0x000fc40008000000 */
        /* <DEDUP_REMOVED lines=47> */
[----:B------:R-:W-:-:S02]  /*77c30*/  ULDC UR4, c[0x0][0x22c] ;  /* 0x00008b0000047ab9 */ /* 0x000fc40000000800 */
[----:B-1----:R-:W-:Y:S01]  /*77c40*/  IMAD.WIDE R4, R9, 0x4, R10 ;  /* 0x0000000409047825 */ /* 0x002fe200078e020a */
[----:B------:R1:W-:Y:S01]  /*77c50*/  @P6 STG.E desc[UR8][R16.64], R104 ;  /* 0x0000006810006986 */ /* 0x0003e2000c101908 */
[----:B------:R-:W-:Y:S01]  /*77c60*/  IADD3 R0, R8, 0x2b, RZ ;  /* 0x0000002b08007810 */ /* 0x000fe20007ffe0ff */
[----:B------:R-:W-:Y:S01]  /*77c70*/  ULDC UR6, c[0x0][0x228] ;  /* 0x00008a0000067ab9 */ /* 0x000fe20000000800 */
[----:B------:R-:W-:Y:S01]  /*77c80*/  ISETP.LT.AND P5, PT, R83, UR10, !P4 ;  /* 0x0000000a53007c0c */ /* 0x000fe2000e7a1270 */
[----:B--2---:R-:W-:Y:S01]  /*77c90*/  IMAD.WIDE R6, R9, 0x4, R84 ;  /* 0x0000000409067825 */ /* 0x004fe200078e0254 */
[----:B------:R-:W-:Y:S01]  /*77ca0*/  ISETP.LT.AND P6, PT, R247, UR12, !P4 ;  /* 0x0000000cf7007c0c */ /* 0x000fe2000e7c1270 */
[----:B------:R2:W-:Y:S02]  /*77cb0*/  @P2 STG.E desc[UR8][R4.64], R40 ;  /* 0x0000002804002986 */ /* 0x0005e4000c101908 */
[C---:B---3--:R-:W-:Y:S01]  /*77cc0*/  IMAD.WIDE R12, R9.reuse, 0x4, R86 ;  /* 0x00000004090c7825 */ /* 0x048fe200078e0256 */
[----:B------:R-:W-:Y:S01]  /*77cd0*/  IADD3 R19, R9, UR28, RZ ;  /* 0x0000001c09137c10 */ /* 0x000fe2000fffe0ff */
[----:B------:R3:W-:Y:S01]  /*77ce0*/  @P1 STG.E desc[UR8][R6.64], R72 ;  /* 0x0000004806001986 */ /* 0x0007e2000c101908 */
[----:B------:R-:W-:Y:S01]  /*77cf0*/  ISETP.GE.AND P2, PT, R0, UR4, PT ;  /* 0x0000000400007c0c */ /* 0x000fe2000bf46270 */
[----:B------:R-:W-:Y:S01]  /*77d00*/  ULDC UR4, c[0x0][0x228] ;  /* 0x00008a0000047ab9 */ /* 0x000fe20000000800 */
[----:B------:R-:W-:Y:S01]  /*77d10*/  ULDC UR10, c[0x0][0x228] ;  /* 0x00008a00000a7ab9 */ /* 0x000fe20000000800 */
[----:B------:R3:W-:Y:S01]  /*77d20*/  @P0 STG.E desc[UR8][R12.64], R172 ;  /* 0x000000ac0c000986 */ /* 0x0007e2000c101908 */
[----:B------:R-:W-:Y:S01]  /*77d30*/  ISETP.LT.AND P0, PT, R246, UR4, !P4 ;  /* 0x00000004f6007c0c */ /* 0x000fe2000e701270 */
[----:B----4-:R-:W-:Y:S01]  /*77d40*/  IMAD.WIDE R14, R19, 0x4, R2 ;  /* 0x00000004130e7825 */ /* 0x010fe200078e0202 */
[----:B------:R-:W-:Y:S01]  /*77d50*/  ULDC UR4, c[0x0][0x228] ;  /* 0x00008a0000047ab9 */ /* 0x000fe20000000800 */
[----:B------:R-:W-:-:S02]  /*77d60*/  ULDC UR12, c[0x0][0x228] ;  /* 0x00008a00000c7ab9 */ /* 0x000fc40000000800 */
[C---:B-1----:R-:W-:Y:S01]  /*77d70*/  IMAD.WIDE R16, R19.reuse, 0x4, R10 ;  /* 0x0000000413107825 */ /* 0x042fe200078e020a */
        /* <DEDUP_REMOVED lines=8> */
[----:B------:R-:W-:Y:S01]  /*77e00*/  VIADD R9, R19, UR28 ;  /* 0x0000001c13097c36 */ /* 0x000fe20008000000 */
[----:B------:R-:W-:Y:S01]  /*77e10*/  ISETP.LT.AND P5, PT, R247, UR10, !P3 ;  /* 0x0000000af7007c0c */ /* 0x000fe2000dfa1270 */
[----:B------:R4:W-:Y:S01]  /*77e20*/  @P0 STG.E desc[UR8][R4.64], R76 ;  /* 0x0000004c04000986 */ /* 0x0009e2000c101908 */
[----:B------:R-:W-:Y:S01]  /*77e30*/  ISETP.LT.AND P1, PT, R246, UR12, !P3 ;  /* 0x0000000cf6007c0c */ /* 0x000fe2000df21270 */
[----:B---3--:R-:W-:Y:S01]  /*77e40*/  IMAD.WIDE R6, R19, 0x4, R86 ;  /* 0x0000000413067825 */ /* 0x008fe200078e0256 */
[----:B------:R-:W-:Y:S01]  /*77e50*/  ISETP.GE.AND P0, PT, R0, UR4, PT ;  /* 0x0000000400007c0c */ /* 0x000fe2000bf06270 */
[----:B------:R-:W-:Y:S01]  /*77e60*/  ULDC UR4, c[0x0][0x228] ;  /* 0x00008a0000047ab9 */ /* 0x000fe20000000800 */
[----:B------:R-:W-:Y:S01]  /*77e70*/  ULDC UR10, c[0x0][0x228] ;  /* 0x00008a00000a7ab9 */ /* 0x000fe20000000800 */
[C---:B------:R-:W-:Y:S01]  /*77e80*/  IMAD.WIDE R12, R9.reuse, 0x4, R2 ;  /* 0x00000004090c7825 */ /* 0x040fe200078e0202 */
[----:B------:R-:W-:Y:S01]  /*77e90*/  ISETP.LT.AND P3, PT, R244, UR4, !P3 ;  /* 0x00000004f4007c0c */ /* 0x000fe2000df61270 */
[----:B------:R3:W-:Y:S02]  /*77ea0*/  @P4 STG.E desc[UR8][R6.64], R108 ;  /* 0x0000006c06004986 */ /* 0x0007e4000c101908 */
[C---:B-1----:R-:W-:Y:S01]  /*77eb0*/  IMAD.WIDE R14, R9.reuse, 0x4, R10 ;  /* 0x00000004090e7825 */ /* 0x042fe200078e020a */
[----:B------:R-:W-:Y:S01]  /*77ec0*/  IADD3 R0, R8, 0x2d, RZ ;  /* 0x0000002d08007810 */ /* 0x000fe20007ffe0ff */
[----:B------:R1:W-:Y:S02]  /*77ed0*/  @P6 STG.E desc[UR8][R12.64], R105 ;  /* 0x000000690c006986 */ /* 0x0003e4000c101908 */
[----:B--2---:R-:W-:Y:S01]  /*77ee0*/  IMAD.WIDE R16, R9, 0x4, R84 ;  /* 0x0000000409107825 */ /* 0x004fe200078e0254 */
[----:B------:R-:W-:Y:S01]  /*77ef0*/  ISETP.LT.AND P6, PT, R83, UR6, !P2 ;  /* 0x0000000653007c0c */ /* 0x000fe2000d7c1270 */
[----:B------:R-:W-:Y:S01]  /*77f00*/  ULDC UR12, c[0x0][0x228] ;  /* 0x00008a00000c7ab9 */ /* 0x000fe20000000800 */
[----:B------:R-:W-:Y:S01]  /*77f10*/  ISETP.LT.AND P4, PT, R247, UR10, !P2 ;  /* 0x0000000af7007c0c */ /* 0x000fe2000d781270 */
[----:B------:R2:W-:Y:S01]  /*77f20*/  @P5 STG.E desc[UR8][R14.64], R41 ;  /* 0x000000290e005986 */ /* 0x0005e2000c101908 */
[----:B------:R-:W-:Y:S01]  /*77f30*/  ULDC UR4, c[0x0][0x22c] ;  /* 0x00008b0000047ab9 */ /* 0x000fe20000000800 */
[C---:B----4-:R-:W-:Y:S01]  /*77f40*/  IMAD.WIDE R4, R9.reuse, 0x4, R86 ;  /* 0x0000000409047825 */ /* 0x050fe200078e0256 */
[----:B------:R-:W-:Y:S01]  /*77f50*/  ISETP.LT.AND P5, PT, R246, UR12, !P2 ;  /* 0x0000000cf6007c0c */ /* 0x000fe2000d7a1270 */
[----:B------:R-:W-:Y:S01]  /*77f60*/  @P1 STG.E desc[UR8][R16.64], R73 ;  /* 0x0000004910001986 */ /* 0x000fe2000c101908 */
[----:B------:R-:W-:Y:S01]  /*77f70*/  ISETP.GE.AND P1, PT, R0, UR4, PT ;  /* 0x0000000400007c0c */ /* 0x000fe2000bf26270 */
[----:B------:R-:W-:Y:S01]  /*77f80*/  VIADD R9, R9, UR28 ;  /* 0x0000001c09097c36 */ /* 0x000fe20008000000 */
[----:B------:R-:W-:Y:S01]  /*77f90*/  IADD3 R0, R8, 0x2e, RZ ;  /* 0x0000002e08007810 */ /* 0x000fe20007ffe0ff */
[----:B------:R-:W-:Y:S01]  /*77fa0*/  ULDC UR4, c[0x0][0x22c] ;  /* 0x00008b0000047ab9 */ /* 0x000fe20000000800 */
[----:B------:R4:W-:Y:S01]  /*77fb0*/  @P3 STG.E desc[UR8][R4.64], R173 ;  /* 0x000000ad04003986 */ /* 0x0009e2000c101908 */
[C---:B---3--:R-:W-:Y:S01]  /*77fc0*/  IMAD.WIDE R6, R9.reuse, 0x4, R2 ;  /* 0x0000000409067825 */ /* 0x048fe200078e0202 */
[----:B------:R-:W-:Y:S01]  /*77fd0*/  ISETP.GE.AND P3, PT, R0, UR4, PT ;  /* 0x0000000400007c0c */ /* 0x000fe2000bf66270 */
[----:B------:R-:W-:Y:S01]  /*77fe0*/  ULDC UR4, c[0x0][0x228] ;  /* 0x00008a0000047ab9 */ /* 0x000fe20000000800 */
[----:B------:R-:W-:Y:S01]  /*77ff0*/  ULDC UR6, c[0x0][0x228] ;  /* 0x00008a0000067ab9 */ /* 0x000fe20000000800 */
[C---:B-1----:R-:W-:Y:S01]  /*78000*/  IMAD.WIDE R12, R9.reuse, 0x4, R10 ;  /* 0x00000004090c7825 */ /* 0x042fe200078e020a */
[----:B------:R-:W-:Y:S01]  /*78010*/  ISETP.LT.AND P2, PT, R244, UR4, !P2 ;  /* 0x00000004f4007c0c */ /* 0x000fe2000d741270 */
[----:B------:R1:W-:Y:S01]  /*78020*/  @P6 STG.E desc[UR8][R6.64], R205 ;  /* 0x000000cd06006986 */ /* 0x0003e2000c101908 */
[----:B------:R-:W-:Y:S01]  /*78030*/  ULDC UR4, c[0x0][0x228] ;  /* 0x00008a0000047ab9 */ /* 0x000fe20000000800 */
[----:B--2---:R-:W-:Y:S01]  /*78040*/  IMAD.WIDE R14, R9, 0x4, R84 ;  /* 0x00000004090e7825 */ /* 0x004fe200078e0254 */
[----:B------:R-:W-:Y:S01]  /*78050*/  ULDC UR10, c[0x0][0x228] ;  /* 0x00008a00000a7ab9 */ /* 0x000fe20000000800 */
[----:B------:R2:W-:Y:S01]  /*78060*/  @P4 STG.E desc[UR8][R12.64], R141 ;  /* 0x0000008d0c004986 */ /* 0x0005e2000c101908 */
[----:B------:R-:W-:Y:S01]  /*78070*/  ISETP.LT.AND P4, PT, R83, UR4, !P0 ;  /* 0x0000000453007c0c */ /* 0x000fe2000c781270 */
[----:B----4-:R-:W-:Y:S01]  /*78080*/  IMAD.WIDE R4, R9, 0x4, R86 ;  /* 0x0000000409047825 */ /* 0x010fe200078e0256 */
[----:B------:R-:W-:Y:S01]  /*78090*/  ISETP.LT.AND P6, PT, R247, UR6, !P0 ;  /* 0x00000006f7007c0c */ /* 0x000fe2000c7c1270 */
[----:B------:R3:W-:Y:S01]  /*780a0*/  @P5 STG.E desc[UR8][R14.64], R77 ;  /* 0x0000004d0e005986 */ /* 0x0007e2000c101908 */
[----:B------:R-:W-:Y:S01]  /*780b0*/  ISETP.LT.AND P5, PT, R246, UR10, !P0 ;  /* 0x0000000af6007c0c */ /* 0x000fe2000c7a1270 */
[----:B------:R-:W-:Y:S01]  /*780c0*/  ULDC UR12, c[0x0][0x228] ;  /* 0x00008a00000c7ab9 */ /* 0x000fe20000000800 */
[----:B------:R-:W-:Y:S01]  /*780d0*/  IADD3 R9, R9, UR28, RZ ;  /* 0x0000001c09097c10 */ /* 0x000fe2000fffe0ff */
[----:B------:R-:W-:Y:S01]  /*780e0*/  VIADD R0, R8, 0x2f ;  /* 0x0000002f08007836 */ /* 0x000fe20000000000 */
[----:B------:R-:W-:Y:S01]  /*780f0*/  ISETP.LT.AND P0, PT, R244, UR12, !P0 ;  /* 0x0000000cf4007c0c */ /* 0x000fe2000c701270 */
[----:B------:R-:W-:Y:S01]  /*78100*/  ULDC UR4, c[0x0][0x22c] ;  /* 0x00008b0000047ab9 */ /* 0x000fe20000000800 */
[----:B------:R4:W-:Y:S01]  /*78110*/  @P2 STG.E desc[UR8][R4.64], R109 ;  /* 0x0000006d04002986 */ /* 0x0009e2000c101908 */
[----:B-1----:R-:W-:Y:S01]  /*78120*/  IMAD.WIDE R6, R9, 0x4, R2 ;  /* 0x0000000409067825 */ /* 0x002fe200078e0202 */
[----:B------:R-:W-:Y:S01]  /*78130*/  ULDC UR6, c[0x0][0x228] ;  /* 0x00008a0000067ab9 */ /* 0x000fe20000000800 */
[----:B------:R-:W-:-:S02]  /*78140*/  ULDC UR10, c[0x0][0x228] ;  /* 0x00008a00000a7ab9 */ /* 0x000fc40000000800 */
[----:B--2---:R-:W-:Y:S01]  /*78150*/  IMAD.WIDE R12, R9, 0x4, R10 ;  /* 0x00000004090c7825 */ /* 0x004fe200078e020a */
[----:B------:R-:W-:-:S03]  /*78160*/  ISETP.GE.AND P2, PT, R0, UR4, PT ;  /* 0x0000000400007c0c */ /* 0x000fc6000bf46270 */
[C---:B---3--:R-:W-:Y:S01]  /*78170*/  IMAD.WIDE R14, R9.reuse, 0x4, R84 ;  /* 0x00000004090e7825 */ /* 0x048fe200078e0254 */
[----:B------:R1:W-:Y:S01]  /*78180*/  @P4 STG.E desc[UR8][R6.64], R106 ;  /* 0x0000006a06004986 */ /* 0x0003e2000c101908 */
[----:B------:R-:W-:Y:S01]  /*78190*/  ULDC UR4, c[0x0][0x228] ;  /* 0x00008a0000047ab9 */ /* 0x000fe20000000800 */
[----:B------:R-:W-:Y:S01]  /*781a0*/  ULDC UR12, c[0x0][0x228] ;  /* 0x00008a00000c7ab9 */ /* 0x000fe20000000800 */
[----:B------:R-:W-:Y:S01]  /*781b0*/  IMAD.WIDE R16, R9, 0x4, R86 ;  /* 0x0000000409107825 */ /* 0x000fe200078e0256 */
[----:B------:R2:W-:Y:S04]  /*781c0*/  @P6 STG.E desc[UR8][R12.64], R42 ;  /* 0x0000002a0c006986 */ /* 0x0005e8000c101908 */
[----:B------:R3:W-:Y:S01]  /*781d0*/  @P5 STG.E desc[UR8][R14.64], R74 ;  /* 0x0000004a0e005986 */ /* 0x0007e2000c101908 */
[----:B------:R-:W-:Y:S01]  /*781e0*/  ISETP.LT.AND P5, PT, R83, UR4, !P1 ;  /* 0x0000000453007c0c */ /* 0x000fe2000cfa1270 */
[----:B------:R-:W-:Y:S01]  /*781f0*/  ULDC UR4, c[0x0][0x228] ;  /* 0x00008a0000047ab9 */ /* 0x000fe20000000800 */
[----:B------:R-:W-:Y:S01]  /*78200*/  IADD3 R9, R9, UR28, RZ ;  /* 0x0000001c09097c10 */ /* 0x000fe2000fffe0ff */
[----:B------:R3:W-:Y:S01]  /*78210*/  @P0 STG.E desc[UR8][R16.64], R174 ;  /* 0x000000ae10000986 */ /* 0x0007e2000c101908 */
[----:B------:R-:W-:Y:S01]  /*78220*/  ISETP.LT.AND P0, PT, R247, UR4, !P1 ;  /* 0x00000004f7007c0c */ /* 0x000fe2000cf01270 */
[----:B------:R-:W-:Y:S01]  /*78230*/  ULDC UR4, c[0x0][0x22c] ;  /* 0x00008b0000047ab9 */ /* 0x000fe20000000800 */
[----:B------:R-:W-:Y:S01]  /*78240*/  ISETP.LT.AND P4, PT, R246, UR6, !P1 ;  /* 0x00000006f6007c0c */ /* 0x000fe2000cf81270 */
[----:B----4-:R-:W-:Y:S01]  /*78250*/  IMAD.WIDE R4, R9, 0x4, R2 ;  /* 0x0000000409047825 */ /* 0x010fe200078e0202 */
[----:B------:R-:W-:Y:S01]  /*78260*/  ISETP.LT.AND P1, PT, R244, UR10, !P1 ;  /* 0x0000000af4007c0c */ /* 0x000fe2000cf21270 */
[----:B------:R-:W-:Y:S01]  /*78270*/  ULDC UR6, c[0x0][0x228] ;  /* 0x00008a0000067ab9 */ /* 0x000fe20000000800 */
[----:B------:R-:W-:Y:S01]  /*78280*/  ISETP.LT.AND P6, PT, R83, UR12, !P3 ;  /* 0x0000000c53007c0c */ /* 0x000fe2000dfc1270 */
[C---:B-1----:R-:W-:Y:S01]  /*78290*/  IMAD.WIDE R6, R9.reuse, 0x4, R10 ;  /* 0x0000000409067825 */ /* 0x042fe200078e020a */
[----:B------:R-:W-:Y:S01]  /*782a0*/  IADD3 R0, R8, 0x30, RZ ;  /* 0x0000003008007810 */ /* 0x000fe20007ffe0ff */
[----:B------:R1:W-:Y:S01]  /*782b0*/  @P5 STG.E desc[UR8][R4.64], R206 ;  /* 0x000000ce04005986 */ /* 0x0003e2000c101908 */
[----:B------:R-:W-:Y:S01]  /*782c0*/  ULDC UR10, c[0x0][0x228] ;  /* 0x00008a00000a7ab9 */ /* 0x000fe20000000800 */
[C---:B------:R-:W-:Y:S01]  /*782d0*/  VIADD R19, R9.reuse, UR28 ;  /* 0x0000001c09137c36 */ /* 0x040fe20008000000 */
[----:B------:R-:W-:Y:S01]  /*782e0*/  ISETP.GE.AND P5, PT, R0, UR4, PT ;  /* 0x0000000400007c0c */ /* 0x000fe2000bfa6270 */
[C---:B--2---:R-:W-:Y:S01]  /*782f0*/  IMAD.WIDE R12, R9.reuse, 0x4, R84 ;  /* 0x00000004090c7825 */ /* 0x044fe200078e0254 */
[----:B------:R-:W-:Y:S01]  /*78300*/  ULDC UR4, c[0x0][0x228] ;  /* 0x00008a0000047ab9 */ /* 0x000fe20000000800 */
[----:B------:R2:W-:Y:S02]  /*78310*/  @P0 STG.E desc[UR8][R6.64], R142 ;  /* 0x0000008e06000986 */ /* 0x0005e4000c101908 */
[----:B---3--:R-:W-:Y:S01]  /*78320*/  IMAD.WIDE R14, R9, 0x4, R86 ;  /* 0x00000004090e7825 */ /* 0x008fe200078e0256 */
[----:B------:R-:W-:Y:S01]  /*78330*/  ISETP.LT.AND P0, PT, R247, UR4, !P3 ;  /* 0x00000004f7007c0c */ /* 0x000fe2000df01270 */
[----:B------:R3:W-:Y:S01]  /*78340*/  @P4 STG.E desc[UR8][R12.64], R78 ;  /* 0x0000004e0c004986 */ /* 0x0007e2000c101908 */
[----:B------:R-:W-:Y:S01]  /*78350*/  ULDC UR4, c[0x0][0x228] ;  /* 0x00008a0000047ab9 */ /* 0x000fe20000000800 */
[C---:B------:R-:W-:Y:S01]  /*78360*/  IMAD.WIDE R16, R19.reuse, 0x4, R2 ;  /* 0x0000000413107825 */ /* 0x040fe200078e0202 */
[----:B------:R-:W-:Y:S01]  /*78370*/  ULDC UR12, c[0x0][0x228] ;  /* 0x00008a00000c7ab9 */ /* 0x000fe20000000800 */
[----:B------:R4:W-:Y:S01]  /*78380*/  @P1 STG.E desc[UR8][R14.64], R110 ;  /* 0x0000006e0e001986 */ /* 0x0009e2000c101908 */
[----:B------:R-:W-:Y:S01]  /*78390*/  ISETP.LT.AND P1, PT, R246, UR4, !P3 ;  /* 0x00000004f6007c0c */ /* 0x000fe2000df21270 */
[----:B-1----:R-:W-:Y:S01]  /*783a0*/  IMAD.WIDE R4, R19, 0x4, R10 ;  /* 0x0000000413047825 */ /* 0x002fe200078e020a */
[----:B------:R-:W-:Y:S01]  /*783b0*/  ISETP.LT.AND P3, PT, R244, UR6, !P3 ;  /* 0x00000006f4007c0c */ /* 0x000fe2000df61270 */
[----:B------:R1:W-:Y:S01]  /*783c0*/  @P6 STG.E desc[UR8][R16.64], R107 ;  /* 0x0000006b10006986 */ /* 0x0003e2000c101908 */
[----:B------:R-:W-:Y:S01]  /*783d0*/  ISETP.LT.AND P6, PT, R83, UR10, !P2 ;  /* 0x0000000a53007c0c */ /* 0x000fe2000d7c1270 */
[----:B--2---:R-:W-:Y:S01]  /*783e0*/  IMAD.WIDE R6, R19, 0x4, R84 ;  /* 0x0000000413067825 */ /* 0x004fe200078e0254 */
[----:B------:R-:W-:Y:S01]  /*783f0*/  ISETP.LT.AND P4, PT, R247, UR12, !P2 ;  /* 0x0000000cf7007c0c */ /* 0x000fe2000d781270 */
[----:B------:R-:W-:Y:S01]  /*78400*/  ULDC UR4, c[0x0][0x22c] ;  /* 0x00008b0000047ab9 */ /* 0x000fe20000000800 */
[----:B------:R-:W-:-:S02]  /*78410*/  IADD3 R9, R19, UR28, RZ ;  /* 0x0000001c13097c10 */ /* 0x000fc4000fffe0ff */
[----:B------:R-:W-:Y:S01]  /*78420*/  IADD3 R0, R8, 0x31, RZ ;  /* 0x0000003108007810 */ /* 0x000fe20007ffe0ff */
[----:B------:R2:W-:Y:S01]  /*78430*/  @P0 STG.E desc[UR8][R4.64], R43 ;  /* 0x0000002b04000986 */ /* 0x0005e2000c101908 */
[----:B---3--:R-:W-:Y:S01]  /*78440*/  IMAD.WIDE R12, R19, 0x4, R86 ;  /* 0x00000004130c7825 */ /* 0x008fe200078e0256 */
[----:B------:R-:W-:Y:S01]  /*78450*/  ULDC UR6, c[0x0][0x228] ;  /* 0x00008a0000067ab9 */ /* 0x000fe20000000800 */
[----:B------:R-:W-:Y:S01]  /*78460*/  ISETP.GE.AND P0, PT, R0, UR4, PT ;  /* 0x0000000400007c0c */ /* 0x000fe2000bf06270 */
[----:B------:R-:W-:Y:S01]  /*78470*/  ULDC UR4, c[0x0][0x228] ;  /* 0x00008a0000047ab9 */ /* 0x000fe20000000800 */
[C---:B----4-:R-:W-:Y:S01]  /*78480*/  IMAD.WIDE R14, R9.reuse, 0x4, R2 ;  /* 0x00000004090e7825 */ /* 0x050fe200078e0202 */
[----:B------:R3:W-:Y:S01]  /*78490*/  @P1 STG.E desc[UR8][R6.64], R75 ;  /* 0x0000004b06001986 */ /* 0x0007e2000c101908 */
[----:B------:R-:W-:Y:S01]  /*784a0*/  ISETP.LT.AND P1, PT, R246, UR4, !P2 ;  /* 0x00000004f6007c0c */ /* 0x000fe2000d721270 */
[----:B------:R-:W-:Y:S01]  /*784b0*/  ULDC UR4, c[0x0][0x228] ;  /* 0x00008a0000047ab9 */ /* 0x000fe20000000800 */
[----:B-1----:R-:W-:Y:S01]  /*784c0*/  IMAD.WIDE R16, R9, 0x4, R10 ;  /* 0x0000000409107825 */ /* 0x002fe200078e020a */
[----:B------:R1:W-:Y:S01]  /*784d0*/  @P3 STG.E desc[UR8][R12.64], R175 ;  /* 0x000000af0c003986 */ /* 0x0003e2000c101908 */
[----:B------:R-:W-:Y:S01]  /*784e0*/  ULDC UR10, c[0x0][0x228] ;  /* 0x00008a00000a7ab9 */ /* 0x000fe20000000800 */
[----:B------:R-:W-:Y:S01]  /*784f0*/  ISETP.LT.AND P2, PT, R244, UR6, !P2 ;  /* 0x00000006f4007c0c */ /* 0x000fe2000d741270 */
[----:B------:R-:W-:Y:S01]  /*78500*/  ULDC UR12, c[0x0][0x228] ;  /* 0x00008a00000c7ab9 */ /* 0x000fe20000000800 */
[----:B------:R4:W-:Y:S01]  /*78510*/  @P6 STG.E desc[UR8][R14.64], R207 ;  /* 0x000000cf0e006986 */ /* 0x0009e2000c101908 */
[----:B------:R-:W-:-:S02]  /*78520*/  ISETP.LT.AND P6, PT, R83, UR4, !P5 ;  /* 0x0000000453007c0c */ /* 0x000fc4000efc1270 */
[----:B------:R-:W-:Y:S01]  /*78530*/  IADD3 R21, R9, UR28, RZ ;  /* 0x0000001c09157c10 */ /* 0x000fe2000fffe0ff */
[----:B------:R4:W-:Y:S01]  /*78540*/  @P4 STG.E desc[UR8][R16.64], R143 ;  /* 0x0000008f10004986 */ /* 0x0009e2000c101908 */
[----:B------:R-:W-:Y:S01]  /*78550*/  ISETP.LT.AND P4, PT, R247, UR10, !P5 ;  /* 0x0000000af7007c0c */ /* 0x000fe2000ef81270 */
[C---:B--2---:R-:W-:Y:S01]  /*78560*/  IMAD.WIDE R4, R9.reuse, 0x4, R84 ;  /* 0x0000000409047825 */ /* 0x044fe200078e0254 */
[----:B------:R-:W-:Y:S01]  /*78570*/  ISETP.LT.AND P3, PT, R246, UR12, !P5 ;  /* 0x0000000cf6007c0c */ /* 0x000fe2000ef61270 */
[----:B------:R-:W-:Y:S01]  /*78580*/  ULDC UR4, c[0x0][0x22c] ;  /* 0x00008b0000047ab9 */ /* 0x000fe20000000800 */
[----:B------:R-:W-:Y:S01]  /*78590*/  ISETP.LT.AND P5, PT, R244, UR14, !P5 ;  /* 0x0000000ef4007c0c */ /* 0x000fe2000efa1270 */
[----:B---3--:R-:W-:Y:S01]  /*785a0*/  IMAD.WIDE R6, R9, 0x4, R86 ;  /* 0x0000000409067825 */ /* 0x008fe200078e0256 */
[----:B------:R-:W-:Y:S01]  /*785b0*/  @P1 STG.E desc[UR8][R4.64], R79 ;  /* 0x0000004f04001986 */ /* 0x000fe2000c101908 */
[----:B------:R-:W-:Y:S01]  /*785c0*/  ULDC UR6, c[0x0][0x228] ;  /* 0x00008a0000067ab9 */ /* 0x000fe20000000800 */
[----:B------:R-:W-:Y:S01]  /*785d0*/  ULDC UR10, c[0x0][0x228] ;  /* 0x00008a00000a7ab9 */ /* 0x000fe20000000800 */
[----:B------:R-:W-:-:S02]  /*785e0*/  VIADD R0, R8, 0x32 ;  /* 0x0000003208007836 */ /* 0x000fc40000000000 */
[C---:B-1----:R-:W-:Y:S01]  /*785f0*/  IMAD.WIDE R12, R21.reuse, 0x4, R2 ;  /* 0x00000004150c7825 */ /* 0x042fe200078e0202 */
[----:B------:R-:W-:Y:S01]  /*78600*/  @P2 STG.E desc[UR8][R6.64], R111 ;  /* 0x0000006f06002986 */ /* 0x000fe2000c101908 */
[----:B------:R-:W-:Y:S02]  /*78610*/  ULDC UR12, c[0x0][0x228] ;  /* 0x00008a00000c7ab9 */ /* 0x000fe40000000800 */
[----:B----4-:R-:W-:Y:S01]  /*78620*/  IMAD.WIDE R14, R21, 0x4, R10 ;  /* 0x00000004150e7825 */ /* 0x010fe200078e020a */
[----:B------:R-:W-:-:S03]  /*78630*/  ISETP.GE.AND P1, PT, R0, UR4, PT ;  /* 0x0000000400007c0c */ /* 0x000fc6000bf26270 */
[C---:B------:R-:W-:Y:S01]  /*78640*/  IMAD.WIDE R16, R21.reuse, 0x4, R84 ;  /* 0x0000000415107825 */ /* 0x040fe200078e0254 */
[----:B------:R-:W-:Y:S01]  /*78650*/  @P6 STG.E desc[UR8][R12.64], R44 ;  /* 0x0000002c0c006986 */ /* 0x000fe2000c101908 */
[----:B------:R-:W-:Y:S01]  /*78660*/  ULDC UR4, c[0x0][0x228] ;  /* 0x00008a0000047ab9 */ /* 0x000fe20000000800 */
[----:B------:R-:W-:Y:S01]  /*78670*/  ULDC UR14, c[0x0][0x228] ;  /* 0x00008a00000e7ab9 */ /* 0x000fe20000000800 */
[----:B------:R-:W-:Y:S01]  /*78680*/  IMAD.WIDE R18, R21, 0x4, R86 ;  /* 0x0000000415127825 */ /* 0x000fe200078e0256 */
[----:B------:R1:W-:Y:S01]  /*78690*/  @P4 STG.E desc[UR8][R14.64], R224 ;  /* 0x000000e00e004986 */ /* 0x0003e2000c101908 */
        /* <DEDUP_REMOVED lines=8> */
[----:B------:R-:W-:Y:S01]  /*78720*/  ISETP.LT.AND P0, PT, R244, UR12, !P0 ;  /* 0x0000000cf4007c0c */ /* 0x000fe2000c701270 */
[----:B-1----:R-:W-:Y:S01]  /*78730*/  VIADD R15, R21, UR28 ;  /* 0x0000001c150f7c36 */ /* 0x002fe20008000000 */
[----:B------:R-:W-:Y:S01]  /*78740*/  ISETP.LT.AND P6, PT, R83, UR14, !P1 ;  /* 0x0000000e53007c0c */ /* 0x000fe2000cfc1270 */
[----:B------:R-:W-:Y:S01]  /*78750*/  ULDC UR12, c[0x0][0x228] ;  /* 0x00008a00000c7ab9 */ /* 0x000fe20000000800 */
[----:B------:R-:W-:Y:S01]  /*78760*/  IADD3 R0, R8, 0x33, RZ ;  /* 0x0000003308007810 */ /* 0x000fe20007ffe0ff */
[C---:B------:R-:W-:Y:S01]  /*78770*/  IMAD.WIDE R4, R15.reuse, 0x4, R2 ;  /* 0x000000040f047825 */ /* 0x040fe200078e0202 */
[----:B------:R-:W-:-:S03]  /*78780*/  IADD3 R9, R15, UR28, RZ ;  /* 0x0000001c0f097c10 */ /* 0x000fc6000fffe0ff */
[----:B------:R-:W-:Y:S01]  /*78790*/  IMAD.WIDE R6, R15, 0x4, R10 ;  /* 0x000000040f067825 */ /* 0x000fe200078e020a */
[----:B------:R-:W-:-:S03]  /*787a0*/  ISETP.GE.AND P2, PT, R0, UR4, PT ;  /* 0x0000000400007c0c */ /* 0x000fc6000bf46270 */
[C---:B------:R-:W-:Y:S01]  /*787b0*/  IMAD.WIDE R12, R15.reuse, 0x4, R84 ;  /* 0x000000040f0c7825 */ /* 0x040fe200078e0254 */
[----:B------:R1:W-:Y:S01]  /*787c0*/  @P3 STG.E desc[UR8][R4.64], R220 ;  /* 0x000000dc04003986 */ /* 0x0003e2000c101908 */
[----:B------:R-:W-:Y:S02]  /*787d0*/  ULDC UR4, c[0x0][0x228] ;  /* 0x00008a0000047ab9 */ /* 0x000fe40000000800 */
[----:B------:R-:W-:Y:S01]  /*787e0*/  IMAD.WIDE R14, R15, 0x4, R86 ;  /* 0x000000040f0e7825 */ /* 0x000fe200078e0256 */
[----:B------:R3:W-:Y:S01]  /*787f0*/  @P5 STG.E desc[UR8][R6.64], R112 ;  /* 0x0000007006005986 */ /* 0x0007e2000c101908 */
[----:B------:R-:W-:Y:S01]  /*78800*/  ISETP.LT.AND P3, PT, R246, UR6, !P1 ;  /* 0x00000006f6007c0c */ /* 0x000fe2000cf61270 */
[----:B------:R-:W-:Y:S01]  /*78810*/  ULDC UR6, c[0x0][0x228] ;  /* 0x00008a0000067ab9 */ /* 0x000fe20000000800 */
[----:B--2---:R-:W-:Y:S01]  /*78820*/  IMAD.WIDE R16, R9, 0x4, R2 ;  /* 0x0000000409107825 */ /* 0x004fe200078e0202 */
[----:B------:R2:W-:Y:S01]  /*78830*/  @P4 STG.E desc[UR8][R12.64], R208 ;  /* 0x000000d00c004986 */ /* 0x0005e2000c101908 */
[----:B------:R-:W-:Y:S01]  /*78840*/  ISETP.LT.AND P4, PT, R247, UR4, !P1 ;  /* 0x00000004f7007c0c */ /* 0x000fe2000cf81270 */
[----:B------:R-:W-:-:S02]  /*78850*/  ULDC UR4, c[0x0][0x22c] ;  /* 0x00008b0000047ab9 */ /* 0x000fc40000000800 */
[----:B------:R4:W-:Y:S01]  /*78860*/  @P0 STG.E desc[UR8][R14.64], R144 ;  /* 0x000000900e000986 */ /* 0x0009e2000c101908 */
[----:B------:R-:W-:Y:S01]  /*78870*/  ISETP.LT.AND P0, PT, R244, UR10, !P1 ;  /* 0x0000000af4007c0c */ /* 0x000fe2000cf01270 */
[----:B-1----:R-:W-:Y:S01]  /*78880*/  IMAD.WIDE R4, R9, 0x4, R10 ;  /* 0x0000000409047825 */ /* 0x002fe200078e020a */
[----:B------:R-:W-:Y:S01]  /*78890*/  ISETP.LT.AND P5, PT, R247, UR6, !P2 ;  /* 0x00000006f7007c0c */ /* 0x000fe2000d7a1270 */
[----:B------:R1:W-:Y:S01]  /*788a0*/  @P6 STG.E desc[UR8][R16.64], R45 ;  /* 0x0000002d10006986 */ /* 0x0003e2000c101908 */
[----:B------:R-:W-:Y:S01]  /*788b0*/  ISETP.LT.AND P6, PT, R83, UR12, !P2 ;  /* 0x0000000c53007c0c */ /* 0x000fe2000d7c1270 */
[C---:B---3--:R-:W-:Y:S01]  /*788c0*/  IMAD.WIDE R6, R9.reuse, 0x4, R84 ;  /* 0x0000000409067825 */ /* 0x048fe200078e0254 */
[----:B------:R-:W-:Y:S01]  /*788d0*/  IADD3 R0, R8, 0x34, RZ ;  /* 0x0000003408007810 */ /* 0x000fe20007ffe0ff */
[----:B------:R-:W-:Y:S01]  /*788e0*/  ULDC UR6, c[0x0][0x228] ;  /* 0x00008a0000067ab9 */ /* 0x000fe20000000800 */
[----:B------:R-:W-:Y:S01]  /*788f0*/  ULDC UR10, c[0x0][0x228] ;  /* 0x00008a00000a7ab9 */ /* 0x000fe20000000800 */
[----:B------:R-:W-:-:S02]  /*78900*/  VIADD R19, R9, UR28 ;  /* 0x0000001c09137c36 */ /* 0x000fc40008000000 */
[----:B--2---:R-:W-:Y:S01]  /*78910*/  IMAD.WIDE R12, R9, 0x4, R86 ;  /* 0x00000004090c7825 */ /* 0x004fe200078e0256 */
[----:B------:R-:W-:Y:S01]  /*78920*/  ISETP.GE.AND P1, PT, R0, UR4, PT ;  /* 0x0000000400007c0c */ /* 0x000fe2000bf26270 */
[----:B------:R2:W-:Y:S01]  /*78930*/  @P4 STG.E desc[UR8][R4.64], R225 ;  /* 0x000000e104004986 */ /* 0x0005e2000c101908 */
[----:B------:R-:W-:Y:S01]  /*78940*/  ULDC UR4, c[0x0][0x228] ;  /* 0x00008a0000047ab9 */ /* 0x000fe20000000800 */
[C---:B----4-:R-:W-:Y:S01]  /*78950*/  IMAD.WIDE R14, R19.reuse, 0x4, R2 ;  /* 0x00000004130e7825 */ /* 0x050fe200078e0202 */
[----:B------:R-:W-:Y:S01]  /*78960*/  ULDC UR12, c[0x0][0x228] ;  /* 0x00008a00000c7ab9 */ /* 0x000fe20000000800 */
[----:B------:R3:W-:Y:S02]  /*78970*/  @P3 STG.E desc[UR8][R6.64], R229 ;  /* 0x000000e506003986 */ /* 0x0007e4000c101908 */
[----:B-1----:R-:W-:Y:S02]  /*78980*/  IMAD.WIDE R16, R19, 0x4, R10 ;  /* 0x0000000413107825 */ /* 0x002fe400078e020a */
[----:B------:R1:W-:Y:S01]  /*78990*/  @P0 STG.E desc[UR8][R12.64], R177 ;  /* 0x000000b10c000986 */ /* 0x0003e2000c101908 */
[----:B------:R-:W-:Y:S01]  /*789a0*/  ISETP.LT.AND P0, PT, R246, UR4, !P2 ;  /* 0x00000004f6007c0c */ /* 0x000fe2000d701270 */
[----:B------:R-:W-:Y:S01]  /*789b0*/  ULDC UR4, c[0x0][0x228] ;  /* 0x00008a0000047ab9 */ /* 0x000fe20000000800 */
[----:B------:R-:W-:Y:S01]  /*789c0*/  ISETP.LT.AND P4, PT, R83, UR6, !P1 ;  /* 0x0000000653007c0c */ /* 0x000fe2000cf81270 */
[----:B------:R4:W-:Y:S01]  /*789d0*/  @P6 STG.E desc[UR8][R14.64], R221 ;  /* 0x000000dd0e006986 */ /* 0x0009e2000c101908 */
[----:B------:R-:W-:-:S02]  /*789e0*/  ISETP.LT.AND P2, PT, R244, UR4, !P2 ;  /* 0x00000004f4007c0c */ /* 0x000fc4000d741270 */
[----:B------:R-:W-:Y:S01]  /*789f0*/  IADD3 R9, R19, UR28, RZ ;  /* 0x0000001c13097c10 */ /* 0x000fe2000fffe0ff */
[----:B------:R4:W-:Y:S01]  /*78a00*/  @P5 STG.E desc[UR8][R16.64], R113 ;  /* 0x0000007110005986 */ /* 0x0009e2000c101908 */
[----:B------:R-:W-:Y:S01]  /*78a10*/  ISETP.LT.AND P5, PT, R247, UR10, !P1 ;  /* 0x0000000af7007c0c */ /* 0x000fe2000cfa1270 */
[C---:B--2---:R-:W-:Y:S01]  /*78a20*/  IMAD.WIDE R4, R19.reuse, 0x4, R84 ;  /* 0x0000000413047825 */ /* 0x044fe200078e0254 */
[----:B------:R-:W-:Y:S01]  /*78a30*/  IADD3 R0, R8, 0x35, RZ ;  /* 0x0000003508007810 */ /* 0x000fe20007ffe0ff */
[----:B------:R-:W-:Y:S02]  /*78a40*/  ULDC UR4, c[0x0][0x228] ;  /* 0x00008a0000047ab9 */ /* 0x000fe40000000800 */
[----:B---3--:R-:W-:Y:S01]  /*78a50*/  IMAD.WIDE R6, R19, 0x4, R86 ;  /* 0x0000000413067825 */ /* 0x008fe200078e0256 */
[----:B------:R-:W-:Y:S01]  /*78a60*/  ISETP.LT.AND P6, PT, R246, UR12, !P1 ;  /* 0x0000000cf6007c0c */ /* 0x000fe2000cfc1270 */
[----:B------:R-:W-:Y:S01]  /*78a70*/  ULDC UR6, c[0x0][0x228] ;  /* 0x00008a0000067ab9 */ /* 0x000fe20000000800 */
[----:B------:R-:W-:Y:S01]  /*78a80*/  ISETP.GE.AND P3, PT, R0, UR5, PT ;  /* 0x0000000500007c0c */ /* 0x000fe2000bf66270 */
[C---:B-1----:R-:W-:Y:S01]  /*78a90*/  IMAD.WIDE R12, R9.reuse, 0x4, R2 ;  /* 0x00000004090c7825 */ /* 0x042fe200078e0202 */
[----:B------:R-:W-:Y:S01]  /*78aa0*/  ISETP.LT.AND P1, PT, R244, UR4, !P1 ;  /* 0x00000004f4007c0c */ /* 0x000fe2000cf21270 */
[----:B------:R1:W-:Y:S01]  /*78ab0*/  @P0 STG.E desc[UR8][R4.64], R209 ;  /* 0x000000d104000986 */ /* 0x0003e2000c101908 */
[----:B------:R-:W-:Y:S01]  /*78ac0*/  ULDC UR4, c[0x0][0x228] ;  /* 0x00008a0000047ab9 */ /* 0x000fe20000000800 */
[----:B----4-:R-:W-:Y:S01]  /*78ad0*/  IMAD.WIDE R14, R9, 0x4, R10 ;  /* 0x00000004090e7825 */ /* 0x010fe200078e020a */
[----:B------:R-:W-:Y:S01]  /*78ae0*/  ULDC UR5, c[0x0][0x228] ;  /* 0x00008a0000057ab9 */ /* 0x000fe20000000800 */
[----:B------:R2:W-:Y:S01]  /*78af0*/  @P2 STG.E desc[UR8][R6.64], R145 ;  /* 0x0000009106002986 */ /* 0x0005e2000c101908 */
[----:B------:R-:W-:Y:S01]  /*78b00*/  ISETP.LT.AND P2, PT, R83, UR4, !P3 ;  /* 0x0000000453007c0c */ /* 0x000fe2000df41270 */
[----:B------:R-:W-:Y:S01]  /*78b10*/  ULDC UR10, c[0x0][0x228] ;  /* 0x00008a00000a7ab9 */ /* 0x000fe20000000800 */
[----:B------:R-:W-:Y:S01]  /*78b20*/  IMAD.WIDE R16, R9, 0x4, R84 ;  /* 0x0000000409107825 */ /* 0x000fe200078e0254 */
[----:B------:R3:W-:Y:S01]  /*78b30*/  @P4 STG.E desc[UR8][R12.64], R46 ;  /* 0x0000002e0c004986 */ /* 0x0007e2000c101908 */
[----:B------:R-:W-:Y:S01]  /*78b40*/  ISETP.LT.AND P4, PT, R247, UR5, !P3 ;  /* 0x00000005f7007c0c */ /* 0x000fe2000df81270 */
[----:B------:R-:W-:Y:S01]  /*78b50*/  ULDC UR12, c[0x0][0x228] ;  /* 0x00008a00000c7ab9 */ /* 0x000fe20000000800 */
[----:B------:R-:W-:Y:S01]  /*78b60*/  VIADD R0, R8, 0x36 ;  /* 0x0000003608007836 */ /* 0x000fe20000000000 */
[----:B------:R4:W-:Y:S01]  /*78b70*/  @P5 STG.E desc[UR8][R14.64], R226 ;  /* 0x000000e20e005986 */ /* 0x0009e2000c101908 */
[C---:B-1----:R-:W-:Y:S01]  /*78b80*/  IMAD.WIDE R4, R9.reuse, 0x4, R86 ;  /* 0x0000000409047825 */ /* 0x042fe200078e0256 */
[----:B------:R-:W-:Y:S01]  /*78b90*/  ISETP.LT.AND P5, PT, R246, UR6, !P3 ;  /* 0x00000006f6007c0c */ /* 0x000fe2000dfa1270 */
[----:B------:R-:W-:Y:S01]  /*78ba0*/  ULDC UR4, c[0x0][0x228] ;  /* 0x00008a0000047ab9 */ /* 0x000fe20000000800 */
[----:B------:R-:W-:Y:S01]  /*78bb0*/  IADD3 R9, R9, UR28, RZ ;  /* 0x0000001c09097c10 */ /* 0x000fe2000fffe0ff */
[----:B------:R1:W-:Y:S01]  /*78bc0*/  @P6 STG.E desc[UR8][R16.64], R230 ;  /* 0x000000e610006986 */ /* 0x0003e2000c101908 */
[----:B------:R-:W-:Y:S01]  /*78bd0*/  ISETP.LT.AND P3, PT, R244, UR10, !P3 ;  /* 0x0000000af4007c0c */ /* 0x000fe2000df61270 */
[----:B------:R-:W-:Y:S01]  /*78be0*/  ULDC UR5, c[0x0][0x228] ;  /* 0x00008a0000057ab9 */ /* 0x000fe20000000800 */
[----:B------:R-:W-:Y:S01]  /*78bf0*/  ISETP.GE.AND P0, PT, R0, UR27, PT ;  /* 0x0000001b00007c0c */ /* 0x000fe2000bf06270 */
[C---:B--2---:R-:W-:Y:S01]  /*78c00*/  IMAD.WIDE R6, R9.reuse, 0x4, R2 ;  /* 0x0000000409067825 */ /* 0x044fe200078e0202 */
[----:B------:R2:W-:Y:S01]  /*78c10*/  @P1 STG.E desc[UR8][R4.64], R178 ;  /* 0x000000b204001986 */ /* 0x0005e2000c101908 */
[----:B------:R-:W-:Y:S01]  /*78c20*/  ULDC UR6, c[0x0][0x228] ;  /* 0x00008a0000067ab9 */ /* 0x000fe20000000800 */
[----:B------:R-:W-:Y:S01]  /*78c30*/  ULDC UR10, c[0x0][0x228] ;  /* 0x00008a00000a7ab9 */ /* 0x000fe20000000800 */
[C---:B---3--:R-:W-:Y:S01]  /*78c40*/  IMAD.WIDE R12, R9.reuse, 0x4, R10 ;  /* 0x00000004090c7825 */ /* 0x048fe200078e020a */
[----:B------:R3:W-:Y:S03]  /*78c50*/  @P2 STG.E desc[UR8][R6.64], R222 ;  /* 0x000000de06002986 */ /* 0x0007e6000c101908 */
[C---:B----4-:R-:W-:Y:S01]  /*78c60*/  IMAD.WIDE R14, R9.reuse, 0x4, R84 ;  /* 0x00000004090e7825 */ /* 0x050fe200078e0254 */
[----:B------:R4:W-:Y:S03]  /*78c70*/  @P4 STG.E desc[UR8][R12.64], R114 ;  /* 0x000000720c004986 */ /* 0x0009e6000c101908 */
[----:B-1----:R-:W-:Y:S01]  /*78c80*/  IMAD.WIDE R16, R9, 0x4, R86 ;  /* 0x0000000409107825 */ /* 0x002fe200078e0256 */
[----:B------:R1:W-:Y:S01]  /*78c90*/  @P5 STG.E desc[UR8][R14.64], R210 ;  /* 0x000000d20e005986 */ /* 0x0003e2000c101908 */
[----:B------:R-:W-:Y:S01]  /*78ca0*/  ISETP.LT.AND P6, PT, R83, UR12, !P0 ;  /* 0x0000000c53007c0c */ /* 0x000fe2000c7c1270 */
[----:B------:R-:W-:-:S02]  /*78cb0*/  ULDC UR12, c[0x0][0x228] ;  /* 0x00008a00000c7ab9 */ /* 0x000fc40000000800 */
[----:B------:R1:W-:Y:S01]  /*78cc0*/  @P3 STG.E desc[UR8][R16.64], R146 ;  /* 0x0000009210003986 */ /* 0x0003e2000c101908 */
[----:B------:R-:W-:Y:S01]  /*78cd0*/  ISETP.LT.AND P3, PT, R247, UR4, !P0 ;  /* 0x00000004f7007c0c */ /* 0x000fe2000c761270 */
[----:B------:R-:W-:Y:S01]  /*78ce0*/  VIADD R21, R9, UR28 ;  /* 0x0000001c09157c36 */ /* 0x000fe20008000000 */
[----:B------:R-:W-:Y:S01]  /*78cf0*/  ISETP.LT.AND P4, PT, R246, UR5, !P0 ;  /* 0x00000005f6007c0c */ /* 0x000fe2000c781270 */
[----:B------:R-:W-:Y:S01]  /*78d00*/  ULDC UR4, c[0x0][0x228] ;  /* 0x00008a0000047ab9 */ /* 0x000fe20000000800 */
[----:B------:R-:W-:Y:S01]  /*78d10*/  IADD3 R0, R8, 0x37, RZ ;  /* 0x0000003708007810 */ /* 0x000fe20007ffe0ff */
[C---:B------:R-:W-:Y:S01]  /*78d20*/  IMAD.WIDE R18, R21.reuse, 0x4, R2 ;  /* 0x0000000415127825 */ /* 0x040fe200078e0202 */
[----:B------:R-:W-:Y:S01]  /*78d30*/  ISETP.LT.AND P0, PT, R244, UR6, !P0 ;  /* 0x00000006f4007c0c */ /* 0x000fe2000c701270 */
[----:B------:R-:W-:Y:S01]  /*78d40*/  ULDC UR5, c[0x0][0x228] ;  /* 0x00008a0000057ab9 */ /* 0x000fe20000000800 */
[----:B------:R-:W-:Y:S01]  /*78d50*/  ISETP.GE.AND P1, PT, R0, UR25, PT ;  /* 0x0000001900007c0c */ /* 0x000fe2000bf26270 */
[C---:B--2---:R-:W-:Y:S01]  /*78d60*/  IMAD.WIDE R4, R21.reuse, 0x4, R10 ;  /* 0x0000000415047825 */ /* 0x044fe200078e020a */
[----:B------:R-:W-:Y:S03]  /*78d70*/  @P6 STG.E desc[UR8][R18.64], R47 ;  /* 0x0000002f12006986 */ /* 0x000fe6000c101908 */
[----:B---3--:R-:W-:Y:S01]  /*78d80*/  IMAD.WIDE R6, R21, 0x4, R84 ;  /* 0x0000000415067825 */ /* 0x008fe200078e0254 */
[----:B------:R-:W-:Y:S01]  /*78d90*/  ISETP.LT.AND P5, PT, R83, UR10, !P1 ;  /* 0x0000000a53007c0c */ /* 0x000fe2000cfa1270 */
[----:B------:R-:W-:Y:S01]  /*78da0*/  @P3 STG.E desc[UR8][R4.64], R227 ;  /* 0x000000e304003986 */ /* 0x000fe2000c101908 */
[C---:B------:R-:W-:Y:S01]  /*78db0*/  IADD3 R9, R21.reuse, UR28, RZ ;  /* 0x0000001c15097c10 */ /* 0x040fe2000fffe0ff */
[----:B----4-:R-:W-:Y:S01]  /*78dc0*/  IMAD.WIDE R12, R21, 0x4, R86 ;  /* 0x00000004150c7825 */ /* 0x010fe200078e0256 */
[----:B------:R-:W-:Y:S01]  /*78dd0*/  ISETP.LT.AND P6, PT, R247, UR4, !P1 ;  /* 0x00000004f7007c0c */ /* 0x000fe2000cfc1270 */
[----:B------:R-:W-:Y:S01]  /*78de0*/  @P4 STG.E desc[UR8][R6.64], R231 ;  /* 0x000000e706004986 */ /* 0x000fe2000c101908 */
[----:B------:R-:W-:Y:S01]  /*78df0*/  IADD3 R0, R8, 0x38, RZ ;  /* 0x0000003808007810 */ /* 0x000fe20007ffe0ff */
[----:B------:R-:W-:Y:S01]  /*78e00*/  ULDC UR4, c[0x0][0x228] ;  /* 0x00008a0000047ab9 */ /* 0x000fe20000000800 */
[----:B------:R-:W-:Y:S01]  /*78e10*/  ULDC UR6, c[0x0][0x228] ;  /* 0x00008a0000067ab9 */ /* 0x000fe20000000800 */
[----:B------:R-:W2:Y:S01]  /*78e20*/  LDS.128 R4, [R252] ;  /* 0x00000000fc047984 */ /* 0x000ea20000000c00 */
[----:B------:R-:W-:Y:S01]  /*78e30*/  ISETP.LT.AND P3, PT, R246, UR4, !P1 ;  /* 0x00000004f6007c0c */ /* 0x000fe2000cf61270 */
[C---:B-1----:R-:W-:Y:S01]  /*78e40*/  IMAD.WIDE R14, R9.reuse, 0x4, R2 ;  /* 0x00000004090e7825 */ /* 0x042fe200078e0202 */
[----:B------:R-:W-:Y:S01]  /*78e50*/  ISETP.GE.AND P2, PT, R0, UR23, PT ;  /* 0x0000001700007c0c */ /* 0x000fe2000bf46270 */
[----:B------:R1:W-:Y:S01]  /*78e60*/  @P0 STG.E desc[UR8][R12.64], R179 ;  /* 0x000000b30c000986 */ /* 0x0003e2000c101908 */
[----:B------:R-:W-:Y:S01]  /*78e70*/  ULDC UR4, c[0x0][0x228] ;  /* 0x00008a0000047ab9 */ /* 0x000fe20000000800 */
[----:B------:R-:W-:Y:S01]  /*78e80*/  ISETP.LT.AND P0, PT, R244, UR5, !P1 ;  /* 0x00000005f4007c0c */ /* 0x000fe2000cf01270 */
[----:B------:R-:W-:Y:S01]  /*78e90*/  IMAD.WIDE R16, R9, 0x4, R10 ;  /* 0x0000000409107825 */ /* 0x000fe200078e020a */
[----:B------:R3:W-:Y:S01]  /*78ea0*/  @P5 STG.E desc[UR8][R14.64], R223 ;  /* 0x000000df0e005986 */ /* 0x0007e2000c101908 */
[----:B------:R-:W-:Y:S01]  /*78eb0*/  ISETP.LT.AND P4, PT, R83, UR6, !P2 ;  /* 0x0000000653007c0c */ /* 0x000fe2000d781270 */
[----:B------:R-:W-:Y:S01]  /*78ec0*/  ULDC UR10, c[0x0][0x228] ;  /* 0x00008a00000a7ab9 */ /* 0x000fe20000000800 */
[----:B------:R-:W-:Y:S01]  /*78ed0*/  ISETP.LT.AND P5, PT, R247, UR4, !P2 ;  /* 0x00000004f7007c0c */ /* 0x000fe2000d7a1270 */
[C---:B------:R-:W-:Y:S01]  /*78ee0*/  VIADD R0, R8.reuse, 0x39 ;  /* 0x0000003908007836 */ /* 0x040fe20000000000 */
[C---:B------:R-:W-:Y:S01]  /*78ef0*/  IADD3 R25, R9.reuse, UR28, RZ ;  /* 0x0000001c09197c10 */ /* 0x040fe2000fffe0ff */
[C---:B-1----:R-:W-:Y:S01]  /*78f00*/  IMAD.WIDE R12, R9.reuse, 0x4, R84 ;  /* 0x00000004090c7825 */ /* 0x042fe200078e0254 */
[----:B------:R-:W-:Y:S01]  /*78f10*/  IADD3 R18, R8, 0x3a, RZ ;  /* 0x0000003a08127810 */ /* 0x000fe20007ffe0ff */
[----:B------:R1:W-:Y:S01]  /*78f20*/  @P6 STG.E desc[UR8][R16.64], R115 ;  /* 0x0000007310006986 */ /* 0x0003e2000c101908 */
[----:B------:R-:W-:Y:S01]  /*78f30*/  ISETP.LT.AND P6, PT, R246, UR10, !P2 ;  /* 0x0000000af6007c0c */ /* 0x000fe2000d7c1270 */
[----:B---3--:R-:W-:Y:S01]  /*78f40*/  IMAD.WIDE R14, R9, 0x4, R86 ;  /* 0x00000004090e7825 */ /* 0x008fe200078e0256 */
[----:B------:R-:W-:Y:S01]  /*78f50*/  ISETP.LT.AND P1, PT, R244, UR12, !P2 ;  /* 0x0000000cf4007c0c */ /* 0x000fe2000d721270 */
[----:B------:R3:W-:Y:S01]  /*78f60*/  @P3 STG.E desc[UR8][R12.64], R211 ;  /* 0x000000d30c003986 */ /* 0x0007e2000c101908 */
[----:B------:R-:W-:Y:S01]  /*78f70*/  ISETP.GE.AND P3, PT, R18, UR19, PT ;  /* 0x0000001312007c0c */ /* 0x000fe2000bf66270 */
[C---:B------:R-:W-:Y:S01]  /*78f80*/  IMAD.WIDE R18, R25.reuse, 0x4, R10 ;  /* 0x0000000419127825 */ /* 0x040fe200078e020a */
[----:B------:R-:W-:Y:S01]  /*78f90*/  ISETP.GE.AND P2, PT, R0, UR21, PT ;  /* 0x0000001500007c0c */ /* 0x000fe2000bf46270 */
[----:B------:R-:W-:Y:S01]  /*78fa0*/  ULDC UR4, c[0x0][0x228] ;  /* 0x00008a0000047ab9 */ /* 0x000fe20000000800 */
[----:B------:R-:W-:Y:S01]  /*78fb0*/  ULDC UR5, c[0x0][0x228] ;  /* 0x00008a0000057ab9 */ /* 0x000fe20000000800 */
[----:B------:R-:W-:Y:S01]  /*78fc0*/  ULDC UR6, c[0x0][0x228] ;  /* 0x00008a0000067ab9 */ /* 0x000fe20000000800 */
[----:B-1----:R-:W-:Y:S01]  /*78fd0*/  IMAD.WIDE R16, R25, 0x4, R2 ;  /* 0x0000000419107825 */ /* 0x002fe200078e0202 */
[----:B------:R1:W-:Y:S01]  /*78fe0*/  @P0 STG.E desc[UR8][R14.64], R147 ;  /* 0x000000930e000986 */ /* 0x0003e2000c101908 */
[----:B------:R-:W-:Y:S01]  /*78ff0*/  ISETP.LT.AND P0, PT, R83, UR4, !P2 ;  /* 0x0000000453007c0c */ /* 0x000fe2000d701270 */
[----:B------:R-:W-:Y:S01]  /*79000*/  ULDC UR4, c[0x0][0x228] ;  /* 0x00008a0000047ab9 */ /* 0x000fe20000000800 */
[----:B------:R-:W-:Y:S01]  /*79010*/  IMAD.WIDE R20, R25, 0x4, R84 ;  /* 0x0000000419147825 */ /* 0x000fe200078e0254 */
[----:B------:R4:W-:Y:S01]  /*79020*/  @P4 STG.E desc[UR8][R16.64], R80 ;  /* 0x0000005010004986 */ /* 0x0009e2000c101908 */
[----:B------:R-:W-:Y:S01]  /*79030*/  ISETP.LT.AND P4, PT, R247, UR5, !P2 ;  /* 0x00000005f7007c0c */ /* 0x000fe2000d781270 */
[----:B------:R-:W-:Y:S01]  /*79040*/  ULDC UR5, c[0x0][0x228] ;  /* 0x00008a0000057ab9 */ /* 0x000fe20000000800 */
[C---:B------:R-:W-:Y:S01]  /*79050*/  IMAD.WIDE R22, R25.reuse, 0x4, R86 ;  /* 0x0000000419167825 */ /* 0x040fe200078e0256 */
[----:B------:R2:W-:Y:S01]  /*79060*/  @P5 STG.E desc[UR8][R18.64], R48 ;  /* 0x0000003012005986 */ /* 0x0005e2000c101908 */
[----:B------:R-:W-:Y:S01]  /*79070*/  ISETP.LT.AND P5, PT, R246, UR6, !P2 ;  /* 0x00000006f6007c0c */ /* 0x000fe2000d7a1270 */
[----:B------:R-:W-:Y:S01]  /*79080*/  ULDC UR6, c[0x0][0x228] ;  /* 0x00008a0000067ab9 */ /* 0x000fe20000000800 */
[----:B------:R-:W-:Y:S01]  /*79090*/  IADD3 R25, R25, UR28, RZ ;  /* 0x0000001c19197c10 */ /* 0x000fe2000fffe0ff */
[----:B------:R-:W-:Y:S01]  /*790a0*/  ULDC UR10, c[0x0][0x228] ;  /* 0x00008a00000a7ab9 */ /* 0x000fe20000000800 */
[----:B------:R-:W-:Y:S01]  /*790b0*/  ISETP.LT.AND P2, PT, R244, UR4, !P2 ;  /* 0x00000004f4007c0c */ /* 0x000fe2000d741270 */
[----:B------:R2:W-:Y:S01]  /*790c0*/  @P6 STG.E desc[UR8][R20.64], R236 ;  /* 0x000000ec14006986 */ /* 0x0005e2000c101908 */
[----:B------:R-:W-:Y:S01]  /*790d0*/  ULDC UR4, c[0x0][0x228] ;  /* 0x00008a0000047ab9 */ /* 0x000fe20000000800 */
[----:B---3--:R-:W-:-:S04]  /*790e0*/  IMAD.WIDE R12, R25, 0x4, R2 ;  /* 0x00000004190c7825 */ /* 0x008fc800078e0202 */
[C---:B-1----:R-:W-:Y:S01]  /*790f0*/  IMAD.WIDE R14, R25.reuse, 0x4, R10 ;  /* 0x00000004190e7825 */ /* 0x042fe200078e020a */
[----:B------:R-:W-:Y:S03]  /*79100*/  @P1 STG.E desc[UR8][R22.64], R180 ;  /* 0x000000b416001986 */ /* 0x000fe6000c101908 */
[C---:B----4-:R-:W-:Y:S01]  /*79110*/  IMAD.WIDE R16, R25.reuse, 0x4, R84 ;  /* 0x0000000419107825 */ /* 0x050fe200078e0254 */
[----:B------:R1:W-:Y:S03]  /*79120*/  @P0 STG.E desc[UR8][R12.64], R232 ;  /* 0x000000e80c000986 */ /* 0x0003e6000c101908 */
[----:B--2---:R-:W-:Y:S01]  /*79130*/  IMAD.WIDE R18, R25, 0x4, R86 ;  /* 0x0000000419127825 */ /* 0x004fe200078e0256 */
[----:B------:R2:W-:Y:S01]  /*79140*/  @P4 STG.E desc[UR8][R14.64], R116 ;  /* 0x000000740e004986 */ /* 0x0005e2000c101908 */
[----:B------:R-:W-:Y:S01]  /*79150*/  ISETP.LT.AND P6, PT, R83, UR5, !P3 ;  /* 0x0000000553007c0c */ /* 0x000fe2000dfc1270 */
[----:B------:R-:W-:-:S02]  /*79160*/  ULDC UR5, c[0x0][0x228] ;  /* 0x00008a0000057ab9 */ /* 0x000fc40000000800 */
[----:B------:R3:W-:Y:S04]  /*79170*/  @P5 STG.E desc[UR8][R16.64], R52 ;  /* 0x0000003410005986 */ /* 0x0007e8000c101908 */
[----:B------:R4:W-:Y:S01]  /*79180*/  @P2 STG.E desc[UR8][R18.64], R4 ;  /* 0x0000000412002986 */ /* 0x0009e2000c101908 */
[----:B------:R-:W-:Y:S01]  /*79190*/  ISETP.LT.AND P2, PT, R247, UR4, !P3 ;  /* 0x00000004f7007c0c */ /* 0x000fe2000df41270 */
[----:B------:R-:W-:Y:S01]  /*791a0*/  ULDC UR4, c[0x0][0x228] ;  /* 0x00008a0000047ab9 */ /* 0x000fe20000000800 */
[----:B------:R-:W-:Y:S01]  /*791b0*/  VIADD R0, R8, 0x3b ;  /* 0x0000003b08007836 */ /* 0x000fe20000000000 */
[----:B------:R-:W-:Y:S01]  /*791c0*/  ISETP.LT.AND P4, PT, R246, UR4, !P3 ;  /* 0x00000004f6007c0c */ /* 0x000fe2000df81270 */
[----:B------:R-:W-:Y:S01]  /*791d0*/  ULDC UR4, c[0x0][0x228] ;  /* 0x00008a0000047ab9 */ /* 0x000fe20000000800 */
[----:B------:R-:W-:-:S02]  /*791e0*/  IADD3 R9, R25, UR28, RZ ;  /* 0x0000001c19097c10 */ /* 0x000fc4000fffe0ff */
[----:B------:R-:W-:Y:S01]  /*791f0*/  ISETP.LT.AND P3, PT, R244, UR5, !P3 ;  /* 0x00000005f4007c0c */ /* 0x000fe2000df61270 */
[----:B------:R-:W-:Y:S01]  /*79200*/  ULDC UR5, c[0x0][0x228] ;  /* 0x00008a0000057ab9 */ /* 0x000fe20000000800 */
[----:B------:R-:W-:Y:S01]  /*79210*/  ISETP.GE.AND P1, PT, R0, UR17, PT ;  /* 0x0000001100007c0c */ /* 0x000fe2000bf26270 */
[----:B------:R-:W-:-:S04]  /*79220*/  IMAD.WIDE R20, R9, 0x4, R2 ;  /* 0x0000000409147825 */ /* 0x000fc800078e0202 */
[----:B-1----:R-:W-:Y:S01]  /*79230*/  IMAD.WIDE R12, R9, 0x4, R10 ;  /* 0x00000004090c7825 */ /* 0x002fe200078e020a */
[----:B------:R-:W-:-:S03]  /*79240*/  ISETP.LT.AND P5, PT, R83, UR6, !P1 ;  /* 0x0000000653007c0c */ /* 0x000fc6000cfa1270 */
[C---:B--2---:R-:W-:Y:S01]  /*79250*/  IMAD.WIDE R14, R9.reuse, 0x4, R84 ;  /* 0x00000004090e7825 */ /* 0x044fe200078e0254 */
[----:B------:R1:W-:Y:S03]  /*79260*/  @P6 STG.E desc[UR8][R20.64], R81 ;  /* 0x0000005114006986 */ /* 0x0003e6000c101908 */
[----:B------:R-:W-:Y:S02]  /*79270*/  VIADD R0, R8, 0x3f ;  /* 0x0000003f08007836 */ /* 0x000fe40000000000 */
[C---:B---3--:R-:W-:Y:S01]  /*79280*/  IMAD.WIDE R16, R9.reuse, 0x4, R86 ;  /* 0x0000000409107825 */ /* 0x048fe200078e0256 */
[----:B------:R2:W-:Y:S01]  /*79290*/  @P2 STG.E desc[UR8][R12.64], R49 ;  /* 0x000000310c002986 */ /* 0x0005e2000c101908 */
[----:B------:R-:W-:Y:S01]  /*792a0*/  IADD3 R23, R9, UR28, RZ ;  /* 0x0000001c09177c10 */ /* 0x000fe2000fffe0ff */
[----:B------:R-:W-:Y:S01]  /*792b0*/  ULDC UR6, c[0x0][0x228] ;  /* 0x00008a0000067ab9 */ /* 0x000fe20000000800 */
[----:B------:R-:W-:Y:S01]  /*792c0*/  ISETP.LT.AND P6, PT, R247, UR10, !P1 ;  /* 0x0000000af7007c0c */ /* 0x000fe2000cfc1270 */
[----:B------:R3:W-:Y:S01]  /*792d0*/  @P4 STG.E desc[UR8][R14.64], R237 ;  /* 0x000000ed0e004986 */ /* 0x0007e2000c101908 */
[----:B------:R-:W-:Y:S01]  /*792e0*/  ISETP.GE.AND P0, PT, R0, UR15, PT ;  /* 0x0000000f00007c0c */ /* 0x000fe2000bf06270 */
[C---:B----4-:R-:W-:Y:S01]  /*792f0*/  IMAD.WIDE R18, R23.reuse, 0x4, R2 ;  /* 0x0000000417127825 */ /* 0x050fe200078e0202 */
[----:B------:R-:W-:Y:S01]  /*79300*/  IADD3 R0, R8, 0x3c, RZ ;  /* 0x0000003c08007810 */ /* 0x000fe20007ffe0ff */
[----:B------:R4:W-:Y:S01]  /*79310*/  @P3 STG.E desc[UR8][R16.64], R181 ;  /* 0x000000b510003986 */ /* 0x0009e2000c101908 */
[----:B------:R-:W-:Y:S01]  /*79320*/  ISETP.LT.AND P3, PT, R246, UR4, !P1 ;  /* 0x00000004f6007c0c */ /* 0x000fe2000cf61270 */
[----:B------:R-:W-:Y:S01]  /*79330*/  ULDC UR4, c[0x0][0x228] ;  /* 0x00008a0000047ab9 */ /* 0x000fe20000000800 */
[----:B------:R-:W-:Y:S01]  /*79340*/  ISETP.GE.AND P2, PT, R0, UR13, PT ;  /* 0x0000000d00007c0c */ /* 0x000fe2000bf46270 */
[----:B-1----:R-:W-:Y:S01]  /*79350*/  IMAD.WIDE R20, R23, 0x4, R10 ;  /* 0x0000000417147825 */ /* 0x002fe200078e020a */
[----:B------:R-:W-:Y:S01]  /*79360*/  ISETP.LT.AND P1, PT, R244, UR5, !P1 ;  /* 0x00000005f4007c0c */ /* 0x000fe2000cf21270 */
[----:B------:R-:W-:Y:S01]  /*79370*/  ULDC UR5, c[0x0][0x228] ;  /* 0x00008a0000057ab9 */ /* 0x000fe20000000800 */
[----:B------:R1:W-:Y:S01]  /*79380*/  @P5 STG.E desc[UR8][R18.64], R233 ;  /* 0x000000e912005986 */ /* 0x0003e2000c101908 */
[----:B------:R-:W-:Y:S01]  /*79390*/  ISETP.LT.AND P4, PT, R83, UR4, !P2 ;  /* 0x0000000453007c0c */ /* 0x000fe2000d781270 */
[----:B--2---:R-:W-:Y:S01]  /*793a0*/  IMAD.WIDE R12, R23, 0x4, R84 ;  /* 0x00000004170c7825 */ /* 0x004fe200078e0254 */
[----:B------:R-:W-:Y:S01]  /*793b0*/  ISETP.LT.AND P5, PT, R247, UR5, !P2 ;  /* 0x00000005f7007c0c */ /* 0x000fe2000d7a1270 */
[----:B------:R-:W-:-:S02]  /*793c0*/  ULDC UR10, c[0x0][0x228] ;  /* 0x00008a00000a7ab9 */ /* 0x000fc40000000800 */
[----:B------:R-:W-:Y:S02]  /*793d0*/  VIADD R0, R8, 0x3d ;  /* 0x0000003d08007836 */ /* 0x000fe40000000000 */
[C---:B---3--:R-:W-:Y:S01]  /*793e0*/  IMAD.WIDE R14, R23.reuse, 0x4, R86 ;  /* 0x00000004170e7825 */ /* 0x048fe200078e0256 */
[----:B------:R-:W-:Y:S01]  /*793f0*/  IADD3 R23, R23, UR28, RZ ;  /* 0x0000001c17177c10 */ /* 0x000fe2000fffe0ff */
[----:B------:R-:W-:Y:S01]  /*79400*/  @P6 STG.E desc[UR8][R20.64], R117 ;  /* 0x0000007514006986 */ /* 0x000fe2000c101908 */
[----:B------:R-:W-:Y:S01]  /*79410*/  ULDC UR4, c[0x0][0x228] ;  /* 0x00008a0000047ab9 */ /* 0x000fe20000000800 */
[----:B------:R-:W-:Y:S02]  /*79420*/  ULDC UR5, c[0x0][0x228] ;  /* 0x00008a0000057ab9 */ /* 0x000fe40000000800 */
[----:B------:R-:W-:Y:S01]  /*79430*/  @P3 STG.E desc[UR8][R12.64], R53 ;  /* 0x000000350c003986 */ /* 0x000fe2000c101908 */
[----:B------:R-:W-:Y:S02]  /*79440*/  ISETP.GE.AND P3, PT, R0, UR11, PT ;  /* 0x0000000b00007c0c */ /* 0x000fe4000bf66270 */
[----:B------:R-:W-:Y:S01]  /*79450*/  IADD3 R0, R8, 0x3e, RZ ;  /* 0x0000003e08007810 */ /* 0x000fe20007ffe0ff */
[----:B------:R-:W-:Y:S01]  /*79460*/  IMAD.WIDE R8, R23, 0x4, R2 ;  /* 0x0000000417087825 */ /* 0x000fe200078e0202 */
[----:B------:R-:W-:-:S03]  /*79470*/  ISETP.LT.AND P6, PT, R246, UR6, !P2 ;  /* 0x00000006f6007c0c */ /* 0x000fc6000d7c1270 */
[----:B----4-:R-:W-:Y:S01]  /*79480*/  IMAD.WIDE R16, R23, 0x4, R10 ;  /* 0x0000000417107825 */ /* 0x010fe200078e020a */
[----:B------:R-:W-:Y:S01]  /*79490*/  ISETP.LT.AND P2, PT, R244, UR10, !P2 ;  /* 0x0000000af4007c0c */ /* 0x000fe2000d741270 */
[----:B------:R2:W-:Y:S01]  /*794a0*/  @P1 STG.E desc[UR8][R14.64], R5 ;  /* 0x000000050e001986 */ /* 0x0005e2000c101908 */
[----:B------:R-:W-:-:S03]  /*794b0*/  ULDC UR6, c[0x0][0x228] ;  /* 0x00008a0000067ab9 */ /* 0x000fc60000000800 */
[----:B------:R3:W-:Y:S04]  /*794c0*/  @P4 STG.E desc[UR8][R8.64], R82 ;  /* 0x0000005208004986 */ /* 0x0007e8000c101908 */
[----:B------:R-:W-:Y:S01]  /*794d0*/  @P5 STG.E desc[UR8][R16.64], R50 ;  /* 0x0000003210005986 */ /* 0x000fe2000c101908 */
[----:B------:R-:W-:Y:S01]  /*794e0*/  ISETP.LT.AND P5, PT, R83, UR4, !P3 ;  /* 0x0000000453007c0c */ /* 0x000fe2000dfa1270 */
[----:B-1----:R-:W-:-:S04]  /*794f0*/  IMAD.WIDE R18, R23, 0x4, R84 ;  /* 0x0000000417127825 */ /* 0x002fc800078e0254 */
[C---:B--2---:R-:W-:Y:S02]  /*79500*/  VIADD R15, R23.reuse, UR28 ;  /* 0x0000001c170f7c36 */ /* 0x044fe40008000000 */
[----:B------:R-:W-:Y:S01]  /*79510*/  IMAD.WIDE R20, R23, 0x4, R86 ;  /* 0x0000000417147825 */ /* 0x000fe200078e0256 */
[----:B------:R1:W-:Y:S01]  /*79520*/  @P6 STG.E desc[UR8][R18.64], R238 ;  /* 0x000000ee12006986 */ /* 0x0003e2000c101908 */
[----:B------:R-:W-:Y:S01]  /*79530*/  ISETP.GE.AND P1, PT, R0, UR7, PT ;  /* 0x0000000700007c0c */ /* 0x000fe2000bf26270 */
[----:B------:R-:W-:Y:S01]  /*79540*/  ULDC UR4, c[0x0][0x228] ;  /* 0x00008a0000047ab9 */ /* 0x000fe20000000800 */
[----:B------:R-:W-:Y:S01]  /*79550*/  IMAD.WIDE R4, R15, 0x4, R2 ;  /* 0x000000040f047825 */ /* 0x000fe200078e0202 */
[----:B------:R2:W-:Y:S01]  /*79560*/  @P2 STG.E desc[UR8][R20.64], R182 ;  /* 0x000000b614002986 */ /* 0x0005e2000c101908 */
[----:B------:R-:W-:Y:S01]  /*79570*/  ISETP.LT.AND P2, PT, R247, UR5, !P3 ;  /* 0x00000005f7007c0c */ /* 0x000fe2000df41270 */
[----:B------:R-:W-:Y:S02]  /*79580*/  ULDC UR5, c[0x0][0x228] ;  /* 0x00008a0000057ab9 */ /* 0x000fe40000000800 */
[----:B------:R4:W-:Y:S01]  /*79590*/  @P5 STG.E desc[UR8][R4.64], R234 ;  /* 0x000000ea04005986 */ /* 0x0009e2000c101908 */
[----:B------:R-:W-:Y:S01]  /*795a0*/  ISETP.LT.AND P6, PT, R83, UR5, !P1 ;  /* 0x0000000553007c0c */ /* 0x000fe2000cfc1270 */
[----:B---3--:R-:W-:Y:S01]  /*795b0*/  IMAD.WIDE R8, R15, 0x4, R10 ;  /* 0x000000040f087825 */ /* 0x008fe200078e020a */
[----:B------:R-:W-:Y:S01]  /*795c0*/  ISETP.LT.AND P5, PT, R83, UR6, !P0 ;  /* 0x0000000653007c0c */ /* 0x000fe2000c7a1270 */
[----:B------:R-:W-:Y:S01]  /*795d0*/  ULDC UR5, c[0x0][0x228] ;  /* 0x00008a0000057ab9 */ /* 0x000fe20000000800 */
[----:B------:R-:W3:Y:S01]  /*795e0*/  LDL.LU R83, [R1+0x1ab0] ;  /* 0x001ab00001537983 */ /* 0x000ee20000300800 */
[----:B------:R-:W-:Y:S01]  /*795f0*/  ISETP.LT.AND P4, PT, R246, UR4, !P3 ;  /* 0x00000004f6007c0c */ /* 0x000fe2000df81270 */
[----:B------:R-:W-:Y:S01]  /*79600*/  ULDC UR4, c[0x0][0x228] ;  /* 0x00008a0000047ab9 */ /* 0x000fe20000000800 */
[C---:B-1----:R-:W-:Y:S01]  /*79610*/  IADD3 R19, R15.reuse, UR28, RZ ;  /* 0x0000001c0f137c10 */ /* 0x042fe2000fffe0ff */
[C---:B------:R-:W-:Y:S01]  /*79620*/  IMAD.WIDE R12, R15.reuse, 0x4, R84 ;  /* 0x000000040f0c7825 */ /* 0x040fe200078e0254 */
[----:B------:R-:W-:Y:S01]  /*79630*/  ISETP.LT.AND P3, PT, R244, UR4, !P3 ;  /* 0x00000004f4007c0c */ /* 0x000fe2000df61270 */
[----:B------:R-:W-:Y:S01]  /*79640*/  ULDC UR4, c[0x0][0x228] ;  /* 0x00008a0000047ab9 */ /* 0x000fe20000000800 */
[----:B------:R1:W-:Y:S01]  /*79650*/  @P2 STG.E desc[UR8][R8.64], R118 ;  /* 0x0000007608002986 */ /* 0x0003e2000c101908 */
[----:B------:R-:W-:Y:S01]  /*79660*/  IMAD.WIDE R14, R15, 0x4, R86 ;  /* 0x000000040f0e7825 */ /* 0x000fe200078e0256 */
[----:B------:R-:W-:Y:S01]  /*79670*/  ISETP.LT.AND P2, PT, R247, UR4, !P1 ;  /* 0x00000004f7007c0c */ /* 0x000fe2000cf41270 */
[----:B------:R-:W-:Y:S01]  /*79680*/  ULDC UR4, c[0x0][0x228] ;  /* 0x00008a0000047ab9 */ /* 0x000fe20000000800 */
[----:B------:R-:W-:Y:S01]  /*79690*/  ULDC UR6, c[0x0][0x228] ;  /* 0x00008a0000067ab9 */ /* 0x000fe20000000800 */
[----:B------:R-:W-:-:S02]  /*796a0*/  IMAD.WIDE R16, R19, 0x4, R2 ;  /* 0x0000000413107825 */ /* 0x000fc400078e0202 */
[----:B------:R1:W-:Y:S01]  /*796b0*/  @P4 STG.E desc[UR8][R12.64], R54 ;  /* 0x000000360c004986 */ /* 0x0003e2000c101908 */
[----:B------:R-:W-:Y:S01]  /*796c0*/  ISETP.LT.AND P4, PT, R247, UR5, !P0 ;  /* 0x00000005f7007c0c */ /* 0x000fe2000c781270 */
[----:B------:R-:W-:Y:S02]  /*796d0*/  ULDC UR5, c[0x0][0x228] ;  /* 0x00008a0000057ab9 */ /* 0x000fe40000000800 */
[----:B------:R3:W-:Y:S01]  /*796e0*/  @P3 STG.E desc[UR8][R14.64], R6 ;  /* 0x000000060e003986 */ /* 0x0007e2000c101908 */
[----:B------:R-:W-:Y:S02]  /*796f0*/  ISETP.LT.AND P3, PT, R246, UR6, !P0 ;  /* 0x00000006f6007c0c */ /* 0x000fe4000c761270 */
[C---:B--2---:R-:W-:Y:S01]  /*79700*/  IADD3 R21, R19.reuse, UR28, RZ ;  /* 0x0000001c13157c10 */ /* 0x044fe2000fffe0ff */
[----:B----4-:R-:W-:-:S04]  /*79710*/  IMAD.WIDE R4, R19, 0x4, R10 ;  /* 0x0000000413047825 */ /* 0x010fc800078e020a */
[----:B-1----:R-:W-:-:S04]  /*79720*/  IMAD.WIDE R8, R19, 0x4, R84 ;  /* 0x0000000413087825 */ /* 0x002fc800078e0254 */
[----:B------:R-:W-:-:S04]  /*79730*/  IMAD.WIDE R12, R19, 0x4, R86 ;  /* 0x00000004130c7825 */ /* 0x000fc800078e0256 */
[----:B------:R-:W-:-:S04]  /*79740*/  IMAD.WIDE R2, R21, 0x4, R2 ;  /* 0x0000000415027825 */ /* 0x000fc800078e0202 */
[----:B------:R-:W-:-:S04]  /*79750*/  IMAD.WIDE R10, R21, 0x4, R10 ;  /* 0x00000004150a7825 */ /* 0x000fc800078e020a */
[----:B------:R-:W-:-:S04]  /*79760*/  IMAD.WIDE R84, R21, 0x4, R84 ;  /* 0x0000000415547825 */ /* 0x000fc800078e0254 */
[----:B------:R-:W-:Y:S01]  /*79770*/  IMAD.WIDE R86, R21, 0x4, R86 ;  /* 0x0000000415567825 */ /* 0x000fe200078e0256 */
[----:B---3--:R1:W-:Y:S01]  /*79780*/  @P6 STG.E desc[UR8][R16.64], R83 ;  /* 0x0000005310006986 */ /* 0x0083e2000c101908 */
[----:B------:R-:W-:Y:S01]  /*79790*/  ISETP.LT.AND P6, PT, R246, UR4, !P1 ;  /* 0x00000004f6007c0c */ /* 0x000fe2000cfc1270 */
[----:B------:R-:W-:Y:S01]  /*797a0*/  ULDC UR4, c[0x0][0x228] ;  /* 0x00008a0000047ab9 */ /* 0x000fe20000000800 */
[C---:B------:R-:W-:Y:S02]  /*797b0*/  ISETP.LT.AND P1, PT, R244.reuse, UR5, !P1 ;  /* 0x00000005f4007c0c */ /* 0x040fe4000cf21270 */
[----:B------:R-:W-:Y:S01]  /*797c0*/  ISETP.LT.AND P0, PT, R244, UR4, !P0 ;  /* 0x00000004f4007c0c */ /* 0x000fe2000c701270 */
[----:B------:R1:W-:Y:S08]  /*797d0*/  @P2 STG.E desc[UR8][R4.64], R51 ;  /* 0x0000003304002986 */ /* 0x0003f0000c101908 */
[----:B------:R1:W-:Y:S04]  /*797e0*/  @P6 STG.E desc[UR8][R8.64], R239 ;  /* 0x000000ef08006986 */ /* 0x0003e8000c101908 */
[----:B------:R1:W-:Y:S04]  /*797f0*/  @P1 STG.E desc[UR8][R12.64], R183 ;  /* 0x000000b70c001986 */ /* 0x0003e8000c101908 */
[----:B------:R1:W-:Y:S04]  /*79800*/  @P5 STG.E desc[UR8][R2.64], R235 ;  /* 0x000000eb02005986 */ /* 0x0003e8000c101908 */
[----:B------:R1:W-:Y:S04]  /*79810*/  @P4 STG.E desc[UR8][R10.64], R119 ;  /* 0x000000770a004986 */ /* 0x0003e8000c101908 */
[----:B------:R1:W-:Y:S01]  /*79820*/  @P3 STG.E desc[UR8][R84.64], R55 ;  /* 0x0000003754003986 */ /* 0x0003e2000c101908 */
[----:B------:R-:W-:Y:S05]  /*79830*/  @!P0 EXIT ;  /* 0x000000000000894d */ /* 0x000fea0003800000 */
[----:B------:R-:W-:Y:S01]  /*79840*/  STG.E desc[UR8][R86.64], R7 ;  /* 0x0000000756007986 */ /* 0x000fe2000c101908 */
[----:B------:R-:W-:Y:S05]  /*79850*/  EXIT ;  /* 0x000000000000794d */ /* 0x000fea0003800000 */
.L_x_2:
[----:B------:R-:W-:-:S00]  /*79860*/  BRA `(.L_x_2) ;  /* 0xfffffffc00fc7947 */ /* 0x000fc0000383ffff */
[----:B------:R-:W-:-:S00]  /*79870*/  NOP ;  /* 0x0000000000007918 */ /* 0x000fc00000000000 */
        /* <DEDUP_REMOVED lines=8> */
.L_x_3:


//--------------------- .nv.shared.matmul_kernel  --------------------------
	.section	.nv.shared.matmul_kernel,"aw",@nobits
	.sectionflags	@""
	.align	16
	.zero		1024


//--------------------- .nv.shared.reserved.0     --------------------------
	.section	.nv.shared.reserved.0,"aw",@nobits
	.weak		__nv_reservedSMEM_offset_0_alias
	.size		__nv_reservedSMEM_offset_0_alias, 0, 0
	.other		__nv_reservedSMEM_offset_0_alias,@"STO_CUDA_RESERVED_SHARED STV_DEFAULT"
__nv_reservedSMEM_offset_0_alias:
	.zero		0


//--------------------- .nv.constant0.matmul_kernel --------------------------
	.section	.nv.constant0.matmul_kernel,"a",@progbits
	.sectionflags	@""
	.align	4
.nv.constant0.matmul_kernel:
	.zero		608


//--------------------- SYMBOLS --------------------------

	.type		.nv.reservedSmem.offset0,@object
	.size		.nv.reservedSmem.offset0,0x4
